def matmul_kernel(
    a_ptr,
    b_ptr,
    c_ptr,
    M,
    N,
    K,
    stride_am,
    stride_ak,
    stride_bk,
    stride_bn,
    stride_cm,
    stride_cn,
    BLOCK_M: tl.constexpr,
    BLOCK_N: tl.constexpr,
    BLOCK_K: tl.constexpr,
    GROUP_M: tl.constexpr,
):
    pid = tl.program_id(axis=0)
    num_pid_m = tl.cdiv(M, BLOCK_M)
    num_pid_n = tl.cdiv(N, BLOCK_N)
    num_pid_in_group = GROUP_M * num_pid_n
    group_id = pid // num_pid_in_group
    first_pid_m = group_id * GROUP_M
    group_size_m = min(num_pid_m - first_pid_m, GROUP_M)
    pid_m = first_pid_m + ((pid % num_pid_in_group) % group_size_m)
    pid_n = (pid % num_pid_in_group) // group_size_m

    offs_am = (pid_m * BLOCK_M + tl.arange(0, BLOCK_M)) % M
    offs_bn = (pid_n * BLOCK_N + tl.arange(0, BLOCK_N)) % N
    offs_k = tl.arange(0, BLOCK_K)
    a_ptrs = a_ptr + offs_am[:, None] * stride_am + offs_k[None, :] * stride_ak
    b_ptrs = b_ptr + offs_k[:, None] * stride_bk + offs_bn[None, :] * stride_bn

    acc = tl.zeros((BLOCK_M, BLOCK_N), dtype=tl.float32)
    for kk in range(0, tl.cdiv(K, BLOCK_K)):
        a = tl.load(a_ptrs, mask=offs_k[None, :] < K - kk * BLOCK_K, other=0.0)
        b = tl.load(b_ptrs, mask=offs_k[:, None] < K - kk * BLOCK_K, other=0.0)
        acc = tl.dot(a, b, acc)
        a_ptrs += BLOCK_K * stride_ak
        b_ptrs += BLOCK_K * stride_bk

    c = acc.to(c_ptr.dtype.element_ty)
    offs_cm = pid_m * BLOCK_M + tl.arange(0, BLOCK_M)
    offs_cn = pid_n * BLOCK_N + tl.arange(0, BLOCK_N)
    c_ptrs = c_ptr + offs_cm[:, None] * stride_cm + offs_cn[None, :] * stride_cn
    mask = (offs_cm[:, None] < M) & (offs_cn[None, :] < N)
    tl.store(c_ptrs, c, mask=mask)

# config = {"BLOCK_K": 128, "BLOCK_M": 256, "BLOCK_N": 64, "GROUP_M": 4, "arch": "sm_100", "dtype": "fp8e4m3", "num_ctas": 1, "num_stages": 3, "num_warps": 4}
# arch = sm_100


// ===== COMPILED SASS (sm_100a) =====

	.target	sm_100a

	.elftype	@"ET_EXEC"


//--------------------- .note.nv.tkinfo           --------------------------
	.section	.note.nv.tkinfo,"",@"SHT_NOTE"
	.sectionflags	@"SHF_NOTE_NV_TKINFO"
	.tkinfo
        /*0018*/ 	.word	0x00000081
        /*0030*/ 	.string	""
        /*0030*/ 	.string	"ptxas-blackwell"
        /*0030*/ 	.string	"Cuda compilation tools, release 12.9, V12.9.86"
        /*0030*/ 	.string	"Build cuda_12.9.r12.9/compiler.36037853_0"
        /*0030*/ 	.string	"-v  -suppress-debug-info  -lineinfo  -arch sm_100a "



//--------------------- .note.nv.cuver            --------------------------
	.section	.note.nv.cuver,"",@"SHT_NOTE"
	.sectionflags	@"SHF_NOTE_NV_CUVER"
        /*0018*/ 	.short	0x0001
        /*001a*/ 	.short	0x0064
        /*001c*/ 	.short	0x0001
        /*001e*/ 	.short	0x0000
        /*0020*/ 	.short	0x0001
        /*0022*/ 	.short	0x0000


//--------------------- .nv.info                  --------------------------
	.section	.nv.info,"",@"SHT_CUDA_INFO"
	.align	4


	//----- nvinfo : EIATTR_REGCOUNT
	.align		4
        /*0000*/ 	.byte	0x04, 0x2f
        /*0002*/ 	.short	(.L_4 - .L_3)
	.align		4
.L_3:
        /*0004*/ 	.word	index@(matmul_kernel)
        /*0008*/ 	.word	0x000000a8


	//----- nvinfo : EIATTR_FRAME_SIZE
	.align		4
.L_4:
        /*000c*/ 	.byte	0x04, 0x11
        /*000e*/ 	.short	(.L_6 - .L_5)
	.align		4
.L_5:
        /*0010*/ 	.word	index@($__internal_2_$__cuda_sm10x_tcgen05_guardrail_trap_unallocated_columns_being_dealloced)
        /*0014*/ 	.word	0x00000cf8


	//----- nvinfo : EIATTR_FRAME_SIZE
	.align		4
.L_6:
        /*0018*/ 	.byte	0x04, 0x11
        /*001a*/ 	.short	(.L_8 - .L_7)
	.align		4
.L_7:
        /*001c*/ 	.word	index@($__internal_1_$__cuda_sm10x_tcgen05_guardrail_trap_phase_invalid_during_alloc)
        /*0020*/ 	.word	0x00000cf8


	//----- nvinfo : EIATTR_FRAME_SIZE
	.align		4
.L_8:
        /*0024*/ 	.byte	0x04, 0x11
        /*0026*/ 	.short	(.L_10 - .L_9)
	.align		4
.L_9:
        /*0028*/ 	.word	index@($__internal_0_$__cuda_sm10x_tcgen05_guardrail_trap_col_being_dealloced_not_returned_by_alloc)
        /*002c*/ 	.word	0x00000cf8


	//----- nvinfo : EIATTR_FRAME_SIZE
	.align		4
.L_10:
        /*0030*/ 	.byte	0x04, 0x11
        /*0032*/ 	.short	(.L_12 - .L_11)
	.align		4
.L_11:
        /*0034*/ 	.word	index@(matmul_kernel)
        /*0038*/ 	.word	0x00000cf8


	//----- nvinfo : EIATTR_MIN_STACK_SIZE
	.align		4
.L_12:
        /*003c*/ 	.byte	0x04, 0x12
        /*003e*/ 	.short	(.L_14 - .L_13)
	.align		4
.L_13:
        /*0040*/ 	.word	index@(matmul_kernel)
        /*0044*/ 	.word	0x00000cf8
.L_14:


//--------------------- .nv.info.matmul_kernel    --------------------------
	.section	.nv.info.matmul_kernel,"",@"SHT_CUDA_INFO"
	.sectionflags	@""
	.align	4


	//----- nvinfo : EIATTR_CUDA_API_VERSION
	.align		4
        /*0000*/ 	.byte	0x04, 0x37
        /*0002*/ 	.short	(.L_16 - .L_15)
.L_15:
        /*0004*/ 	.word	0x00000081


	//----- nvinfo : EIATTR_KPARAM_INFO
	.align		4
.L_16:
        /*0008*/ 	.byte	0x04, 0x17
        /*000a*/ 	.short	(.L_18 - .L_17)
.L_17:
        /*000c*/ 	.word	0x00000000
        /*0010*/ 	.short	0x000d
        /*0012*/ 	.short	0x0048
        /*0014*/ 	.byte	0x00, 0xf4, 0x21, 0x00


	//----- nvinfo : EIATTR_KPARAM_INFO
	.align		4
.L_18:
        /*0018*/ 	.byte	0x04, 0x17
        /*001a*/ 	.short	(.L_20 - .L_19)
.L_19:
        /*001c*/ 	.word	0x00000000
        /*0020*/ 	.short	0x000c
        /*0022*/ 	.short	0x0040
        /*0024*/ 	.byte	0x00, 0xf4, 0x21, 0x00


	//----- nvinfo : EIATTR_KPARAM_INFO
	.align		4
.L_20:
        /*0028*/ 	.byte	0x04, 0x17
        /*002a*/ 	.short	(.L_22 - .L_21)
.L_21:
        /*002c*/ 	.word	0x00000000
        /*0030*/ 	.short	0x000b
        /*0032*/ 	.short	0x0038
        /*0034*/ 	.byte	0x00, 0xf0, 0x11, 0x00


	//----- nvinfo : EIATTR_KPARAM_INFO
	.align		4
.L_22:
        /*0038*/ 	.byte	0x04, 0x17
        /*003a*/ 	.short	(.L_24 - .L_23)
.L_23:
        /*003c*/ 	.word	0x00000000
        /*0040*/ 	.short	0x000a
        /*0042*/ 	.short	0x0034
        /*0044*/ 	.byte	0x00, 0xf0, 0x11, 0x00


	//----- nvinfo : EIATTR_KPARAM_INFO
	.align		4
.L_24:
        /*0048*/ 	.byte	0x04, 0x17
        /*004a*/ 	.short	(.L_26 - .L_25)
.L_25:
        /*004c*/ 	.word	0x00000000
        /*0050*/ 	.short	0x0009
        /*0052*/ 	.short	0x0030
        /*0054*/ 	.byte	0x00, 0xf0, 0x11, 0x00


	//----- nvinfo : EIATTR_KPARAM_INFO
	.align		4
.L_26:
        /*0058*/ 	.byte	0x04, 0x17
        /*005a*/ 	.short	(.L_28 - .L_27)
.L_27:
        /*005c*/ 	.word	0x00000000
        /*0060*/ 	.short	0x0008
        /*0062*/ 	.short	0x002c
        /*0064*/ 	.byte	0x00, 0xf0, 0x11, 0x00


	//----- nvinfo : EIATTR_KPARAM_INFO
	.align		4
.L_28:
        /*0068*/ 	.byte	0x04, 0x17
        /*006a*/ 	.short	(.L_30 - .L_29)
.L_29:
        /*006c*/ 	.word	0x00000000
        /*0070*/ 	.short	0x0007
        /*0072*/ 	.short	0x0028
        /*0074*/ 	.byte	0x00, 0xf0, 0x11, 0x00


	//----- nvinfo : EIATTR_KPARAM_INFO
	.align		4
.L_30:
        /*0078*/ 	.byte	0x04, 0x17
        /*007a*/ 	.short	(.L_32 - .L_31)
.L_31:
        /*007c*/ 	.word	0x00000000
        /*0080*/ 	.short	0x0006
        /*0082*/ 	.short	0x0024
        /*0084*/ 	.byte	0x00, 0xf0, 0x11, 0x00


	//----- nvinfo : EIATTR_KPARAM_INFO
	.align		4
.L_32:
        /*0088*/ 	.byte	0x04, 0x17
        /*008a*/ 	.short	(.L_34 - .L_33)
.L_33:
        /*008c*/ 	.word	0x00000000
        /*0090*/ 	.short	0x0005
        /*0092*/ 	.short	0x0020
        /*0094*/ 	.byte	0x00, 0xf0, 0x11, 0x00


	//----- nvinfo : EIATTR_KPARAM_INFO
	.align		4
.L_34:
        /*0098*/ 	.byte	0x04, 0x17
        /*009a*/ 	.short	(.L_36 - .L_35)
.L_35:
        /*009c*/ 	.word	0x00000000
        /*00a0*/ 	.short	0x0004
        /*00a2*/ 	.short	0x001c
        /*00a4*/ 	.byte	0x00, 0xf0, 0x11, 0x00


	//----- nvinfo : EIATTR_KPARAM_INFO
	.align		4
.L_36:
        /*00a8*/ 	.byte	0x04, 0x17
        /*00aa*/ 	.short	(.L_38 - .L_37)
.L_37:
        /*00ac*/ 	.word	0x00000000
        /*00b0*/ 	.short	0x0003
        /*00b2*/ 	.short	0x0018
        /*00b4*/ 	.byte	0x00, 0xf0, 0x11, 0x00


	//----- nvinfo : EIATTR_KPARAM_INFO
	.align		4
.L_38:
        /*00b8*/ 	.byte	0x04, 0x17
        /*00ba*/ 	.short	(.L_40 - .L_39)
.L_39:
        /*00bc*/ 	.word	0x00000000
        /*00c0*/ 	.short	0x0002
        /*00c2*/ 	.short	0x0010
        /*00c4*/ 	.byte	0x00, 0xf4, 0x21, 0x00


	//----- nvinfo : EIATTR_KPARAM_INFO
	.align		4
.L_40:
        /*00c8*/ 	.byte	0x04, 0x17
        /*00ca*/ 	.short	(.L_42 - .L_41)
.L_41:
        /*00cc*/ 	.word	0x00000000
        /*00d0*/ 	.short	0x0001
        /*00d2*/ 	.short	0x0008
        /*00d4*/ 	.byte	0x00, 0xf4, 0x21, 0x00


	//----- nvinfo : EIATTR_KPARAM_INFO
	.align		4
.L_42:
        /*00d8*/ 	.byte	0x04, 0x17
        /*00da*/ 	.short	(.L_44 - .L_43)
.L_43:
        /*00dc*/ 	.word	0x00000000
        /*00e0*/ 	.short	0x0000
        /*00e2*/ 	.short	0x0000
        /*00e4*/ 	.byte	0x00, 0xf4, 0x21, 0x00


	//----- nvinfo : EIATTR_AT_ENTRY_FRAGMENTS
	.align		4
.L_44:
        /*00e8*/ 	.byte	0x04, 0x4f
        /*00ea*/ 	.short	(.L_46 - .L_45)


	//   ....[0]....
.L_45:
        /*00ec*/ 	.word	0x00000004


	//----- nvinfo : EIATTR_RESERVED_SMEM_USED
	.align		4
.L_46:
        /*00f0*/ 	.byte	0x01, 0x41
	.zero		2


	//----- nvinfo : EIATTR_SPARSE_MMA_MASK
	.align		4
        /*00f4*/ 	.byte	0x03, 0x50
        /*00f6*/ 	.short	0x0000


	//----- nvinfo : EIATTR_TCGEN05_1CTA_USED
	.align		4
        /*00f8*/ 	.byte	0x01, 0x51
	.zero		2


	//----- nvinfo : EIATTR_MAXREG_COUNT
	.align		4
        /*00fc*/ 	.byte	0x03, 0x1b
        /*00fe*/ 	.short	0x00ff


	//----- nvinfo : EIATTR_NUM_BARRIERS
	.align		4
        /*0100*/ 	.byte	0x02, 0x4c
        /*0102*/ 	.byte	0x01
	.zero		1


	//----- nvinfo : EIATTR_ANNOTATIONS
	.align		4
        /*0104*/ 	.byte	0x04, 0x55
        /*0106*/ 	.short	(.L_48 - .L_47)


	//   ....[0]....
.L_47:
        /*0108*/ 	.word	0x00000001
        /*010c*/ 	.byte	0x70, 0x09, 0x00, 0x00, 0x01, 0x00, 0x00, 0x00, 0xb0, 0x09, 0x00, 0x00, 0x01, 0x00, 0x00, 0x00
        /* <DEDUP_REMOVED lines=1593> */
        /*64ac*/ 	.byte	0x30, 0x6f, 0x02, 0x00, 0x01, 0x00, 0x00, 0x00, 0x80, 0x6f, 0x02, 0x00


	//----- nvinfo : EIATTR_INT_WARP_WIDE_INSTR_OFFSETS
	.align		4
.L_48:
        /*64b8*/ 	.byte	0x04, 0x31
        /*64ba*/ 	.short	(.L_50 - .L_49)


	//   ....[0]....
.L_49:
        /*64bc*/ 	.word	0x000013e0


	//   ....[1]....
        /*64c0*/ 	.word	0x000013f0


	//   ....[2]....
        /*64c4*/ 	.word	0x0000a940


	//   ....[3]....
        /*64c8*/ 	.word	0x0002abf0


	//   ....[4]....
        /*64cc*/ 	.word	0x0002ac40


	//----- nvinfo : EIATTR_COOP_GROUP_MASK_REGIDS
	.align		4
.L_50:
        /*64d0*/ 	.byte	0x04, 0x29
        /*64d2*/ 	.short	(.L_52 - .L_51)


	//   ....[0]....
.L_51:
        /*64d4*/ 	.word	0xffffffff


	//   ....[1]....
        /*64d8*/ 	.word	0xffffffff


	//   ....[2]....
        /*64dc*/ 	.word	0xffffffff


	//   ....[3]....
        /*64e0*/ 	.word	0xffffffff


	//----- nvinfo : EIATTR_COOP_GROUP_INSTR_OFFSETS
	.align		4
.L_52:
        /*64e4*/ 	.byte	0x04, 0x28
        /*64e6*/ 	.short	(.L_54 - .L_53)


	//   ....[0]....
.L_53:
        /*64e8*/ 	.word	0x00000070


	//   ....[1]....
        /*64ec*/ 	.word	0x00000330


	//   ....[2]....
        /*64f0*/ 	.word	0x0002aa80


	//   ....[3]....
        /*64f4*/ 	.word	0x0002acf0


	//----- nvinfo : EIATTR_VRC_CTA_INIT_COUNT
	.align		4
.L_54:
        /*64f8*/ 	.byte	0x02, 0x4a
        /*64fa*/ 	.byte	0x80
	.zero		1


	//----- nvinfo : EIATTR_MBARRIER_INSTR_OFFSETS
	.align		4
        /*64fc*/ 	.byte	0x04, 0x39
        /*64fe*/ 	.short	(.L_56 - .L_55)


	//   ....[0]....
.L_55:
        /*6500*/ 	.word	0x00001fd0
        /*6504*/ 	.word	0x000000ff
        /*6508*/ 	.word	0x00000000
        /*650c*/ 	.short	0x0100
        /*650e*/ 	.byte	0x0b
	.zero		1


	//   ....[1]....
        /*6510*/ 	.word	0x0000a950
        /*6514*/ 	.word	0x000000ff
        /*6518*/ 	.word	0x00014008
        /*651c*/ 	.short	0x0100
        /*651e*/ 	.byte	0x09
	.zero		1


	//   ....[2]....
        /*6520*/ 	.word	0x0001b580
        /*6524*/ 	.word	0x000000ff
        /*6528*/ 	.word	0x00000000
        /*652c*/ 	.short	0x010a
        /*652e*/ 	.byte	0x0b
	.zero		1


	//   ....[3]....
        /*6530*/ 	.word	0x000261b0
        /*6534*/ 	.word	0x000000ff
        /*6538*/ 	.word	0x00000000
        /*653c*/ 	.short	0x010a
        /*653e*/ 	.byte	0x0b
	.zero		1


	//   ....[4]....
        /*6540*/ 	.word	0x00026290
        /*6544*/ 	.word	0x000000ff
        /*6548*/ 	.word	0x00014000
        /*654c*/ 	.short	0x0108
        /*654e*/ 	.byte	0x09
	.zero		1


	//   ....[5]....
        /*6550*/ 	.word	0x000263b0
        /*6554*/ 	.word	0x000000ff
        /*6558*/ 	.word	0x00014008
        /*655c*/ 	.short	0x0108
        /*655e*/ 	.byte	0x09
	.zero		1


	//   ....[6]....
        /*6560*/ 	.word	0x0002ad10
        /*6564*/ 	.word	0x000000ff
        /*6568*/ 	.word	0x00000000
        /*656c*/ 	.short	0x010a
        /*656e*/ 	.byte	0x0b
	.zero		1


	//   ....[7]....
        /*6570*/ 	.word	0x0002ad40
        /*6574*/ 	.word	0x000000ff
        /*6578*/ 	.word	0x00000000
        /*657c*/ 	.short	0x010a
        /*657e*/ 	.byte	0x0b
	.zero		1


	//----- nvinfo : EIATTR_NUM_MBARRIERS
	.align		4
.L_56:
        /*6580*/ 	.byte	0x03, 0x38
        /*6582*/ 	.short	0x0002


	//----- nvinfo : EIATTR_EXIT_INSTR_OFFSETS
	.align		4
        /*6584*/ 	.byte	0x04, 0x1c
        /*6586*/ 	.short	(.L_58 - .L_57)


	//   ....[0]....
.L_57:
        /*6588*/ 	.word	0x0002ad00


	//----- nvinfo : EIATTR_REQNTID
	.align		4
.L_58:
        /*658c*/ 	.byte	0x04, 0x10
        /*658e*/ 	.short	(.L_60 - .L_59)
.L_59:
        /*6590*/ 	.word	0x00000080
        /*6594*/ 	.word	0x00000001
        /*6598*/ 	.word	0x00000001


	//----- nvinfo : EIATTR_CRS_STACK_SIZE
	.align		4
.L_60:
        /*659c*/ 	.byte	0x04, 0x1e
        /*659e*/ 	.short	(.L_62 - .L_61)
.L_61:
        /*65a0*/ 	.word	0x00000000


	//----- nvinfo : EIATTR_CBANK_PARAM_SIZE
	.align		4
.L_62:
        /*65a4*/ 	.byte	0x03, 0x19
        /*65a6*/ 	.short	0x0050


	//----- nvinfo : EIATTR_PARAM_CBANK
	.align		4
        /*65a8*/ 	.byte	0x04, 0x0a
        /*65aa*/ 	.short	(.L_64 - .L_63)
	.align		4
.L_63:
        /*65ac*/ 	.word	index@(.nv.constant0.matmul_kernel)
        /*65b0*/ 	.short	0x0380
        /*65b2*/ 	.short	0x0050


	//----- nvinfo : EIATTR_SW_WAR
	.align		4
.L_64:
        /*65b4*/ 	.byte	0x04, 0x36
        /*65b6*/ 	.short	(.L_66 - .L_65)
.L_65:
        /*65b8*/ 	.word	0x00000008
.L_66:


//--------------------- .nv.compat                --------------------------
	.section	.nv.compat,"",@"SHT_CUDA_COMPAT_INFO"
	.align	4
        /*0000*/ 	.byte	0x02, 0x02, 0x02, 0x00, 0x02, 0x05, 0x05, 0x00, 0x02, 0x03, 0x00, 0x00, 0x02, 0x06, 0x01, 0x00


//--------------------- .nv.callgraph             --------------------------
	.section	.nv.callgraph,"",@"SHT_CUDA_CALLGRAPH"
	.align	4
	.sectionentsize	8
	.align		4
        /*0000*/ 	.word	0x00000000
	.align		4
        /*0004*/ 	.word	0xffffffff
	.align		4
        /*0008*/ 	.word	0x00000000
	.align		4
        /*000c*/ 	.word	0xfffffffe
	.align		4
        /*0010*/ 	.word	0x00000000
	.align		4
        /*0014*/ 	.word	0xfffffffd
	.align		4
        /*0018*/ 	.word	0x00000000
	.align		4
        /*001c*/ 	.word	0xfffffffc


//--------------------- .text.matmul_kernel       --------------------------
	.section	.text.matmul_kernel,"ax",@progbits
	.align	128
        .global         matmul_kernel
        .type           matmul_kernel,@function
        .size           matmul_kernel,(.L_x_20 - matmul_kernel)
        .other          matmul_kernel,@"STO_CUDA_ENTRY STV_DEFAULT"
matmul_kernel:
.text.matmul_kernel:
[----:B------:R-:W0:Y:S01]  /*0000*/  LDC R1, c[0x0][0x37c] ;  /* 0x0000df00ff017b82 */ /* 0x000e220000000800 */
[----:B------:R-:W1:Y:S01]  /*0010*/  S2R R3, SR_TID.X ;  /* 0x0000000000037919 */ /* 0x000e620000002100 */
[----:B0-----:R-:W-:Y:S01]  /*0020*/  VIADD R1, R1, 0xfffff308 ;  /* 0xfffff30801017836 */ /* 0x001fe20000000000 */
[----:B-1----:R-:W-:-:S13]  /*0030*/  ISETP.GE.U32.AND P0, PT, R3, 0x20, PT ;  /* 0x000000200300780c */ /* 0x002fda0003f06070 */
[----:B------:R-:W-:Y:S02]  /*0040*/  VOTEU.ANY UP0, P0 ;  /* 0x0000000000ff7886 */ /* 0x000fe40000000100 */
[----:B------:R-:W-:Y:S05]  /*0050*/  BRA.U UP0, `(.L_x_0) ;  /* 0x0000000100b87547 */ /* 0x000fea000b800000 */
[----:B------:R-:W0:Y:S01]  /*0060*/  S2UR UR6, SR_CgaCtaId ;  /* 0x00000000000679c3 */ /* 0x000e220000008800 */
[----:B------:R-:W-:Y:S01]  /*0070*/  NOP ;  /* 0x0000000000007918 */ /* 0x000fe20000000000 */
[----:B------:R-:W-:Y:S02]  /*0080*/  UMOV UR4, 0x40 ;  /* 0x0000004000047882 */ /* 0x000fe40000000000 */
[----:B0-----:R-:W-:-:S09]  /*0090*/  ULEA UR4, UR6, UR4, 0x18 ;  /* 0x0000000406047291 */ /* 0x001fd2000f8ec0ff */
[----:B------:R-:W0:Y:S01]  /*00a0*/  LDS.U8 R0, [UR4] ;  /* 0x00000004ff007984 */ /* 0x000e220008000000 */
[----:B------:R-:W-:Y:S02]  /*00b0*/  UMOV UR4, 0x400 ;  /* 0x0000040000047882 */ /* 0x000fe40000000000 */
[----:B------:R-:W-:Y:S01]  /*00c0*/  ULEA UR4, UR6, UR4, 0x18 ;  /* 0x0000000406047291 */ /* 0x000fe2000f8ec0ff */
[----:B0-----:R-:W-:-:S13]  /*00d0*/  ISETP.NE.AND P0, PT, R0, RZ, PT ;  /* 0x000000ff0000720c */ /* 0x001fda0003f05270 */
[----:B------:R-:W-:Y:S05]  /*00e0*/  @P0 BRA `(.L_x_1) ;  /* 0x00000000007c0947 */ /* 0x000fea0003800000 */
[----:B------:R-:W-:-:S13]  /*00f0*/  ELECT P0, URZ, PT ;  /* 0x0000000000ff782f */ /* 0x000fda0003800000 */
[----:B------:R-:W-:Y:S05]  /*0100*/  @!P0 BRA `(.L_x_2) ;  /* 0x0000000000848947 */ /* 0x000fea0003800000 */
[----:B------:R-:W-:Y:S01]  /*0110*/  UMOV UR5, 0x4 ;  /* 0x0000000400057882 */ /* 0x000fe20000000000 */
[----:B------:R-:W-:Y:S02]  /*0120*/  IMAD.MOV.U32 R7, RZ, RZ, 0x1 ;  /* 0x00000001ff077424 */ /* 0x000fe400078e00ff */
[----:B------:R-:W-:Y:S02]  /*0130*/  IMAD.MOV.U32 R5, RZ, RZ, 0xf ;  /* 0x0000000fff057424 */ /* 0x000fe400078e00ff */
[----:B------:R-:W-:Y:S04]  /*0140*/  DEPBAR.LE SB0, 0x36 ;  /* 0x00008d800000791a */ /* 0x000fe80000000000 */
[----:B------:R-:W0:Y:S02]  /*0150*/  UTCATOMSWS.FIND_AND_SET.ALIGN UP1, UR5, UR5 ;  /* 0x00000005000575e3 */ /* 0x000e240008020800 */
[----:B0-----:R-:W-:-:S04]  /*0160*/  PLOP3.LUT P0, PT, PT, PT, UP1, 0x80, 0x8 ;  /* 0x000000000008781c */ /* 0x001fc80003f0f018 */
[----:B------:R-:W-:-:S04]  /*0170*/  SEL R0, RZ, 0xffffffff, !P0 ;  /* 0xffffffffff007807 */ /* 0x000fc80004000000 */
[----:B------:R-:W-:Y:S01]  /*0180*/  ISETP.NE.AND P0, PT, R0, RZ, PT ;  /* 0x000000ff0000720c */ /* 0x000fe20003f05270 */
[----:B------:R-:W-:-:S12]  /*0190*/  IMAD.U32 R0, RZ, RZ, UR5 ;  /* 0x00000005ff007e24 */ /* 0x000fd8000f8e00ff */
[----:B------:R-:W-:Y:S05]  /*01a0*/  @P0 BRA `(.L_x_3) ;  /* 0x0000000000240947 */ /* 0x000fea0003800000 */
.L_x_4:
[----:B------:R-:W-:Y:S05]  /*01b0*/  NANOSLEEP 0x64 ;  /* 0x000000640000795d */ /* 0x000fea0003800000 */
[----:B------:R-:W-:-:S05]  /*01c0*/  UMOV UR5, 0x4 ;  /* 0x0000000400057882 */ /* 0x000fca0000000000 */
[----:B------:R-:W-:Y:S04]  /*01d0*/  DEPBAR.LE SB0, 0x36 ;  /* 0x00008d800000791a */ /* 0x000fe80000000000 */
[----:B------:R-:W0:Y:S02]  /*01e0*/  UTCATOMSWS.FIND_AND_SET.ALIGN UP1, UR5, UR5 ;  /* 0x00000005000575e3 */ /* 0x000e240008020800 */
[----:B0-----:R-:W-:-:S04]  /*01f0*/  PLOP3.LUT P0, PT, PT, PT, UP1, 0x80, 0x8 ;  /* 0x000000000008781c */ /* 0x001fc80003f0f018 */
[----:B------:R-:W-:-:S04]  /*0200*/  SEL R0, RZ, 0xffffffff, !P0 ;  /* 0xffffffffff007807 */ /* 0x000fc80004000000 */
[----:B------:R-:W-:Y:S01]  /*0210*/  ISETP.NE.AND P0, PT, R0, RZ, PT ;  /* 0x000000ff0000720c */ /* 0x000fe20003f05270 */
[----:B------:R-:W-:-:S12]  /*0220*/  IMAD.U32 R0, RZ, RZ, UR5 ;  /* 0x00000005ff007e24 */ /* 0x000fd8000f8e00ff */
[----:B------:R-:W-:Y:S05]  /*0230*/  @!P0 BRA `(.L_x_4) ;  /* 0xfffffffc00dc8947 */ /* 0x000fea000383ffff */
.L_x_3:
[C---:B------:R-:W-:Y:S01]  /*0240*/  VIADD R4, R0.reuse, 0x10 ;  /* 0x0000001000047836 */ /* 0x040fe20000000000 */
[----:B------:R-:W-:Y:S01]  /*0250*/  UMOV UR5, 0x50 ;  /* 0x0000005000057882 */ /* 0x000fe20000000000 */
[----:B------:R-:W-:Y:S01]  /*0260*/  SHF.L.U32 R2, R5, R0, RZ ;  /* 0x0000000005027219 */ /* 0x000fe200000006ff */
[----:B------:R-:W-:Y:S01]  /*0270*/  ULEA UR5, UR6, UR5, 0x18 ;  /* 0x0000000506057291 */ /* 0x000fe2000f8ec0ff */
[----:B------:R-:W-:Y:S01]  /*0280*/  IMAD.SHL.U32 R0, R0, 0x20, RZ ;  /* 0x0000002000007824 */ /* 0x000fe200078e00ff */
[----:B------:R-:W-:-:S04]  /*0290*/  SHF.L.U32 R5, R7, R4, RZ ;  /* 0x0000000407057219 */ /* 0x000fc800000006ff */
[----:B------:R-:W-:-:S05]  /*02a0*/  LOP3.LUT R2, R5, R2, RZ, 0xfc, !PT ;  /* 0x0000000205027212 */ /* 0x000fca00078efcff */
[----:B------:R0:W-:Y:S04]  /*02b0*/  ATOMS.OR RZ, [UR5], R2 ;  /* 0x00000002ffff798c */ /* 0x0001e8000b000005 */
[----:B------:R0:W-:Y:S01]  /*02c0*/  STS [UR4], R0 ;  /* 0x00000000ff007988 */ /* 0x0001e20008000804 */
[----:B------:R-:W-:Y:S05]  /*02d0*/  BRA `(.L_x_2) ;  /* 0x0000000000107947 */ /* 0x000fea0003800000 */
.L_x_1:
[----:B------:R-:W-:Y:S01]  /*02e0*/  IMAD.MOV.U32 R0, RZ, RZ, -0x1 ;  /* 0xffffffffff007424 */ /* 0x000fe200078e00ff */
[----:B------:R-:W-:-:S04]  /*02f0*/  MOV R4, 0x320 ;  /* 0x0000032000047802 */ /* 0x000fc80000000f00 */
[----:B------:R0:W-:Y:S03]  /*0300*/  STS [UR4], R0 ;  /* 0x00000000ff007988 */ /* 0x0001e60008000804 */
[----:B0-----:R-:W-:Y:S05]  /*0310*/  CALL.REL.NOINC `($__internal_1_$__cuda_sm10x_tcgen05_guardrail_trap_phase_invalid_during_alloc) ;  /* 0x000002a800a07944 */ /* 0x001fea0003c00000 */
.L_x_2:
[----:B------:R-:W-:Y:S05]  /*0320*/  WARPSYNC.ALL ;  /* 0x0000000000007948 */ /* 0x000fea0003800000 */
[----:B------:R-:W-:Y:S01]  /*0330*/  NOP ;  /* 0x0000000000007918 */ /* 0x000fe20000000000 */
.L_x_0:
[----:B------:R-:W1:Y:S01]  /*0340*/  LDC.64 R16, c[0x0][0x398] ;  /* 0x0000e600ff107b82 */ /* 0x000e620000000a00 */
[----:B------:R-:W2:Y:S01]  /*0350*/  S2R R7, SR_CTAID.X ;  /* 0x0000000000077919 */ /* 0x000ea20000002500 */
[----:B------:R-:W-:Y:S01]  /*0360*/  UMOV UR9, 0x400 ;  /* 0x0000040000097882 */ /* 0x000fe20000000000 */
[----:B------:R-:W3:Y:S01]  /*0370*/  LDCU UR16, c[0x0][0x3a4] ;  /* 0x00007480ff1077ac */ /* 0x000ee20008000800 */
[----:B------:R-:W4:Y:S04]  /*0380*/  LDCU.128 UR12, c[0x0][0x380] ;  /* 0x00007000ff0c77ac */ /* 0x000f280008000c00 */
[----:B------:R-:W5:Y:S01]  /*0390*/  S2UR UR5, SR_CgaCtaId ;  /* 0x00000000000579c3 */ /* 0x000f620000008800 */
[----:B------:R-:W-:Y:S01]  /*03a0*/  UMOV UR6, 0x1 ;  /* 0x0000000100067882 */ /* 0x000fe20000000000 */
[----:B01----:R-:W-:Y:S01]  /*03b0*/  VIADD R0, R17, 0x3f ;  /* 0x0000003f11007836 */ /* 0x003fe20000000000 */
[----:B------:R-:W-:-:S04]  /*03c0*/  IABS R12, R17 ;  /* 0x00000011000c7213 */ /* 0x000fc80000000000 */
[----:B------:R-:W-:Y:S01]  /*03d0*/  SHF.R.S32.HI R5, RZ, 0x1f, R0 ;  /* 0x0000001fff057819 */ /* 0x000fe20000011400 */
[----:B-----5:R-:W-:-:S03]  /*03e0*/  ULEA UR9, UR5, UR9, 0x18 ;  /* 0x0000000905097291 */ /* 0x020fc6000f8ec0ff */
[----:B------:R-:W-:Y:S02]  /*03f0*/  LEA.HI R5, R5, R0, RZ, 0x6 ;  /* 0x0000000005057211 */ /* 0x000fe400078f30ff */
[----:B--2---:R-:W-:Y:S01]  /*0400*/  IABS R8, R7 ;  /* 0x0000000700087213 */ /* 0x004fe20000000000 */
[----:B------:R-:W-:Y:S01]  /*0410*/  UIADD3 UR11, UPT, UPT, UR9, 0x14000, URZ ;  /* 0x00014000090b7890 */ /* 0x000fe2000fffe0ff */
[----:B------:R-:W-:-:S05]  /*0420*/  SHF.R.S32.HI R5, RZ, 0x6, R5 ;  /* 0x00000006ff057819 */ /* 0x000fca0000011405 */
[----:B------:R-:W-:-:S05]  /*0430*/  IMAD.SHL.U32 R2, R5, 0x4, RZ ;  /* 0x0000000405027824 */ /* 0x000fca00078e00ff */
[-C--:B------:R-:W-:Y:S02]  /*0440*/  IABS R9, R2.reuse ;  /* 0x0000000200097213 */ /* 0x080fe40000000000 */
[----:B------:R-:W-:Y:S02]  /*0450*/  IABS R10, R2 ;  /* 0x00000002000a7213 */ /* 0x000fe40000000000 */
[----:B------:R-:W0:Y:S08]  /*0460*/  I2F.RP R0, R9 ;  /* 0x0000000900007306 */ /* 0x000e300000209400 */
[----:B0-----:R-:W0:Y:S02]  /*0470*/  MUFU.RCP R0, R0 ;  /* 0x0000000000007308 */ /* 0x001e240000001000 */
[----:B0-----:R-:W-:-:S02]  /*0480*/  VIADD R4, R0, 0xffffffe ;  /* 0x0ffffffe00047836 */ /* 0x001fc40000000000 */
[----:B------:R-:W-:-:S04]  /*0490*/  IMAD.MOV R0, RZ, RZ, -R10 ;  /* 0x000000ffff007224 */ /* 0x000fc800078e0a0a */
[----:B------:R0:W1:Y:S02]  /*04a0*/  F2I.FTZ.U32.TRUNC.NTZ R5, R4 ;  /* 0x0000000400057305 */ /* 0x000064000021f000 */
[----:B0-----:R-:W-:Y:S02]  /*04b0*/  IMAD.MOV.U32 R4, RZ, RZ, RZ ;  /* 0x000000ffff047224 */ /* 0x001fe400078e00ff */
[----:B-1----:R-:W-:-:S04]  /*04c0*/  IMAD.MOV R6, RZ, RZ, -R5 ;  /* 0x000000ffff067224 */ /* 0x002fc800078e0a05 */
[----:B------:R-:W-:Y:S02]  /*04d0*/  IMAD R11, R6, R9, RZ ;  /* 0x00000009060b7224 */ /* 0x000fe400078e02ff */
[----:B------:R-:W-:Y:S02]  /*04e0*/  IMAD.MOV.U32 R6, RZ, RZ, R8 ;  /* 0x000000ffff067224 */ /* 0x000fe400078e0008 */
[----:B------:R-:W-:Y:S01]  /*04f0*/  IMAD.HI.U32 R5, R5, R11, R4 ;  /* 0x0000000b05057227 */ /* 0x000fe200078e0004 */
[----:B------:R-:W0:Y:S05]  /*0500*/  I2F.RP R8, R12 ;  /* 0x0000000c00087306 */ /* 0x000e2a0000209400 */
[----:B------:R-:W-:-:S04]  /*0510*/  IMAD.HI.U32 R5, R5, R6, RZ ;  /* 0x0000000605057227 */ /* 0x000fc800078e00ff */
[----:B------:R-:W-:Y:S01]  /*0520*/  IMAD R0, R5, R0, R6 ;  /* 0x0000000005007224 */ /* 0x000fe200078e0206 */
[----:B------:R-:W-:Y:S04]  /*0530*/  BAR.SYNC.DEFER_BLOCKING 0x0 ;  /* 0x0000000000007b1d */ /* 0x000fe80000010000 */
[----:B------:R-:W-:Y:S02]  /*0540*/  ISETP.GT.U32.AND P1, PT, R9, R0, PT ;  /* 0x000000000900720c */ /* 0x000fe40003f24070 */
[----:B0-----:R-:W-:Y:S11]  /*0550*/  MUFU.RCP R8, R8 ;  /* 0x0000000800087308 */ /* 0x001ff60000001000 */
[----:B------:R-:W-:-:S02]  /*0560*/  @!P1 IMAD.IADD R0, R0, 0x1, -R9 ;  /* 0x0000000100009824 */ /* 0x000fc400078e0a09 */
[----:B------:R-:W-:Y:S01]  /*0570*/  @!P1 VIADD R5, R5, 0x1 ;  /* 0x0000000105059836 */ /* 0x000fe20000000000 */
[----:B------:R-:W-:Y:S02]  /*0580*/  ISETP.NE.AND P1, PT, R2, RZ, PT ;  /* 0x000000ff0200720c */ /* 0x000fe40003f25270 */
[----:B------:R-:W-:Y:S02]  /*0590*/  ISETP.GE.U32.AND P0, PT, R0, R9, PT ;  /* 0x000000090000720c */ /* 0x000fe40003f06070 */
[----:B------:R-:W-:-:S04]  /*05a0*/  LOP3.LUT R0, R7, R2, RZ, 0x3c, !PT ;  /* 0x0000000207007212 */ /* 0x000fc800078e3cff */
[----:B------:R-:W-:Y:S01]  /*05b0*/  ISETP.GE.AND P2, PT, R0, RZ, PT ;  /* 0x000000ff0000720c */ /* 0x000fe20003f46270 */
[----:B------:R-:W-:-:S06]  /*05c0*/  VIADD R0, R16, 0xff ;  /* 0x000000ff10007836 */ /* 0x000fcc0000000000 */
[----:B------:R-:W-:-:S04]  /*05d0*/  @P0 VIADD R5, R5, 0x1 ;  /* 0x0000000105050836 */ /* 0x000fc80000000000 */
[----:B------:R-:W-:Y:S01]  /*05e0*/  IMAD.MOV.U32 R4, RZ, RZ, R5 ;  /* 0x000000ffff047224 */ /* 0x000fe200078e0005 */
[----:B------:R-:W-:-:S03]  /*05f0*/  SHF.R.S32.HI R5, RZ, 0x1f, R0 ;  /* 0x0000001fff057819 */ /* 0x000fc60000011400 */
[----:B------:R-:W-:Y:S01]  /*0600*/  @!P2 IMAD.MOV R4, RZ, RZ, -R4 ;  /* 0x000000ffff04a224 */ /* 0x000fe200078e0a04 */
[----:B------:R-:W-:Y:S02]  /*0610*/  @!P1 LOP3.LUT R4, RZ, R2, RZ, 0x33, !PT ;  /* 0x00000002ff049212 */ /* 0x000fe400078e33ff */
[----:B------:R-:W-:-:S03]  /*0620*/  LEA.HI R5, R5, R0, RZ, 0x8 ;  /* 0x0000000005057211 */ /* 0x000fc600078f40ff */
[----:B------:R-:W-:Y:S02]  /*0630*/  IMAD.SHL.U32 R10, R4, 0x4, RZ ;  /* 0x00000004040a7824 */ /* 0x000fe400078e00ff */
[----:B------:R-:W-:-:S03]  /*0640*/  IMAD.MOV R4, RZ, RZ, -R4 ;  /* 0x000000ffff047224 */ /* 0x000fc600078e0a04 */
[----:B------:R-:W-:Y:S01]  /*0650*/  LEA.HI.SX32 R5, R5, -R10, 0x18 ;  /* 0x8000000a05057211 */ /* 0x000fe200078fc2ff */
[----:B------:R-:W-:Y:S02]  /*0660*/  IMAD R14, R2, R4, R7 ;  /* 0x00000004020e7224 */ /* 0x000fe400078e0207 */
[----:B------:R-:W-:Y:S01]  /*0670*/  IMAD.MOV.U32 R4, RZ, RZ, RZ ;  /* 0x000000ffff047224 */ /* 0x000fe200078e00ff */
[----:B------:R-:W-:Y:S02]  /*0680*/  VIMNMX R11, PT, PT, R5, 0x4, PT ;  /* 0x00000004050b7848 */ /* 0x000fe40003fe0100 */
[----:B------:R-:W-:Y:S02]  /*0690*/  IABS R2, R14 ;  /* 0x0000000e00027213 */ /* 0x000fe40000000000 */
[----:B------:R-:W-:-:S04]  /*06a0*/  IABS R9, R11 ;  /* 0x0000000b00097213 */ /* 0x000fc80000000000 */
[----:B------:R-:W0:Y:S08]  /*06b0*/  I2F.RP R0, R9 ;  /* 0x0000000900007306 */ /* 0x000e300000209400 */
[----:B0-----:R-:W0:Y:S02]  /*06c0*/  MUFU.RCP R0, R0 ;  /* 0x0000000000007308 */ /* 0x001e240000001000 */
[----:B0-----:R-:W-:-:S06]  /*06d0*/  VIADD R5, R0, 0xffffffe ;  /* 0x0ffffffe00057836 */ /* 0x001fcc0000000000 */
[----:B------:R-:W0:Y:S02]  /*06e0*/  F2I.FTZ.U32.TRUNC.NTZ R5, R5 ;  /* 0x0000000500057305 */ /* 0x000e24000021f000 */
[----:B0-----:R-:W-:-:S04]  /*06f0*/  IMAD.MOV R6, RZ, RZ, -R5 ;  /* 0x000000ffff067224 */ /* 0x001fc800078e0a05 */
[----:B------:R-:W-:Y:S01]  /*0700*/  IMAD R7, R6, R9, RZ ;  /* 0x0000000906077224 */ /* 0x000fe200078e02ff */
[----:B------:R-:W-:-:S03]  /*0710*/  IABS R6, R11 ;  /* 0x0000000b00067213 */ /* 0x000fc60000000000 */
[----:B------:R-:W-:-:S04]  /*0720*/  IMAD.HI.U32 R4, R5, R7, R4 ;  /* 0x0000000705047227 */ /* 0x000fc800078e0004 */
[----:B------:R-:W-:Y:S01]  /*0730*/  IMAD.MOV.U32 R5, RZ, RZ, R2 ;  /* 0x000000ffff057224 */ /* 0x000fe200078e0002 */
[----:B------:R-:W-:Y:S01]  /*0740*/  IABS R2, R16 ;  /* 0x0000001000027213 */ /* 0x000fe20000000000 */
[----:B------:R-:W-:Y:S02]  /*0750*/  IMAD.MOV R0, RZ, RZ, -R6 ;  /* 0x000000ffff007224 */ /* 0x000fe400078e0a06 */
[----:B------:R-:W-:-:S04]  /*0760*/  IMAD.HI.U32 R4, R4, R5, RZ ;  /* 0x0000000504047227 */ /* 0x000fc800078e00ff */
[----:B------:R-:W-:Y:S02]  /*0770*/  IMAD R0, R4, R0, R5 ;  /* 0x0000000004007224 */ /* 0x000fe400078e0205 */
[----:B------:R-:W0:Y:S01]  /*0780*/  I2F.RP R5, R2 ;  /* 0x0000000200057306 */ /* 0x000e220000209400 */
[----:B------:R-:W-:Y:S02]  /*0790*/  VIADD R6, R8, 0xffffffe ;  /* 0x0ffffffe08067836 */ /* 0x000fe40000000000 */
[----:B------:R-:W-:-:S05]  /*07a0*/  ISETP.GT.U32.AND P1, PT, R9, R0, PT ;  /* 0x000000000900720c */ /* 0x000fca0003f24070 */
[----:B------:R1:W2:Y:S08]  /*07b0*/  F2I.FTZ.U32.TRUNC.NTZ R7, R6 ;  /* 0x0000000600077305 */ /* 0x0002b0000021f000 */
[----:B------:R-:W-:Y:S01]  /*07c0*/  @!P1 IMAD.IADD R0, R0, 0x1, -R9 ;  /* 0x0000000100009824 */ /* 0x000fe200078e0a09 */
[----:B0-----:R-:W0:Y:S01]  /*07d0*/  MUFU.RCP R5, R5 ;  /* 0x0000000500057308 */ /* 0x001e220000001000 */
[----:B------:R-:W-:Y:S01]  /*07e0*/  @!P1 VIADD R4, R4, 0x1 ;  /* 0x0000000104049836 */ /* 0x000fe20000000000 */
[----:B------:R-:W-:Y:S01]  /*07f0*/  ISETP.NE.AND P1, PT, R11, RZ, PT ;  /* 0x000000ff0b00720c */ /* 0x000fe20003f25270 */
[----:B-1----:R-:W-:Y:S01]  /*0800*/  IMAD.MOV.U32 R6, RZ, RZ, RZ ;  /* 0x000000ffff067224 */ /* 0x002fe200078e00ff */
[----:B------:R-:W-:-:S02]  /*0810*/  ISETP.GE.U32.AND P0, PT, R0, R9, PT ;  /* 0x000000090000720c */ /* 0x000fc40003f06070 */
[----:B------:R-:W1:Y:S01]  /*0820*/  LDS R9, [UR9] ;  /* 0x00000009ff097984 */ /* 0x000e620008000800 */
[----:B------:R-:W-:Y:S01]  /*0830*/  LOP3.LUT R0, R14, R11, RZ, 0x3c, !PT ;  /* 0x0000000b0e007212 */ /* 0x000fe200078e3cff */
[----:B--2---:R-:W-:Y:S01]  /*0840*/  IMAD.MOV R13, RZ, RZ, -R7 ;  /* 0x000000ffff0d7224 */ /* 0x004fe200078e0a07 */
[----:B------:R-:W-:Y:S02]  /*0850*/  BAR.SYNC.DEFER_BLOCKING 0x0 ;  /* 0x0000000000007b1d */ /* 0x000fe40000010000 */
[----:B------:R-:W-:Y:S01]  /*0860*/  ISETP.GE.AND P2, PT, R0, RZ, PT ;  /* 0x000000ff0000720c */ /* 0x000fe20003f46270 */
[----:B------:R-:W-:-:S04]  /*0870*/  IMAD R13, R13, R12, RZ ;  /* 0x0000000c0d0d7224 */ /* 0x000fc800078e02ff */
[----:B------:R-:W-:Y:S01]  /*0880*/  IMAD.HI.U32 R13, R7, R13, R6 ;  /* 0x0000000d070d7227 */ /* 0x000fe200078e0006 */
[----:B------:R-:W-:-:S03]  /*0890*/  SHF.R.U32.HI R6, RZ, 0x5, R3 ;  /* 0x00000005ff067819 */ /* 0x000fc60000011603 */
[----:B------:R-:W-:Y:S01]  /*08a0*/  @P0 VIADD R4, R4, 0x1 ;  /* 0x0000000104040836 */ /* 0x000fe20000000000 */
[----:B------:R-:W-:Y:S01]  /*08b0*/  R2UR UR7, R6 ;  /* 0x00000000060772ca */ /* 0x000fe200000e0000 */
[----:B0-----:R-:W-:Y:S02]  /*08c0*/  VIADD R5, R5, 0xffffffe ;  /* 0x0ffffffe05057836 */ /* 0x001fe40000000000 */
[----:B------:R-:W-:Y:S01]  /*08d0*/  @!P2 IMAD.MOV R4, RZ, RZ, -R4 ;  /* 0x000000ffff04a224 */ /* 0x000fe200078e0a04 */
[----:B------:R-:W-:-:S03]  /*08e0*/  @!P1 LOP3.LUT R4, RZ, R11, RZ, 0x33, !PT ;  /* 0x0000000bff049212 */ /* 0x000fc600078e33ff */
[----:B------:R-:W0:Y:S02]  /*08f0*/  F2I.FTZ.U32.TRUNC.NTZ R5, R5 ;  /* 0x0000000500057305 */ /* 0x000e24000021f000 */
[----:B------:R-:W-:Y:S02]  /*0900*/  IMAD.SHL.U32 R0, R4, 0x40, RZ ;  /* 0x0000004004007824 */ /* 0x000fe400078e00ff */
[----:B------:R-:W-:Y:S02]  /*0910*/  IMAD.MOV R6, RZ, RZ, -R4 ;  /* 0x000000ffff067224 */ /* 0x000fe400078e0a04 */
[C---:B------:R-:W-:Y:S01]  /*0920*/  VIADD R15, R0.reuse, 0x1 ;  /* 0x00000001000f7836 */ /* 0x040fe20000000000 */
[----:B------:R-:W-:Y:S01]  /*0930*/  IABS R63, R0 ;  /* 0x00000000003f7213 */ /* 0x000fe20000000000 */
[C---:B------:R-:W-:Y:S01]  /*0940*/  VIADD R22, R0.reuse, 0x2 ;  /* 0x0000000200167836 */ /* 0x040fe20000000000 */
[----:B------:R-:W-:Y:S01]  /*0950*/  USHF.L.U32 UR4, UR7, 0x15, URZ ;  /* 0x0000001507047899 */ /* 0x000fe200080006ff */
[C---:B------:R-:W-:Y:S01]  /*0960*/  VIADD R21, R0.reuse, 0x3 ;  /* 0x0000000300157836 */ /* 0x040fe20000000000 */
[----:B------:R0:W-:Y:S01]  /*0970*/  STL [R1+0x1a4], R15 ;  /* 0x0001a40f01007387 */ /* 0x0001e20000100800 */
[----:B------:R-:W-:Y:S01]  /*0980*/  IABS R62, R15 ;  /* 0x0000000f003e7213 */ /* 0x000fe20000000000 */
[----:B------:R-:W-:Y:S01]  /*0990*/  IMAD.HI.U32 R4, R13, R63, RZ ;  /* 0x0000003f0d047227 */ /* 0x000fe200078e00ff */
[----:B------:R-:W-:Y:S01]  /*09a0*/  IABS R61, R22 ;  /* 0x00000016003d7213 */ /* 0x000fe20000000000 */
[----:B------:R-:W-:Y:S01]  /*09b0*/  STL [R1+0x1a0], R22 ;  /* 0x0001a01601007387 */ /* 0x000fe20000100800 */
[----:B------:R-:W-:Y:S01]  /*09c0*/  IABS R60, R21 ;  /* 0x00000015003c7213 */ /* 0x000fe20000000000 */
[C---:B------:R-:W-:Y:S01]  /*09d0*/  VIADD R19, R0.reuse, 0x5 ;  /* 0x0000000500137836 */ /* 0x040fe20000000000 */
[----:B-1----:R-:W-:Y:S01]  /*09e0*/  R2UR UR8, R9 ;  /* 0x00000000090872ca */ /* 0x002fe200000e0000 */
[C---:B------:R-:W-:Y:S01]  /*09f0*/  VIADD R20, R0.reuse, 0x4 ;  /* 0x0000000400147836 */ /* 0x040fe20000000000 */
[----:B------:R-:W-:Y:S01]  /*0a00*/  STL [R1+0x1a8], R21 ;  /* 0x0001a81501007387 */ /* 0x000fe20000100800 */
[--C-:B0-----:R-:W-:Y:S01]  /*0a10*/  IMAD.MOV R15, RZ, RZ, -R5.reuse ;  /* 0x000000ffff0f7224 */ /* 0x101fe200078e0a05 */
[----:B------:R-:W-:Y:S01]  /*0a20*/  IABS R68, R19 ;  /* 0x0000001300447213 */ /* 0x000fe20000000000 */
[----:B------:R-:W-:Y:S01]  /*0a30*/  VIADD R18, R0, 0x6 ;  /* 0x0000000600127836 */ /* 0x000fe20000000000 */
[----:B------:R-:W-:Y:S01]  /*0a40*/  STL [R1+0x1c0], R20 ;  /* 0x0001c01401007387 */ /* 0x000fe20000100800 */
[----:B------:R-:W-:Y:S01]  /*0a50*/  IMAD.MOV R8, RZ, RZ, -R4 ;  /* 0x000000ffff087224 */ /* 0x000fe200078e0a04 */
[----:B------:R-:W-:Y:S01]  /*0a60*/  IABS R69, R20 ;  /* 0x0000001400457213 */ /* 0x000fe20000000000 */
[----:B------:R-:W-:Y:S01]  /*0a70*/  IMAD R9, R15, R2, RZ ;  /* 0x000000020f097224 */ /* 0x000fe200078e02ff */
[----:B------:R0:W-:Y:S01]  /*0a80*/  STL [R1+0x1ac], R19 ;  /* 0x0001ac1301007387 */ /* 0x0001e20000100800 */
[----:B------:R-:W-:Y:S01]  /*0a90*/  IMAD.MOV.U32 R4, RZ, RZ, RZ ;  /* 0x000000ffff047224 */ /* 0x000fe200078e00ff */
[----:B------:R-:W-:Y:S01]  /*0aa0*/  IABS R67, R18 ;  /* 0x0000001200437213 */ /* 0x000fe20000000000 */
[----:B------:R-:W-:Y:S01]  /*0ab0*/  IMAD R6, R11, R6, R14 ;  /* 0x000000060b067224 */ /* 0x000fe200078e020e */
[----:B------:R1:W-:Y:S01]  /*0ac0*/  STL [R1+0x208], R18 ;  /* 0x0002081201007387 */ /* 0x0003e20000100800 */
[----:B------:R-:W-:Y:S01]  /*0ad0*/  IMAD.HI.U32 R4, R5, R9, R4 ;  /* 0x0000000905047227 */ /* 0x000fe200078e0004 */
[----:B------:R-:W-:-:S03]  /*0ae0*/  ULOP3.LUT UR4, UR4, 0x600000, URZ, 0xc0, !UPT ;  /* 0x0060000004047892 */ /* 0x000fc6000f8ec0ff */
[C---:B------:R-:W-:Y:S01]  /*0af0*/  VIADD R14, R0.reuse, 0xa ;  /* 0x0000000a000e7836 */ /* 0x040fe20000000000 */
[----:B------:R-:W-:Y:S01]  /*0b00*/  UIADD3 UR10, UPT, UPT, UR8, UR4, URZ ;  /* 0x00000004080a7290 */ /* 0x000fe2000fffe0ff */
[C---:B0-----:R-:W-:Y:S02]  /*0b10*/  VIADD R19, R0.reuse, 0x7 ;  /* 0x0000000700137836 */ /* 0x041fe40000000000 */
[C---:B------:R-:W-:Y:S01]  /*0b20*/  IMAD.HI.U32 R5, R13.reuse, R61, RZ ;  /* 0x0000003d0d057227 */ /* 0x040fe200078e00ff */
[----:B------:R-:W-:Y:S02]  /*0b30*/  IABS R75, R14 ;  /* 0x0000000e004b7213 */ /* 0x000fe40000000000 */
[----:B------:R-:W-:Y:S01]  /*0b40*/  STL [R1+0x1c8], R19 ;  /* 0x0001c81301007387 */ /* 0x000fe20000100800 */
[----:B-1----:R-:W-:Y:S01]  /*0b50*/  VIADD R18, R0, 0x8 ;  /* 0x0000000800127836 */ /* 0x002fe20000000000 */
[----:B------:R-:W-:Y:S01]  /*0b60*/  IABS R66, R19 ;  /* 0x0000001300427213 */ /* 0x000fe20000000000 */
[----:B------:R-:W-:-:S03]  /*0b70*/  IMAD.HI.U32 R9, R13, R68, RZ ;  /* 0x000000440d097227 */ /* 0x000fc600078e00ff */
[----:B------:R0:W-:Y:S01]  /*0b80*/  STL [R1+0x22c], R18 ;  /* 0x00022c1201007387 */ /* 0x0001e20000100800 */
[----:B------:R-:W-:Y:S01]  /*0b90*/  IMAD.MOV R5, RZ, RZ, -R5 ;  /* 0x000000ffff057224 */ /* 0x000fe200078e0a05 */
[----:B------:R-:W-:Y:S01]  /*0ba0*/  IABS R65, R18 ;  /* 0x0000001200417213 */ /* 0x000fe20000000000 */
[----:B------:R-:W-:Y:S02]  /*0bb0*/  IMAD.MOV R9, RZ, RZ, -R9 ;  /* 0x000000ffff097224 */ /* 0x000fe400078e0a09 */
[C---:B------:R-:W-:Y:S02]  /*0bc0*/  VIADD R11, R0.reuse, 0xb ;  /* 0x0000000b000b7836 */ /* 0x040fe40000000000 */
[----:B------:R-:W-:Y:S02]  /*0bd0*/  VIADD R15, R0, 0x9 ;  /* 0x00000009000f7836 */ /* 0x000fe40000000000 */
[----:B------:R-:W-:Y:S01]  /*0be0*/  IMAD.IADD R6, R10, 0x1, R6 ;  /* 0x000000010a067824 */ /* 0x000fe200078e0206 */
[----:B0-----:R-:W-:Y:S01]  /*0bf0*/  LOP3.LUT R18, R3, 0x7f, RZ, 0xc0, !PT ;  /* 0x0000007f03127812 */ /* 0x001fe200078ec0ff */
[C---:B------:R-:W-:Y:S01]  /*0c00*/  IMAD R61, R12.reuse, R5, R61 ;  /* 0x000000050c3d7224 */ /* 0x040fe200078e023d */
[----:B------:R-:W-:Y:S01]  /*0c10*/  IABS R74, R11 ;  /* 0x0000000b004a7213 */ /* 0x000fe20000000000 */
[----:B------:R-:W-:Y:S01]  /*0c20*/  IMAD R68, R12, R9, R68 ;  /* 0x000000090c447224 */ /* 0x000fe200078e0244 */
[----:B------:R-:W-:Y:S01]  /*0c30*/  STL [R1+0x230], R15 ;  /* 0x0002300f01007387 */ /* 0x000fe20000100800 */
[----:B------:R-:W-:Y:S01]  /*0c40*/  IMAD.HI.U32 R5, R13, R66, RZ ;  /* 0x000000420d057227 */ /* 0x000fe200078e00ff */
[----:B------:R-:W-:-:S02]  /*0c50*/  IABS R64, R15 ;  /* 0x0000000f00407213 */ /* 0x000fc40000000000 */
[----:B------:R-:W-:Y:S01]  /*0c60*/  STL [R1+0x238], R14 ;  /* 0x0002380e01007387 */ /* 0x000fe20000100800 */
[----:B------:R-:W-:Y:S01]  /*0c70*/  IMAD.HI.U32 R9, R13, R75, RZ ;  /* 0x0000004b0d097227 */ /* 0x000fe200078e00ff */
[----:B------:R-:W-:Y:S02]  /*0c80*/  ISETP.NE.U32.AND P5, PT, R18, RZ, PT ;  /* 0x000000ff1200720c */ /* 0x000fe40003fa5070 */
[----:B------:R0:W-:Y:S01]  /*0c90*/  STL [R1+0x234], R11 ;  /* 0x0002340b01007387 */ /* 0x0001e20000100800 */
[----:B------:R-:W-:Y:S02]  /*0ca0*/  IMAD R144, R6, 0x100, R18 ;  /* 0x0000010006907824 */ /* 0x000fe400078e0212 */
[----:B------:R-:W-:Y:S02]  /*0cb0*/  IMAD.MOV R9, RZ, RZ, -R9 ;  /* 0x000000ffff097224 */ /* 0x000fe400078e0a09 */
[----:B------:R-:W-:Y:S02]  /*0cc0*/  VIADD R19, R0, 0xc ;  /* 0x0000000c00137836 */ /* 0x000fe40000000000 */
[----:B------:R-:W-:-:S02]  /*0cd0*/  VIADD R160, R144, 0x80 ;  /* 0x0000008090a07836 */ /* 0x000fc40000000000 */
[----:B------:R-:W-:Y:S01]  /*0ce0*/  IMAD R75, R12, R9, R75 ;  /* 0x000000090c4b7224 */ /* 0x000fe200078e024b */
[----:B------:R-:W-:Y:S01]  /*0cf0*/  IABS R73, R19 ;  /* 0x0000001300497213 */ /* 0x000fe20000000000 */
[----:B0-----:R-:W-:Y:S01]  /*0d00*/  IMAD.MOV R11, RZ, RZ, -R5 ;  /* 0x000000ffff0b7224 */ /* 0x001fe200078e0a05 */
[----:B------:R-:W-:Y:S01]  /*0d10*/  IABS R9, R144 ;  /* 0x0000009000097213 */ /* 0x000fe20000000000 */
[----:B------:R-:W-:Y:S01]  /*0d20*/  IMAD.HI.U32 R5, R13, R74, RZ ;  /* 0x0000004a0d057227 */ /* 0x000fe200078e00ff */
[----:B------:R-:W-:Y:S01]  /*0d30*/  STL [R1+0x2b0], R19 ;  /* 0x0002b01301007387 */ /* 0x000fe20000100800 */
[----:B------:R-:W-:Y:S02]  /*0d40*/  ISETP.GE.AND P3, PT, R160, RZ, PT ;  /* 0x000000ffa000720c */ /* 0x000fe40003f66270 */
[----:B------:R-:W-:Y:S01]  /*0d50*/  IMAD R66, R12, R11, R66 ;  /* 0x0000000b0c427224 */ /* 0x000fe200078e0242 */
[----:B------:R-:W-:Y:S01]  /*0d60*/  IABS R11, R160 ;  /* 0x000000a0000b7213 */ /* 0x000fe20000000000 */
[----:B------:R-:W-:-:S02]  /*0d70*/  IMAD.MOV R5, RZ, RZ, -R5 ;  /* 0x000000ffff057224 */ /* 0x000fc400078e0a05 */
[----:B------:R-:W-:-:S04]  /*0d80*/  IMAD.HI.U32 R3, R4, R9, RZ ;  /* 0x0000000904037227 */ /* 0x000fc800078e00ff */
[----:B------:R-:W-:Y:S02]  /*0d90*/  IMAD R74, R12, R5, R74 ;  /* 0x000000050c4a7224 */ /* 0x000fe400078e024a */
[----:B------:R-:W-:-:S04]  /*0da0*/  IMAD.HI.U32 R5, R13, R73, RZ ;  /* 0x000000490d057227 */ /* 0x000fc800078e00ff */
[----:B------:R-:W-:-:S04]  /*0db0*/  IMAD.HI.U32 R4, R4, R11, RZ ;  /* 0x0000000b04047227 */ /* 0x000fc800078e00ff */
[----:B------:R-:W-:Y:S02]  /*0dc0*/  IMAD.MOV R5, RZ, RZ, -R5 ;  /* 0x000000ffff057224 */ /* 0x000fe400078e0a05 */
[----:B------:R-:W-:Y:S02]  /*0dd0*/  IMAD.MOV R4, RZ, RZ, -R4 ;  /* 0x000000ffff047224 */ /* 0x000fe400078e0a04 */
[----:B------:R-:W-:Y:S02]  /*0de0*/  IMAD R73, R12, R5, R73 ;  /* 0x000000050c497224 */ /* 0x000fe400078e0249 */
[----:B------:R-:W-:Y:S02]  /*0df0*/  IMAD R5, R2, R4, R11 ;  /* 0x0000000402057224 */ /* 0x000fe400078e020b */
[----:B------:R-:W-:Y:S02]  /*0e00*/  IMAD.MOV R3, RZ, RZ, -R3 ;  /* 0x000000ffff037224 */ /* 0x000fe400078e0a03 */
[----:B------:R-:W-:Y:S01]  /*0e10*/  IMAD R63, R12, R8, R63 ;  /* 0x000000080c3f7224 */ /* 0x000fe200078e023f */
[----:B------:R-:W-:Y:S01]  /*0e20*/  ISETP.GT.U32.AND P1, PT, R2, R5, PT ;  /* 0x000000050200720c */ /* 0x000fe20003f24070 */
[----:B------:R-:W-:-:S04]  /*0e30*/  IMAD.HI.U32 R10, R13, R67, RZ ;  /* 0x000000430d0a7227 */ /* 0x000fc800078e00ff */
[----:B------:R-:W-:Y:S02]  /*0e40*/  IMAD R3, R2, R3, R9 ;  /* 0x0000000302037224 */ /* 0x000fe400078e0209 */
[----:B------:R-:W-:-:S03]  /*0e50*/  IMAD.HI.U32 R7, R13, R62, RZ ;  /* 0x0000003e0d077227 */ /* 0x000fc600078e00ff */
[----:B------:R-:W-:Y:S01]  /*0e60*/  ISETP.GT.U32.AND P0, PT, R2, R3, PT ;  /* 0x000000030200720c */ /* 0x000fe20003f04070 */
[----:B------:R-:W-:-:S04]  /*0e70*/  IMAD.HI.U32 R8, R13, R69, RZ ;  /* 0x000000450d087227 */ /* 0x000fc800078e00ff */
[----:B------:R-:W-:Y:S02]  /*0e80*/  IMAD.MOV R10, RZ, RZ, -R10 ;  /* 0x000000ffff0a7224 */ /* 0x000fe400078e0a0a */
[----:B------:R-:W-:Y:S02]  /*0e90*/  IMAD.MOV R7, RZ, RZ, -R7 ;  /* 0x000000ffff077224 */ /* 0x000fe400078e0a07 */
[----:B------:R-:W-:Y:S02]  /*0ea0*/  IMAD.MOV R8, RZ, RZ, -R8 ;  /* 0x000000ffff087224 */ /* 0x000fe400078e0a08 */
[----:B------:R-:W-:Y:S02]  /*0eb0*/  VIADD R14, R0, 0xd ;  /* 0x0000000d000e7836 */ /* 0x000fe40000000000 */
[C---:B------:R-:W-:Y:S02]  /*0ec0*/  IMAD R67, R12.reuse, R10, R67 ;  /* 0x0000000a0c437224 */ /* 0x040fe400078e0243 */
[----:B------:R-:W-:Y:S01]  /*0ed0*/  @!P1 IMAD.IADD R5, R5, 0x1, -R2 ;  /* 0x0000000105059824 */ /* 0x000fe200078e0a02 */
[----:B------:R-:W-:Y:S01]  /*0ee0*/  IABS R72, R14 ;  /* 0x0000000e00487213 */ /* 0x000fe20000000000 */
[C---:B------:R-:W-:Y:S01]  /*0ef0*/  IMAD R62, R12.reuse, R7, R62 ;  /* 0x000000070c3e7224 */ /* 0x040fe200078e023e */
[----:B------:R-:W-:Y:S01]  /*0f00*/  STL [R1+0x2ac], R14 ;  /* 0x0002ac0e01007387 */ /* 0x000fe20000100800 */
[----:B------:R-:W-:Y:S01]  /*0f10*/  IMAD R69, R12, R8, R69 ;  /* 0x000000080c457224 */ /* 0x000fe200078e0245 */
[----:B------:R-:W-:Y:S01]  /*0f20*/  ISETP.GT.U32.AND P1, PT, R2, R5, PT ;  /* 0x000000050200720c */ /* 0x000fe20003f24070 */
[----:B------:R-:W-:-:S02]  /*0f30*/  VIADD R10, R0, 0xe ;  /* 0x0000000e000a7836 */ /* 0x000fc40000000000 */
[----:B------:R-:W-:-:S03]  /*0f40*/  IMAD.HI.U32 R7, R13, R60, RZ ;  /* 0x0000003c0d077227 */ /* 0x000fc600078e00ff */
[----:B------:R0:W-:Y:S01]  /*0f50*/  STL [R1+0x2b4], R10 ;  /* 0x0002b40a01007387 */ /* 0x0001e20000100800 */
[----:B------:R-:W-:Y:S01]  /*0f60*/  IMAD.HI.U32 R8, R13, R64, RZ ;  /* 0x000000400d087227 */ /* 0x000fe200078e00ff */
[----:B------:R-:W-:-:S03]  /*0f70*/  IABS R71, R10 ;  /* 0x0000000a00477213 */ /* 0x000fc60000000000 */
[----:B------:R-:W-:Y:S02]  /*0f80*/  IMAD.MOV R7, RZ, RZ, -R7 ;  /* 0x000000ffff077224 */ /* 0x000fe400078e0a07 */
[----:B------:R-:W-:Y:S02]  /*0f90*/  IMAD.MOV R15, RZ, RZ, -R8 ;  /* 0x000000ffff0f7224 */ /* 0x000fe400078e0a08 */
[----:B------:R-:W-:Y:S01]  /*0fa0*/  IMAD.HI.U32 R6, R13, R72, RZ ;  /* 0x000000480d067227 */ /* 0x000fe200078e00ff */
[----:B0-----:R-:W0:Y:S03]  /*0fb0*/  LDC R10, c[0x0][0x3a0] ;  /* 0x0000e800ff0a7b82 */ /* 0x001e260000000800 */
[C---:B------:R-:W-:Y:S02]  /*0fc0*/  VIADD R21, R0.reuse, 0xf ;  /* 0x0000000f00157836 */ /* 0x040fe40000000000 */
[----:B------:R-:W-:-:S02]  /*0fd0*/  VIADD R20, R0, 0x10 ;  /* 0x0000001000147836 */ /* 0x000fc40000000000 */
[C---:B------:R-:W-:Y:S01]  /*0fe0*/  IMAD R60, R12.reuse, R7, R60 ;  /* 0x000000070c3c7224 */ /* 0x040fe200078e023c */
[----:B------:R-:W-:Y:S01]  /*0ff0*/  STL [R1+0x2b8], R21 ;  /* 0x0002b81501007387 */ /* 0x000fe20000100800 */
[----:B------:R-:W-:Y:S01]  /*1000*/  IMAD R64, R12, R15, R64 ;  /* 0x0000000f0c407224 */ /* 0x000fe200078e0240 */
[----:B------:R-:W-:Y:S01]  /*1010*/  IABS R70, R21 ;  /* 0x0000001500467213 */ /* 0x000fe20000000000 */
[----:B------:R-:W-:Y:S01]  /*1020*/  VIADD R19, R0, 0x11 ;  /* 0x0000001100137836 */ /* 0x000fe20000000000 */
[----:B------:R-:W-:Y:S01]  /*1030*/  STL [R1+0x330], R20 ;  /* 0x0003301401007387 */ /* 0x000fe20000100800 */
[----:B------:R-:W-:Y:S01]  /*1040*/  @!P0 IMAD.IADD R3, R3, 0x1, -R2 ;  /* 0x0000000103038824 */ /* 0x000fe200078e0a02 */
[----:B------:R-:W-:Y:S01]  /*1050*/  IABS R79, R20 ;  /* 0x00000014004f7213 */ /* 0x000fe20000000000 */
[----:B------:R-:W-:Y:S01]  /*1060*/  IMAD.HI.U32 R7, R13, R65, RZ ;  /* 0x000000410d077227 */ /* 0x000fe200078e00ff */
[----:B------:R-:W-:Y:S01]  /*1070*/  STL [R1+0x32c], R19 ;  /* 0x00032c1301007387 */ /* 0x000fe20000100800 */
[----:B------:R-:W-:-:S02]  /*1080*/  IABS R78, R19 ;  /* 0x00000013004e7213 */ /* 0x000fc40000000000 */
[----:B------:R-:W-:Y:S01]  /*1090*/  IMAD.MOV R15, RZ, RZ, -R6 ;  /* 0x000000ffff0f7224 */ /* 0x000fe200078e0a06 */
[----:B------:R-:W-:Y:S01]  /*10a0*/  ISETP.GT.U32.AND P0, PT, R2, R3, PT ;  /* 0x000000030200720c */ /* 0x000fe20003f04070 */
[----:B------:R-:W-:Y:S02]  /*10b0*/  VIADD R14, R0, 0x12 ;  /* 0x00000012000e7836 */ /* 0x000fe40000000000 */
[----:B------:R-:W-:Y:S02]  /*10c0*/  IMAD.MOV R7, RZ, RZ, -R7 ;  /* 0x000000ffff077224 */ /* 0x000fe400078e0a07 */
[----:B------:R-:W-:Y:S01]  /*10d0*/  IMAD R72, R12, R15, R72 ;  /* 0x0000000f0c487224 */ /* 0x000fe200078e0248 */
[----:B------:R1:W-:Y:S01]  /*10e0*/  STL [R1+0x338], R14 ;  /* 0x0003380e01007387 */ /* 0x0003e20000100800 */
[----:B------:R-:W-:Y:S01]  /*10f0*/  IABS R77, R14 ;  /* 0x0000000e004d7213 */ /* 0x000fe20000000000 */
[----:B------:R-:W-:Y:S01]  /*1100*/  @!P1 IMAD.IADD R5, R5, 0x1, -R2 ;  /* 0x0000000105059824 */ /* 0x000fe200078e0a02 */
[----:B------:R-:W-:Y:S01]  /*1110*/  ISETP.GE.AND P1, PT, R144, RZ, PT ;  /* 0x000000ff9000720c */ /* 0x000fe20003f26270 */
[----:B------:R-:W-:-:S02]  /*1120*/  IMAD R65, R12, R7, R65 ;  /* 0x000000070c417224 */ /* 0x000fc400078e0241 */
[----:B------:R-:W-:Y:S02]  /*1130*/  VIADD R8, R0, 0x13 ;  /* 0x0000001300087836 */ /* 0x000fe40000000000 */
[C---:B------:R-:W-:Y:S01]  /*1140*/  IMAD.HI.U32 R7, R13.reuse, R71, RZ ;  /* 0x000000470d077227 */ /* 0x040fe200078e00ff */
[----:B-1----:R-:W1:Y:S02]  /*1150*/  LDC.64 R14, c[0x0][0x3a8] ;  /* 0x0000ea00ff0e7b82 */ /* 0x002e640000000a00 */
[----:B------:R-:W-:Y:S01]  /*1160*/  IABS R76, R8 ;  /* 0x00000008004c7213 */ /* 0x000fe20000000000 */
[----:B------:R-:W-:Y:S01]  /*1170*/  IMAD.MOV R7, RZ, RZ, -R7 ;  /* 0x000000ffff077224 */ /* 0x000fe200078e0a07 */
[----:B------:R2:W-:Y:S01]  /*1180*/  STL [R1+0x334], R8 ;  /* 0x0003340801007387 */ /* 0x0005e20000100800 */
[----:B------:R-:W-:-:S04]  /*1190*/  IMAD.HI.U32 R4, R13, R70, RZ ;  /* 0x000000460d047227 */ /* 0x000fc800078e00ff */
[----:B------:R-:W-:Y:S02]  /*11a0*/  IMAD R71, R12, R7, R71 ;  /* 0x000000070c477224 */ /* 0x000fe400078e0247 */
[----:B------:R-:W-:-:S04]  /*11b0*/  IMAD.HI.U32 R6, R13, R79, RZ ;  /* 0x0000004f0d067227 */ /* 0x000fc800078e00ff */
[----:B------:R-:W-:Y:S01]  /*11c0*/  @!P0 IMAD.IADD R3, R3, 0x1, -R2 ;  /* 0x0000000103038824 */ /* 0x000fe200078e0a02 */
[----:B------:R-:W-:Y:S01]  /*11d0*/  ISETP.NE.AND P0, PT, R16, RZ, PT ;  /* 0x000000ff1000720c */ /* 0x000fe20003f05270 */
[----:B------:R-:W-:Y:S01]  /*11e0*/  IMAD.HI.U32 R7, R13, R78, RZ ;  /* 0x0000004e0d077227 */ /* 0x000fe200078e00ff */
[----:B------:R-:W-:-:S03]  /*11f0*/  LOP3.LUT R16, RZ, R16, RZ, 0x33, !PT ;  /* 0x00000010ff107212 */ /* 0x000fc600078e33ff */
[----:B--2---:R-:W-:-:S04]  /*1200*/  IMAD.HI.U32 R8, R13, R77, RZ ;  /* 0x0000004d0d087227 */ /* 0x004fc800078e00ff */
[----:B------:R-:W-:-:S04]  /*1210*/  IMAD.HI.U32 R9, R13, R76, RZ ;  /* 0x0000004c0d097227 */ /* 0x000fc800078e00ff */
[----:B------:R-:W-:Y:S02]  /*1220*/  IMAD.MOV R11, RZ, RZ, -R4 ;  /* 0x000000ffff0b7224 */ /* 0x000fe400078e0a04 */
[C---:B0-----:R-:W-:Y:S02]  /*1230*/  VIADD R4, R10.reuse, 0xfffffff7 ;  /* 0xfffffff70a047836 */ /* 0x041fe40000000000 */
[----:B------:R-:W-:Y:S02]  /*1240*/  IMAD.MOV R6, RZ, RZ, -R6 ;  /* 0x000000ffff067224 */ /* 0x000fe400078e0a06 */
[----:B------:R-:W-:Y:S01]  /*1250*/  VIADD R2, R10, 0xffffffff ;  /* 0xffffffff0a027836 */ /* 0x000fe20000000000 */
[----:B------:R-:W-:Y:S01]  /*1260*/  ISETP.GE.U32.AND P2, PT, R4, 0x7fffff78, PT ;  /* 0x7fffff780400780c */ /* 0x000fe20003f46070 */
[----:B------:R-:W-:Y:S02]  /*1270*/  @!P1 IMAD.MOV R3, RZ, RZ, -R3 ;  /* 0x000000ffff039224 */ /* 0x000fe400078e0a03 */
[----:B------:R-:W-:Y:S01]  /*1280*/  @!P3 IMAD.MOV R5, RZ, RZ, -R5 ;  /* 0x000000ffff05b224 */ /* 0x000fe200078e0a05 */
[----:B------:R-:W-:Y:S01]  /*1290*/  ISETP.GE.U32.AND P4, PT, R2, 0x7fffff80, PT ;  /* 0x7fffff800200780c */ /* 0x000fe20003f86070 */
[----:B------:R-:W-:Y:S01]  /*12a0*/  IMAD.MOV R7, RZ, RZ, -R7 ;  /* 0x000000ffff077224 */ /* 0x000fe200078e0a07 */
[C---:B------:R-:W-:Y:S01]  /*12b0*/  SEL R3, R16.reuse, R3, !P0 ;  /* 0x0000000310037207 */ /* 0x040fe20004000000 */
[----:B------:R-:W-:Y:S01]  /*12c0*/  IMAD.MOV R8, RZ, RZ, -R8 ;  /* 0x000000ffff087224 */ /* 0x000fe200078e0a08 */
[----:B------:R-:W-:Y:S01]  /*12d0*/  SEL R5, R16, R5, !P0 ;  /* 0x0000000510057207 */ /* 0x000fe20004000000 */
[----:B------:R-:W-:-:S02]  /*12e0*/  IMAD.MOV R9, RZ, RZ, -R9 ;  /* 0x000000ffff097224 */ /* 0x000fc400078e0a09 */
[C---:B------:R-:W-:Y:S02]  /*12f0*/  IMAD R79, R12.reuse, R6, R79 ;  /* 0x000000060c4f7224 */ /* 0x040fe400078e024f */
[C---:B------:R-:W-:Y:S02]  /*1300*/  IMAD R70, R12.reuse, R11, R70 ;  /* 0x0000000b0c467224 */ /* 0x040fe400078e0246 */
[C---:B------:R-:W-:Y:S02]  /*1310*/  IMAD R78, R12.reuse, R7, R78 ;  /* 0x000000070c4e7224 */ /* 0x040fe400078e024e */
[C---:B------:R-:W-:Y:S02]  /*1320*/  IMAD R77, R12.reuse, R8, R77 ;  /* 0x000000080c4d7224 */ /* 0x040fe400078e024d */
[----:B------:R-:W-:Y:S02]  /*1330*/  IMAD R76, R12, R9, R76 ;  /* 0x000000090c4c7224 */ /* 0x000fe400078e024c */
[----:B------:R-:W-:-:S02]  /*1340*/  VIADD R4, R10, 0xffffffef ;  /* 0xffffffef0a047836 */ /* 0x000fc40000000000 */
[----:B------:R-:W-:Y:S01]  /*1350*/  VIADD R6, R10, 0xffffffe7 ;  /* 0xffffffe70a067836 */ /* 0x000fe20000000000 */
[----:B-1-34-:R-:W-:Y:S06]  /*1360*/  BRA.U UP0, `(.L_x_5) ;  /* 0x0000000100187547 */ /* 0x01afec000b800000 */
[----:B------:R-:W-:Y:S01]  /*1370*/  ELECT P0, URZ, PT ;  /* 0x0000000000ff782f */ /* 0x000fe20003800000 */
[----:B------:R-:W-:Y:S01]  /*1380*/  IMAD.MOV.U32 R2, RZ, RZ, 0x1 ;  /* 0x00000001ff027424 */ /* 0x000fe200078e00ff */
[----:B------:R-:W-:Y:S01]  /*1390*/  UMOV UR4, 0x40 ;  /* 0x0000004000047882 */ /* 0x000fe20000000000 */
[----:B------:R-:W-:Y:S01]  /*13a0*/  UVIRTCOUNT.DEALLOC.SMPOOL 0x80 ;  /* 0x000000800000784c */ /* 0x000fe20000000000 */
[----:B------:R-:W-:-:S09]  /*13b0*/  ULEA UR4, UR5, UR4, 0x18 ;  /* 0x0000000405047291 */ /* 0x000fd2000f8ec0ff */
[----:B------:R0:W-:Y:S03]  /*13c0*/  @P0 STS.U8 [UR4], R2 ;  /* 0x00000002ff000988 */ /* 0x0001e60008000004 */
.L_x_5:
[----:B------:R-:W-:Y:S01]  /*13d0*/  STL [R1+0xcf4], R98 ;  /* 0x000cf46201007387 */ /* 0x000fe20000100800 */
[----:B------:R-:W-:Y:S01]  /*13e0*/  VOTEU.ALL UP1, P5 ;  /* 0x0000000000ff7886 */ /* 0x000fe20002820000 */
[----:B------:R-:W-:Y:S01]  /*13f0*/  VOTEU.ALL UP2, P5 ;  /* 0x0000000000ff7886 */ /* 0x000fe20002840000 */
[----:B------:R-:W-:Y:S01]  /*1400*/  IMAD R3, R3, UR16, RZ ;  /* 0x0000001003037c24 */ /* 0x000fe2000f8e02ff */
[----:B------:R-:W-:Y:S01]  /*1410*/  STL [R1+0xcf0], R49 ;  /* 0x000cf03101007387 */ /* 0x000fe20000100800 */
[----:B------:R-:W1:Y:S01]  /*1420*/  LDCU.64 UR20, c[0x0][0x358] ;  /* 0x00006b00ff1477ac */ /* 0x000e620008000a00 */
[----:B------:R-:W-:-:S04]  /*1430*/  @!UP1 UIADD3 UR4, UPT, UPT, -UR6, 0x100000, URZ ;  /* 0x0010000006049890 */ /* 0x000fc8000fffe1ff */
[----:B------:R-:W-:Y:S02]  /*1440*/  @!UP1 USHF.L.U32 UR5, UR4, 0xb, URZ ;  /* 0x0000000b04059899 */ /* 0x000fe400080006ff */
[----:B------:R-:W-:Y:S01]  /*1450*/  @!UP1 USHF.L.U32 UR4, UR4, 0x1, URZ ;  /* 0x0000000104049899 */ /* 0x000fe200080006ff */
[----:B------:R-:W-:Y:S01]  /*1460*/  IMAD R5, R5, UR16, RZ ;  /* 0x0000001005057c24 */ /* 0x000fe2000f8e02ff */
[----:B------:R-:W-:Y:S01]  /*1470*/  STL [R1+0xcec], R48 ;  /* 0x000cec3001007387 */ /* 0x000fe20000100800 */
[----:B------:R-:W-:Y:S01]  /*1480*/  ISETP.GE.U32.AND P1, PT, R4, 0x7fffff70, PT ;  /* 0x7fffff700400780c */ /* 0x000fe20003f26070 */
[----:B------:R-:W-:Y:S01]  /*1490*/  IMAD.SHL.U32 R7, R14, 0x8, RZ ;  /* 0x000000080e077824 */ /* 0x000fe200078e00ff */
[----:B------:R-:W-:Y:S01]  /*14a0*/  PRMT R43, RZ, 0x7610, R43 ;  /* 0x00007610ff2b7816 */ /* 0x000fe2000000002b */
[----:B------:R-:W-:Y:S01]  /*14b0*/  STL [R1+0xce8], R97 ;  /* 0x000ce86101007387 */ /* 0x000fe20000100800 */
[----:B------:R-:W-:Y:S01]  /*14c0*/  ISETP.GE.U32.AND P0, PT, R6, 0x7fffff68, PT ;  /* 0x7fffff680600780c */ /* 0x000fe20003f06070 */
[----:B------:R-:W2:Y:S02]  /*14d0*/  LDCU UR16, c[0x0][0x3b0] ;  /* 0x00007600ff1077ac */ /* 0x000ea40008000800 */
[----:B------:R-:W-:Y:S01]  /*14e0*/  STL [R1+0xce4], R96 ;  /* 0x000ce46001007387 */ /* 0x000fe20000100800 */
[----:B------:R-:W-:Y:S03]  /*14f0*/  STTM.x128 tmem[UR10], RZ ;  /* 0x000000ff000079ed */ /* 0x000fe600083c000a */
[----:B------:R-:W-:Y:S01]  /*1500*/  STL [R1+0xce0], R95 ;  /* 0x000ce05f01007387 */ /* 0x000fe20000100800 */
[----:B------:R-:W-:Y:S01]  /*1510*/  PRMT R42, RZ, 0x7610, R42 ;  /* 0x00007610ff2a7816 */ /* 0x000fe2000000002a */
[----:B------:R-:W3:Y:S02]  /*1520*/  LDCU UR17, c[0x0][0x3b0] ;  /* 0x00007600ff1177ac */ /* 0x000ee40008000800 */
[----:B------:R-:W-:Y:S01]  /*1530*/  STL [R1+0xcdc], R94 ;  /* 0x000cdc5e01007387 */ /* 0x000fe20000100800 */
[----:B------:R-:W-:Y:S01]  /*1540*/  PRMT R41, RZ, 0x7610, R41 ;  /* 0x00007610ff297816 */ /* 0x000fe20000000029 */
[----:B------:R-:W4:Y:S02]  /*1550*/  LDCU UR19, c[0x0][0x3b0] ;  /* 0x00007600ff1377ac */ /* 0x000f240008000800 */
[----:B------:R-:W-:Y:S01]  /*1560*/  STL [R1+0xcd8], R93 ;  /* 0x000cd85d01007387 */ /* 0x000fe20000100800 */
[----:B------:R-:W-:Y:S01]  /*1570*/  PRMT R40, RZ, 0x7610, R40 ;  /* 0x00007610ff287816 */ /* 0x000fe20000000028 */
[----:B------:R-:W0:Y:S02]  /*1580*/  LDCU UR18, c[0x0][0x3b0] ;  /* 0x00007600ff1277ac */ /* 0x000e240008000800 */
        /* <DEDUP_REMOVED lines=149> */
[----:B------:R-:W0:Y:S01]  /*1ee0*/  LDCU UR74, c[0x0][0x3b0] ;  /* 0x00007600ff4a77ac */ /* 0x000e220008000800 */
[----:B------:R-:W0:Y:S01]  /*1ef0*/  FENCE.VIEW.ASYNC.T ;  /* 0x00000000000073c6 */ /* 0x000e220000000200 */
[----:B------:R-:W-:Y:S01]  /*1f00*/  STL [R1+0xb74], R160 ;  /* 0x000b74a001007387 */ /* 0x000fe20000100800 */
[----:B------:R-:W-:Y:S01]  /*1f10*/  PRMT R139, RZ, 0x7610, R139 ;  /* 0x00007610ff8b7816 */ /* 0x000fe2000000008b */
[----:B------:R-:W0:Y:S02]  /*1f20*/  LDCU UR71, c[0x0][0x3b0] ;  /* 0x00007600ff4777ac */ /* 0x000e240008000800 */
[----:B0-----:R-:W-:Y:S01]  /*1f30*/  BAR.SYNC.DEFER_BLOCKING 0x0 ;  /* 0x0000000000007b1d */ /* 0x001fe20000010000 */
[----:B------:R-:W-:-:S02]  /*1f40*/  PRMT R138, RZ, 0x7610, R138 ;  /* 0x00007610ff8a7816 */ /* 0x000fc4000000008a */
[----:B------:R-:W-:Y:S02]  /*1f50*/  PRMT R137, RZ, 0x7610, R137 ;  /* 0x00007610ff897816 */ /* 0x000fe40000000089 */
[----:B------:R-:W-:Y:S01]  /*1f60*/  PRMT R136, RZ, 0x7610, R136 ;  /* 0x00007610ff887816 */ /* 0x000fe20000000088 */
[----:B------:R-:W0:Y:S01]  /*1f70*/  LDCU UR72, c[0x0][0x3b0] ;  /* 0x00007600ff4877ac */ /* 0x000e220008000800 */
[----:B------:R1:W-:Y:S01]  /*1f80*/  STL [R1+0xb70], R144 ;  /* 0x000b709001007387 */ /* 0x0003e20000100800 */
[----:B------:R-:W-:Y:S01]  /*1f90*/  PRMT R135, RZ, 0x7610, R135 ;  /* 0x00007610ff877816 */ /* 0x000fe20000000087 */
[----:B------:R-:W0:Y:S01]  /*1fa0*/  LDCU UR73, c[0x0][0x3b0] ;  /* 0x00007600ff4977ac */ /* 0x000e220008000800 */
[----:B-1----:R-:W1:Y:S01]  /*1fb0*/  LDC R144, c[0x0][0x3a0] ;  /* 0x0000e800ff907b82 */ /* 0x002e620000000800 */
[----:B------:R-:W0:Y:S02]  /*1fc0*/  FENCE.VIEW.ASYNC.S ;  /* 0x00000000000073c6 */ /* 0x000e240000000000 */
[----:B0-----:R0:W0:Y:S01]  /*1fd0*/  @!UP2 SYNCS.EXCH.64 URZ, [UR11], UR4 ;  /* 0x000000040bffa5b2 */ /* 0x0010220008000100 */
[----:B-1----:R-:W-:-:S05]  /*1fe0*/  VIADD R2, R144, 0xffffffdf ;  /* 0xffffffdf90027836 */ /* 0x002fca0000000000 */
[----:B------:R-:W-:Y:S02]  /*1ff0*/  ISETP.GE.U32.AND P3, PT, R2, 0x7fffff60, PT ;  /* 0x7fffff600200780c */ /* 0x000fe40003f66070 */
[----:B------:R-:W-:-:S04]  /*2000*/  IADD3 R2, P6, PT, R3, UR12, RZ ;  /* 0x0000000c03027c10 */ /* 0x000fc8000ffde0ff */
[----:B------:R-:W-:Y:S01]  /*2010*/  LEA.HI.X.SX32 R3, R3, UR13, 0x1, P6 ;  /* 0x0000000d03037c11 */ /* 0x000fe2000b0f0eff */
[----:B0-----:R-:W-:Y:S01]  /*2020*/  BAR.SYNC.DEFER_BLOCKING 0x0 ;  /* 0x0000000000007b1d */ /* 0x001fe20000010000 */
[C---:B------:R-:W-:Y:S02]  /*2030*/  IADD3 R4, P6, PT, R5.reuse, UR12, RZ ;  /* 0x0000000c05047c10 */ /* 0x040fe4000ffde0ff */
[----:B------:R-:W-:Y:S02]  /*2040*/  SHF.R.S32.HI R8, RZ, 0x1f, R7 ;  /* 0x0000001fff087819 */ /* 0x000fe40000011407 */
[----:B------:R-:W-:Y:S01]  /*2050*/  LEA.HI.X.SX32 R5, R5, UR13, 0x1, P6 ;  /* 0x0000000d05057c11 */ /* 0x000fe2000b0f0eff */
[----:B------:R-:W-:Y:S01]  /*2060*/  VIADD R6, R144, 0xffffffd7 ;  /* 0xffffffd790067836 */ /* 0x000fe20000000000 */
[C---:B------:R-:W-:Y:S01]  /*2070*/  IADD3 R11, P6, PT, R7.reuse, R2, RZ ;  /* 0x00000002070b7210 */ /* 0x040fe20007fde0ff */
[----:B------:R-:W0:Y:S04]  /*2080*/  LDCU UR12, c[0x0][0x3b0] ;  /* 0x00007600ff0c77ac */ /* 0x000e280008000800 */
[----:B------:R-:W-:Y:S01]  /*2090*/  IMAD.X R9, R8, 0x1, R3, P6 ;  /* 0x0000000108097824 */ /* 0x000fe200030e0603 */
[----:B------:R-:W-:Y:S01]  /*20a0*/  IADD3 R10, P6, PT, R7, R4, RZ ;  /* 0x00000004070a7210 */ /* 0x000fe20007fde0ff */
[----:B------:R-:W1:Y:S01]  /*20b0*/  LDCU UR13, c[0x0][0x3b0] ;  /* 0x00007600ff0d77ac */ /* 0x000e620008000800 */
[----:B------:R-:W2:Y:S04]  /*20c0*/  @!P4 LDG.E.U8 R43, desc[UR20][R2.64] ;  /* 0x00000014022bc981 */ /* 0x000ea8000c1e1100 */
[----:B------:R-:W2:Y:S01]  /*20d0*/  @!P4 LDG.E.U8 R42, desc[UR20][R4.64] ;  /* 0x00000014042ac981 */ /* 0x000ea2000c1e1100 */
[----:B------:R-:W-:Y:S01]  /*20e0*/  ISETP.GE.U32.AND P4, PT, R6, 0x7fffff58, PT ;  /* 0x7fffff580600780c */ /* 0x000fe20003f86070 */
[----:B------:R-:W-:-:S02]  /*20f0*/  IMAD.MOV.U32 R6, RZ, RZ, R9 ;  /* 0x000000ffff067224 */ /* 0x000fc400078e0009 */
[----:B------:R-:W-:Y:S02]  /*2100*/  STL [R1+0x1b4], R11 ;  /* 0x0001b40b01007387 */ /* 0x000fe40000100800 */
[----:B------:R-:W-:Y:S02]  /*2110*/  @!P2 IMAD.MOV.U32 R7, RZ, RZ, R6 ;  /* 0x000000ffff07a224 */ /* 0x000fe400078e0006 */
[----:B------:R-:W-:Y:S01]  /*2120*/  @!P2 IMAD.MOV.U32 R6, RZ, RZ, R11 ;  /* 0x000000ffff06a224 */ /* 0x000fe200078e000b */
[----:B------:R0:W-:Y:S04]  /*2130*/  STL [R1+0x1b0], R9 ;  /* 0x0001b00901007387 */ /* 0x0001e80000100800 */
[----:B------:R1:W2:Y:S01]  /*2140*/  @!P2 LDG.E.U8 R41, desc[UR20][R6.64] ;  /* 0x000000140629a981 */ /* 0x0002a2000c1e1100 */
[----:B0-----:R-:W-:-:S02]  /*2150*/  IMAD.SHL.U32 R9, R14, 0x10, RZ ;  /* 0x000000100e097824 */ /* 0x001fc400078e00ff */
[----:B-1----:R-:W-:Y:S02]  /*2160*/  IMAD.MOV.U32 R7, RZ, RZ, R10 ;  /* 0x000000ffff077224 */ /* 0x002fe400078e000a */
[----:B------:R-:W-:Y:S01]  /*2170*/  IMAD.X R6, R8, 0x1, R5, P6 ;  /* 0x0000000108067824 */ /* 0x000fe200030e0605 */
[----:B------:R0:W-:Y:S04]  /*2180*/  STL [R1+0x1bc], R10 ;  /* 0x0001bc0a01007387 */ /* 0x0001e80000100800 */
[----:B------:R-:W-:Y:S01]  /*2190*/  @!P2 LOP3.LUT R7, R7, R6, RZ, 0x3c, !PT ;  /* 0x000000060707a212 */ /* 0x000fe200078e3cff */
[----:B------:R1:W-:Y:S01]  /*21a0*/  STL [R1+0x1b8], R6 ;  /* 0x0001b80601007387 */ /* 0x0003e20000100800 */
[----:B------:R-:W-:Y:S02]  /*21b0*/  IADD3 R11, P6, PT, R9, R2, RZ ;  /* 0x00000002090b7210 */ /* 0x000fe40007fde0ff */
[----:B0-----:R-:W-:-:S02]  /*21c0*/  SHF.R.S32.HI R10, RZ, 0x1f, R9 ;  /* 0x0000001fff0a7819 */ /* 0x001fc40000011409 */
[----:B-1----:R-:W-:-:S04]  /*21d0*/  @!P2 LOP3.LUT R6, R7, R6, RZ, 0x3c, !PT ;  /* 0x000000060706a212 */ /* 0x002fc800078e3cff */
[----:B------:R-:W-:-:S05]  /*21e0*/  @!P2 LOP3.LUT R7, R7, R6, RZ, 0x3c, !PT ;  /* 0x000000060707a212 */ /* 0x000fca00078e3cff */
[----:B------:R0:W2:Y:S02]  /*21f0*/  @!P2 LDG.E.U8 R40, desc[UR20][R6.64] ;  /* 0x000000140628a981 */ /* 0x0000a4000c1e1100 */
[----:B0-----:R-:W-:Y:S02]  /*2200*/  IMAD.MOV.U32 R7, RZ, RZ, R11 ;  /* 0x000000ffff077224 */ /* 0x001fe400078e000b */
[----:B------:R-:W-:Y:S01]  /*2210*/  IMAD.X R6, R10, 0x1, R3, P6 ;  /* 0x000000010a067824 */ /* 0x000fe200030e0603 */
[----:B------:R0:W-:Y:S04]  /*2220*/  STL [R1+0x240], R11 ;  /* 0x0002400b01007387 */ /* 0x0001e80000100800 */
[----:B------:R-:W-:Y:S01]  /*2230*/  @!P1 LOP3.LUT R7, R7, R6, RZ, 0x3c, !PT ;  /* 0x0000000607079212 */ /* 0x000fe200078e3cff */
[----:B------:R1:W-:Y:S01]  /*2240*/  STL [R1+0x23c], R6 ;  /* 0x00023c0601007387 */ /* 0x0003e20000100800 */
[----:B0-----:R-:W-:-:S02]  /*2250*/  IADD3 R11, P6, PT, R9, R4, RZ ;  /* 0x00000004090b7210 */ /* 0x001fc40007fde0ff */
[----:B-1----:R-:W-:-:S04]  /*2260*/  @!P1 LOP3.LUT R6, R7, R6, RZ, 0x3c, !PT ;  /* 0x0000000607069212 */ /* 0x002fc800078e3cff */
[----:B------:R-:W-:-:S05]  /*2270*/  @!P1 LOP3.LUT R7, R7, R6, RZ, 0x3c, !PT ;  /* 0x0000000607079212 */ /* 0x000fca00078e3cff */
[----:B------:R0:W2:Y:S01]  /*2280*/  @!P1 LDG.E.U8 R38, desc[UR20][R6.64] ;  /* 0x0000001406269981 */ /* 0x0000a2000c1e1100 */
[----:B------:R-:W-:Y:S02]  /*2290*/  IMAD R9, R14, 0x18, RZ ;  /* 0x000000180e097824 */ /* 0x000fe400078e02ff */
[----:B0-----:R-:W-:Y:S02]  /*22a0*/  IMAD.MOV.U32 R7, RZ, RZ, R11 ;  /* 0x000000ffff077224 */ /* 0x001fe400078e000b */
[----:B------:R-:W-:Y:S01]  /*22b0*/  IMAD.X R6, R10, 0x1, R5, P6 ;  /* 0x000000010a067824 */ /* 0x000fe200030e0605 */
[----:B------:R0:W-:Y:S04]  /*22c0*/  STL [R1+0x248], R11 ;  /* 0x0002480b01007387 */ /* 0x0001e80000100800 */
[----:B------:R-:W-:Y:S01]  /*22d0*/  @!P1 LOP3.LUT R7, R7, R6, RZ, 0x3c, !PT ;  /* 0x0000000607079212 */ /* 0x000fe200078e3cff */
[----:B------:R1:W-:Y:S01]  /*22e0*/  STL [R1+0x244], R6 ;  /* 0x0002440601007387 */ /* 0x0003e20000100800 */
[----:B------:R-:W-:-:S02]  /*22f0*/  SHF.R.S32.HI R10, RZ, 0x1f, R9 ;  /* 0x0000001fff0a7819 */ /* 0x000fc40000011409 */
[----:B0-----:R-:W-:Y:S02]  /*2300*/  IADD3 R11, P6, PT, R9, R2, RZ ;  /* 0x00000002090b7210 */ /* 0x001fe40007fde0ff */
        /* <DEDUP_REMOVED lines=12> */
[----:B------:R-:W-:Y:S02]  /*23d0*/  IMAD.SHL.U32 R9, R14, 0x20, RZ ;  /* 0x000000200e097824 */ /* 0x000fe400078e00ff */
        /* <DEDUP_REMOVED lines=38> */
[----:B------:R0:W2:Y:S02]  /*2640*/  @!P4 LDG.E.U8 R46, desc[UR20][R6.64] ;  /* 0x00000014062ec981 */ /* 0x0000a4000c1e1100 */
[----:B0-----:R-:W-:Y:S02]  /*2650*/  IMAD.MOV.U32 R7, RZ, RZ, R11 ;  /* 0x000000ffff077224 */ /* 0x001fe400078e000b */
[----:B------:R-:W-:Y:S01]  /*2660*/  IMAD.X R6, R10, 0x1, R5, P6 ;  /* 0x000000010a067824 */ /* 0x000fe200030e0605 */
[----:B------:R-:W-:Y:S04]  /*2670*/  STL [R1+0x3f0], R11 ;  /* 0x0003f00b01007387 */ /* 0x000fe80000100800 */
[----:B------:R-:W-:Y:S01]  /*2680*/  @!P4 LOP3.LUT R7, R7, R6, RZ, 0x3c, !PT ;  /* 0x000000060707c212 */ /* 0x000fe200078e3cff */
[----:B------:R0:W-:Y:S01]  /*2690*/  STL [R1+0x3ec], R6 ;  /* 0x0003ec0601007387 */ /* 0x0001e20000100800 */
[----:B------:R-:W-:-:S02]  /*26a0*/  PRMT R98, RZ, 0x7610, R98 ;  /* 0x00007610ff627816 */ /* 0x000fc40000000062 */
[----:B0-----:R-:W-:-:S04]  /*26b0*/  @!P4 LOP3.LUT R6, R7, R6, RZ, 0x3c, !PT ;  /* 0x000000060706c212 */ /* 0x001fc800078e3cff */
[----:B------:R-:W-:-:S05]  /*26c0*/  @!P4 LOP3.LUT R7, R7, R6, RZ, 0x3c, !PT ;  /* 0x000000060707c212 */ /* 0x000fca00078e3cff */
[----:B------:R0:W2:Y:S01]  /*26d0*/  @!P4 LDG.E.U8 R98, desc[UR20][R6.64] ;  /* 0x000000140662c981 */ /* 0x0000a2000c1e1100 */
[----:B------:R-:W-:Y:S02]  /*26e0*/  VIADD R8, R144, 0xffffffcf ;  /* 0xffffffcf90087836 */ /* 0x000fe40000000000 */
[----:B------:R-:W-:-:S03]  /*26f0*/  IMAD R9, R14, 0x30, RZ ;  /* 0x000000300e097824 */ /* 0x000fc600078e02ff */
[----:B------:R-:W-:Y:S02]  /*2700*/  ISETP.GE.U32.AND P2, PT, R8, 0x7fffff50, PT ;  /* 0x7fffff500800780c */ /* 0x000fe40003f46070 */
[----:B------:R-:W-:Y:S02]  /*2710*/  SHF.R.S32.HI R10, RZ, 0x1f, R9 ;  /* 0x0000001fff0a7819 */ /* 0x000fe40000011409 */
[----:B------:R-:W-:-:S05]  /*2720*/  IADD3 R11, P6, PT, R9, R2, RZ ;  /* 0x00000002090b7210 */ /* 0x000fca0007fde0ff */
[----:B0-----:R-:W-:Y:S02]  /*2730*/  IMAD.MOV.U32 R7, RZ, RZ, R11 ;  /* 0x000000ffff077224 */ /* 0x001fe400078e000b */
[----:B------:R-:W-:-:S05]  /*2740*/  IMAD.X R6, R10, 0x1, R3, P6 ;  /* 0x000000010a067824 */ /* 0x000fca00030e0603 */
[----:B------:R-:W-:Y:S02]  /*2750*/  @!P2 LOP3.LUT R7, R7, R6, RZ, 0x3c, !PT ;  /* 0x000000060707a212 */ /* 0x000fe400078e3cff */
[----:B------:R-:W-:Y:S01]  /*2760*/  PRMT R17, RZ, 0x7610, R17 ;  /* 0x00007610ff117816 */ /* 0x000fe20000000011 */
[----:B------:R-:W-:-:S05]  /*2770*/  VIADD R8, R144, 0xffffffc7 ;  /* 0xffffffc790087836 */ /* 0x000fca0000000000 */
[----:B------:R-:W-:Y:S01]  /*2780*/  ISETP.GE.U32.AND P1, PT, R8, 0x7fffff48, PT ;  /* 0x7fffff480800780c */ /* 0x000fe20003f26070 */
[----:B------:R-:W-:-:S05]  /*2790*/  VIADD R8, R144, 0xffffffbf ;  /* 0xffffffbf90087836 */ /* 0x000fca0000000000 */
[----:B------:R-:W-:Y:S02]  /*27a0*/  ISETP.GE.U32.AND P0, PT, R8, 0x7fffff40, PT ;  /* 0x7fffff400800780c */ /* 0x000fe40003f06070 */
[----:B------:R-:W-:Y:S01]  /*27b0*/  PRMT R49, RZ, 0x7610, R49 ;  /* 0x00007610ff317816 */ /* 0x000fe20000000031 */
[----:B--2---:R0:W-:Y:S04]  /*27c0*/  STL [R1+0xe8], R98 ;  /* 0x0000e86201007387 */ /* 0x0041e80000100800 */
[----:B0-----:R-:W2:Y:S04]  /*27d0*/  LDL.LU R98, [R1+0xcf4] ;  /* 0x000cf40001627983 */ /* 0x001ea80000300800 */
[----:B------:R-:W-:Y:S04]  /*27e0*/  STL [R1+0x65c], R11 ;  /* 0x00065c0b01007387 */ /* 0x000fe80000100800 */
[----:B------:R0:W-:Y:S02]  /*27f0*/  STL [R1+0x658], R6 ;  /* 0x0006580601007387 */ /* 0x0001e40000100800 */
[----:B0-----:R-:W-:-:S02]  /*2800*/  @!P2 LOP3.LUT R6, R7, R6, RZ, 0x3c, !PT ;  /* 0x000000060706a212 */ /* 0x001fc400078e3cff */
[----:B------:R-:W-:Y:S02]  /*2810*/  IADD3 R11, P6, PT, R9, R4, RZ ;  /* 0x00000004090b7210 */ /* 0x000fe40007fde0ff */
        /* <DEDUP_REMOVED lines=35> */
[----:B------:R-:W-:Y:S04]  /*2a50*/  STL [R1+0x75c], R11 ;  /* 0x00075c0b01007387 */ /* 0x000fe80000100800 */
[-C--:B------:R-:W-:Y:S01]  /*2a60*/  @!P0 LOP3.LUT R7, R7, R6.reuse, RZ, 0x3c, !PT ;  /* 0x0000000607078212 */ /* 0x080fe200078e3cff */
[----:B------:R0:W-:Y:S03]  /*2a70*/  STL [R1+0x758], R6 ;  /* 0x0007580601007387 */ /* 0x0001e60000100800 */
[----:B0-----:R-:W-:-:S04]  /*2a80*/  @!P0 LOP3.LUT R6, R7, R6, RZ, 0x3c, !PT ;  /* 0x0000000607068212 */ /* 0x001fc800078e3cff */
[----:B------:R-:W-:-:S05]  /*2a90*/  @!P0 LOP3.LUT R7, R7, R6, RZ, 0x3c, !PT ;  /* 0x0000000607078212 */ /* 0x000fca00078e3cff */
[----:B------:R0:W2:Y:S01]  /*2aa0*/  @!P0 LDG.E.U8 R49, desc[UR20][R6.64] ;  /* 0x0000001406318981 */ /* 0x0000a2000c1e1100 */
[----:B------:R-:W-:-:S05]  /*2ab0*/  IADD3 R11, P6, PT, R9, R4, RZ ;  /* 0x00000004090b7210 */ /* 0x000fca0007fde0ff */
[----:B0-----:R-:W-:Y:S02]  /*2ac0*/  IMAD.MOV.U32 R7, RZ, RZ, R11 ;  /* 0x000000ffff077224 */ /* 0x001fe400078e000b */
[----:B------:R-:W-:-:S05]  /*2ad0*/  IMAD.X R6, R10, 0x1, R5, P6 ;  /* 0x000000010a067824 */ /* 0x000fca00030e0605 */
[-C--:B------:R-:W-:Y:S02]  /*2ae0*/  @!P0 LOP3.LUT R7, R7, R6.reuse, RZ, 0x3c, !PT ;  /* 0x0000000607078212 */ /* 0x080fe400078e3cff */
[----:B------:R-:W-:Y:S01]  /*2af0*/  PRMT R48, RZ, 0x7610, R48 ;  /* 0x00007610ff307816 */ /* 0x000fe20000000030 */
[----:B--2---:R0:W-:Y:S04]  /*2b00*/  STL [R1+0xfc], R49 ;  /* 0x0000fc3101007387 */ /* 0x0041e80000100800 */
[----:B0-----:R-:W2:Y:S04]  /*2b10*/  LDL.LU R49, [R1+0xcf0] ;  /* 0x000cf00001317983 */ /* 0x001ea80000300800 */
[----:B------:R-:W-:Y:S04]  /*2b20*/  STL [R1+0x764], R11 ;  /* 0x0007640b01007387 */ /* 0x000fe80000100800 */
[----:B------:R0:W-:Y:S02]  /*2b30*/  STL [R1+0x760], R6 ;  /* 0x0007600601007387 */ /* 0x0001e40000100800 */
        /* <DEDUP_REMOVED lines=67> */
[-C--:B------:R-:W-:Y:S01]  /*2f70*/  @!P2 LOP3.LUT R7, R7, R6.reuse, RZ, 0x3c, !PT ;  /* 0x000000060707a212 */ /* 0x080fe200078e3cff */
        /* <DEDUP_REMOVED lines=10> */
[----:B------:R-:W-:Y:S02]  /*3020*/  IADD3 R11, P6, PT, R9, R2, RZ ;  /* 0x00000002090b7210 */ /* 0x000fe40007fde0ff */
[----:B------:R-:W-:Y:S01]  /*3030*/  SHF.R.S32.HI R10, RZ, 0x1f, R9 ;  /* 0x0000001fff0a7819 */ /* 0x000fe20000011409 */
[----:B------:R-:W-:Y:S02]  /*3040*/  VIADD R8, R144, 0xffffff97 ;  /* 0xffffff9790087836 */ /* 0x000fe40000000000 */
[----:B------:R-:W-:Y:S02]  /*3050*/  STL [R1+0x95c], R11 ;  /* 0x00095c0b01007387 */ /* 0x000fe40000100800 */
[----:B0-----:R-:W-:-:S04]  /*3060*/  IMAD.X R7, R10, 0x1, R3, P6 ;  /* 0x000000010a077824 */ /* 0x001fc800030e0603 */
[----:B------:R-:W-:Y:S01]  /*3070*/  @!P1 IMAD.MOV.U32 R6, RZ, RZ, R11 ;  /* 0x000000ffff069224 */ /* 0x000fe200078e000b */
[----:B------:R-:W-:Y:S01]  /*3080*/  ISETP.GE.U32.AND P0, PT, R8, 0x7fffff18, PT ;  /* 0x7fffff180800780c */ /* 0x000fe20003f06070 */
[----:B------:R-:W-:-:S03]  /*3090*/  VIADD R8, R144, 0xffffff8f ;  /* 0xffffff8f90087836 */ /* 0x000fc60000000000 */
[----:B------:R0:W3:Y:S02]  /*30a0*/  @!P1 LDG.E.U8 R36, desc[UR20][R6.64] ;  /* 0x0000001406249981 */ /* 0x0000e4000c1e1100 */
[----:B------:R-:W-:Y:S01]  /*30b0*/  ISETP.GE.U32.AND P3, PT, R8, 0x7fffff10, PT ;  /* 0x7fffff100800780c */ /* 0x000fe20003f66070 */
[----:B------:R-:W-:-:S05]  /*30c0*/  VIADD R8, R144, 0xffffff87 ;  /* 0xffffff8790087836 */ /* 0x000fca0000000000 */
[----:B------:R-:W-:Y:S01]  /*30d0*/  ISETP.GE.U32.AND P4, PT, R8, 0x7fffff08, PT ;  /* 0x7fffff080800780c */ /* 0x000fe20003f86070 */
[----:B------:R-:W-:-:S05]  /*30e0*/  VIADD R8, R144, 0xfffffffe ;  /* 0xfffffffe90087836 */ /* 0x000fca0000000000 */
[----:B------:R-:W-:Y:S01]  /*30f0*/  ISETP.GE.U32.AND P2, PT, R8, 0x7fffff7f, PT ;  /* 0x7fffff7f0800780c */ /* 0x000fe20003f46070 */
[----:B------:R-:W-:Y:S01]  /*3100*/  VIADD R8, R144, 0xfffffff6 ;  /* 0xfffffff690087836 */ /* 0x000fe20000000000 */
[----:B--2---:R1:W-:Y:S04]  /*3110*/  STL [R1+0x13c], R22 ;  /* 0x00013c1601007387 */ /* 0x0043e80000100800 */
[----:B------:R0:W-:Y:S01]  /*3120*/  STL [R1+0x958], R7 ;  /* 0x0009580701007387 */ /* 0x0001e20000100800 */
[----:B-1----:R-:W-:Y:S01]  /*3130*/  IADD3 R22, P6, PT, R9, R4, RZ ;  /* 0x0000000409167210 */ /* 0x002fe20007fde0ff */
[----:B------:R-:W-:-:S04]  /*3140*/  IMAD R9, R14, 0x68, RZ ;  /* 0x000000680e097824 */ /* 0x000fc800078e02ff */
[----:B0-----:R-:W-:Y:S01]  /*3150*/  IMAD.X R7, R10, 0x1, R5, P6 ;  /* 0x000000010a077824 */ /* 0x001fe200030e0605 */
[----:B------:R-:W-:Y:S01]  /*3160*/  SHF.R.S32.HI R10, RZ, 0x1f, R9 ;  /* 0x0000001fff0a7819 */ /* 0x000fe20000011409 */
[----:B------:R-:W-:Y:S01]  /*3170*/  @!P1 IMAD.MOV.U32 R6, RZ, RZ, R22 ;  /* 0x000000ffff069224 */ /* 0x000fe200078e0016 */
[----:B------:R-:W-:Y:S01]  /*3180*/  IADD3 R11, P6, PT, R9, R2, RZ ;  /* 0x00000002090b7210 */ /* 0x000fe20007fde0ff */
[----:B------:R-:W-:Y:S04]  /*3190*/  STL [R1+0x964], R22 ;  /* 0x0009641601007387 */ /* 0x000fe80000100800 */
[----:B------:R0:W-:Y:S04]  /*31a0*/  STL [R1+0x960], R7 ;  /* 0x0009600701007387 */ /* 0x0001e80000100800 */
[----:B------:R0:W2:Y:S02]  /*31b0*/  @!P1 LDG.E.U8 R30, desc[UR20][R6.64] ;  /* 0x00000014061e9981 */ /* 0x0000a4000c1e1100 */
[----:B0-----:R-:W-:-:S02]  /*31c0*/  IMAD.MOV.U32 R7, RZ, RZ, R11 ;  /* 0x000000ffff077224 */ /* 0x001fc400078e000b */
[----:B------:R-:W-:Y:S01]  /*31d0*/  IMAD.X R6, R10, 0x1, R3, P6 ;  /* 0x000000010a067824 */ /* 0x000fe200030e0603 */
[----:B------:R0:W-:Y:S04]  /*31e0*/  STL [R1+0x9dc], R11 ;  /* 0x0009dc0b01007387 */ /* 0x0001e80000100800 */
[----:B------:R-:W-:Y:S01]  /*31f0*/  @!P0 LOP3.LUT R7, R7, R6, RZ, 0x3c, !PT ;  /* 0x0000000607078212 */ /* 0x000fe200078e3cff */
[----:B------:R1:W-:Y:S01]  /*3200*/  STL [R1+0x9d8], R6 ;  /* 0x0009d80601007387 */ /* 0x0003e20000100800 */
[----:B0-----:R-:W-:Y:S02]  /*3210*/  IADD3 R11, P6, PT, R9, R4, RZ ;  /* 0x00000004090b7210 */ /* 0x001fe40007fde0ff */
[----:B-1----:R-:W-:Y:S01]  /*3220*/  @!P0 LOP3.LUT R6, R7, R6, RZ, 0x3c, !PT ;  /* 0x0000000607068212 */ /* 0x002fe200078e3cff */
[----:B------:R-:W-:-:S03]  /*3230*/  IMAD R9, R14, 0x70, RZ ;  /* 0x000000700e097824 */ /* 0x000fc600078e02ff */
[----:B------:R-:W-:Y:S01]  /*3240*/  @!P0 LOP3.LUT R7, R7, R6, RZ, 0x3c, !PT ;  /* 0x0000000607078212 */ /* 0x000fe200078e3cff */
[----:B------:R-:W-:Y:S01]  /*3250*/  IMAD.X R22, R10, 0x1, R5, P6 ;  /* 0x000000010a167824 */ /* 0x000fe200030e0605 */
[----:B------:R-:W-:-:S03]  /*3260*/  ISETP.GE.U32.AND P1, PT, R8, 0x7fffff77, PT ;  /* 0x7fffff770800780c */ /* 0x000fc60003f26070 */
[----:B------:R0:W2:Y:S01]  /*3270*/  @!P0 LDG.E.U8 R25, desc[UR20][R6.64] ;  /* 0x0000001406198981 */ /* 0x0000a2000c1e1100 */
[----:B------:R-:W-:Y:S02]  /*3280*/  SHF.R.S32.HI R10, RZ, 0x1f, R9 ;  /* 0x0000001fff0a7819 */ /* 0x000fe40000011409 */
[----:B------:R-:W-:Y:S01]  /*3290*/  IADD3 R8, P6, PT, R9, R2, RZ ;  /* 0x0000000209087210 */ /* 0x000fe20007fde0ff */
[----:B0-----:R-:W-:Y:S02]  /*32a0*/  @!P0 IMAD.MOV.U32 R6, RZ, RZ, R11 ;  /* 0x000000ffff068224 */ /* 0x001fe400078e000b */
[----:B------:R-:W-:-:S05]  /*32b0*/  @!P0 IMAD.MOV.U32 R7, RZ, RZ, R22 ;  /* 0x000000ffff078224 */ /* 0x000fca00078e0016 */
[----:B------:R0:W2:Y:S04]  /*32c0*/  @!P0 LDG.E.U8 R18, desc[UR20][R6.64] ;  /* 0x0000001406128981 */ /* 0x0000a8000c1e1100 */
[----:B------:R-:W-:Y:S01]  /*32d0*/  STL [R1+0x9e4], R11 ;  /* 0x0009e40b01007387 */ /* 0x000fe20000100800 */
[----:B0-----:R-:W-:Y:S02]  /*32e0*/  IMAD.MOV.U32 R7, RZ, RZ, R8 ;  /* 0x000000ffff077224 */ /* 0x001fe400078e0008 */
[----:B------:R-:W-:Y:S01]  /*32f0*/  IMAD.X R6, R10, 0x1, R3, P6 ;  /* 0x000000010a067824 */ /* 0x000fe200030e0603 */
[----:B------:R-:W-:Y:S04]  /*3300*/  STL [R1+0x9e0], R22 ;  /* 0x0009e01601007387 */ /* 0x000fe80000100800 */
[-C--:B------:R-:W-:Y:S01]  /*3310*/  @!P3 LOP3.LUT R7, R7, R6.reuse, RZ, 0x3c, !PT ;  /* 0x000000060707b212 */ /* 0x080fe200078e3cff */
[----:B------:R-:W-:Y:S04]  /*3320*/  STL [R1+0xa5c], R8 ;  /* 0x000a5c0801007387 */ /* 0x000fe80000100800 */
[----:B------:R0:W-:Y:S02]  /*3330*/  STL [R1+0xa58], R6 ;  /* 0x000a580601007387 */ /* 0x0001e40000100800 */
[----:B0-----:R-:W-:-:S04]  /*3340*/  @!P3 LOP3.LUT R6, R7, R6, RZ, 0x3c, !PT ;  /* 0x000000060706b212 */ /* 0x001fc800078e3cff */
[----:B------:R-:W-:-:S05]  /*3350*/  @!P3 LOP3.LUT R7, R7, R6, RZ, 0x3c, !PT ;  /* 0x000000060707b212 */ /* 0x000fca00078e3cff */
[----:B------:R0:W2:Y:S01]  /*3360*/  @!P3 LDG.E.U8 R16, desc[UR20][R6.64] ;  /* 0x000000140610b981 */ /* 0x0000a2000c1e1100 */
[----:B------:R-:W-:Y:S01]  /*3370*/  IADD3 R22, P6, PT, R9, R4, RZ ;  /* 0x0000000409167210 */ /* 0x000fe20007fde0ff */
[----:B------:R-:W-:-:S04]  /*3380*/  IMAD R11, R14, 0x78, RZ ;  /* 0x000000780e0b7824 */ /* 0x000fc800078e02ff */
[----:B0-----:R-:W-:Y:S01]  /*3390*/  IMAD.X R7, R10, 0x1, R5, P6 ;  /* 0x000000010a077824 */ /* 0x001fe200030e0605 */
[----:B------:R-:W-:Y:S01]  /*33a0*/  IADD3 R9, P6, PT, R11, R2, RZ ;  /* 0x000000020b097210 */ /* 0x000fe20007fde0ff */
[----:B------:R-:W-:-:S05]  /*33b0*/  @!P3 IMAD.MOV.U32 R6, RZ, RZ, R22 ;  /* 0x000000ffff06b224 */ /* 0x000fca00078e0016 */
[----:B------:R0:W3:Y:S02]  /*33c0*/  @!P3 LDG.E.U8 R24, desc[UR20][R6.64] ;  /* 0x000000140618b981 */ /* 0x0000e4000c1e1100 */
[----:B0-----:R-:W-:Y:S01]  /*33d0*/  @!P4 IMAD.MOV.U32 R6, RZ, RZ, R9 ;  /* 0x000000ffff06c224 */ /* 0x001fe200078e0009 */
[----:B------:R-:W-:Y:S02]  /*33e0*/  PRMT R160, RZ, 0x7610, R160 ;  /* 0x00007610ffa07816 */ /* 0x000fe400000000a0 */
[----:B------:R-:W-:Y:S01]  /*33f0*/  PRMT R96, RZ, 0x7610, R96 ;  /* 0x00007610ff607816 */ /* 0x000fe20000000060 */
[----:B--2---:R0:W-:Y:S02]  /*3400*/  STL [R1+0x118], R16 ;  /* 0x0001181001007387 */ /* 0x0041e40000100800 */
[----:B0-----:R-:W-:Y:S02]  /*3410*/  SHF.R.S32.HI R16, RZ, 0x1f, R11 ;  /* 0x0000001fff107819 */ /* 0x001fe4000001140b */
[----:B------:R0:W-:Y:S03]  /*3420*/  STL [R1+0xa64], R22 ;  /* 0x000a641601007387 */ /* 0x0001e60000100800 */
[----:B------:R-:W-:Y:S01]  /*3430*/  IMAD.X R10, R16, 0x1, R3, P6 ;  /* 0x00000001100a7824 */ /* 0x000fe200030e0603 */
[----:B------:R1:W-:Y:S01]  /*3440*/  STL [R1+0xa60], R7 ;  /* 0x000a600701007387 */ /* 0x0003e20000100800 */
[----:B0-----:R-:W-:-:S02]  /*3450*/  IADD3 R22, P6, PT, R11, R4, RZ ;  /* 0x000000040b167210 */ /* 0x001fc40007fde0ff */
[----:B-1----:R-:W-:Y:S01]  /*3460*/  @!P4 IMAD.MOV.U32 R7, RZ, RZ, R10 ;  /* 0x000000ffff07c224 */ /* 0x002fe200078e000a */
[----:B------:R0:W-:Y:S04]  /*3470*/  STL [R1+0xadc], R9 ;  /* 0x000adc0901007387 */ /* 0x0001e80000100800 */
[----:B------:R1:W2:Y:S04]  /*3480*/  @!P4 LDG.E.U8 R31, desc[UR20][R6.64] ;  /* 0x00000014061fc981 */ /* 0x0002a8000c1e1100 */
[----:B------:R3:W-:Y:S01]  /*3490*/  STL [R1+0xad8], R10 ;  /* 0x000ad80a01007387 */ /* 0x0007e20000100800 */
[----:B-1----:R-:W-:Y:S01]  /*34a0*/  IMAD.X R7, R16, 0x1, R5, P6 ;  /* 0x0000000110077824 */ /* 0x002fe200030e0605 */
[----:B0-----:R-:W-:Y:S01]  /*34b0*/  IADD3 R9, P6, PT, R2, R14, RZ ;  /* 0x0000000e02097210 */ /* 0x001fe20007fde0ff */
[----:B------:R-:W-:Y:S01]  /*34c0*/  @!P4 IMAD.MOV.U32 R6, RZ, RZ, R22 ;  /* 0x000000ffff06c224 */ /* 0x000fe200078e0016 */
[----:B---3--:R-:W-:Y:S01]  /*34d0*/  SHF.R.S32.HI R10, RZ, 0x1f, R14 ;  /* 0x0000001fff0a7819 */ /* 0x008fe2000001140e */
[----:B------:R-:W-:Y:S04]  /*34e0*/  STL [R1+0xae4], R22 ;  /* 0x000ae41601007387 */ /* 0x000fe80000100800 */
[----:B------:R0:W-:Y:S04]  /*34f0*/  STL [R1+0xae0], R7 ;  /* 0x000ae00701007387 */ /* 0x0001e80000100800 */
[----:B------:R0:W3:Y:S02]  /*3500*/  @!P4 LDG.E.U8 R23, desc[UR20][R6.64] ;  /* 0x000000140617c981 */ /* 0x0000e4000c1e1100 */
[----:B0-----:R-:W-:-:S02]  /*3510*/  IMAD.MOV.U32 R7, RZ, RZ, R9 ;  /* 0x000000ffff077224 */ /* 0x001fc400078e0009 */
[----:B------:R-:W-:Y:S01]  /*3520*/  IMAD.X R6, R10, 0x1, R3, P6 ;  /* 0x000000010a067824 */ /* 0x000fe200030e0603 */
[----:B------:R-:W-:Y:S04]  /*3530*/  STL [R1+0x140], R9 ;  /* 0x0001400901007387 */ /* 0x000fe80000100800 */
[----:B------:R-:W-:Y:S01]  /*3540*/  @!P2 LOP3.LUT R7, R7, R6, RZ, 0x3c, !PT ;  /* 0x000000060707a212 */ /* 0x000fe200078e3cff */
[----:B------:R0:W-:Y:S01]  /*3550*/  STL [R1+0x138], R6 ;  /* 0x0001380601007387 */ /* 0x0001e20000100800 */
[----:B------:R-:W-:Y:S02]  /*3560*/  IADD3 R22, P6, PT, R4, R14, RZ ;  /* 0x0000000e04167210 */ /* 0x000fe40007fde0ff */
[----:B0-----:R-:W-:-:S04]  /*3570*/  @!P2 LOP3.LUT R6, R7, R6, RZ, 0x3c, !PT ;  /* 0x000000060706a212 */ /* 0x001fc800078e3cff */
        /* <DEDUP_REMOVED lines=30> */
[----:B------:R-:W-:-:S05]  /*3760*/  VIADD R8, R144, 0xffffffee ;  /* 0xffffffee90087836 */ /* 0x000fca0000000000 */
[----:B------:R-:W-:Y:S01]  /*3770*/  ISETP.GE.U32.AND P0, PT, R8, 0x7fffff6f, PT ;  /* 0x7fffff6f0800780c */ /* 0x000fe20003f06070 */
[----:B------:R-:W-:-:S05]  /*3780*/  VIADD R8, R144, 0xffffffe6 ;  /* 0xffffffe690087836 */ /* 0x000fca0000000000 */
[----:B------:R-:W-:Y:S01]  /*3790*/  ISETP.GE.U32.AND P3, PT, R8, 0x7fffff67, PT ;  /* 0x7fffff670800780c */ /* 0x000fe20003f66070 */
[----:B------:R-:W-:Y:S02]  /*37a0*/  VIADD R8, R144, 0xffffffde ;  /* 0xffffffde90087836 */ /* 0x000fe40000000000 */
[----:B------:R-:W-:-:S03]  /*37b0*/  IMAD R9, R14, 0x11, RZ ;  /* 0x000000110e097824 */ /* 0x000fc600078e02ff */
[----:B------:R-:W-:Y:S01]  /*37c0*/  ISETP.GE.U32.AND P4, PT, R8, 0x7fffff5f, PT ;  /* 0x7fffff5f0800780c */ /* 0x000fe20003f86070 */
[----:B------:R-:W-:Y:S01]  /*37d0*/  VIADD R8, R144, 0xffffffd6 ;  /* 0xffffffd690087836 */ /* 0x000fe20000000000 */
[----:B------:R-:W-:-:S04]  /*37e0*/  IADD3 R22, P6, PT, R9, R2, RZ ;  /* 0x0000000209167210 */ /* 0x000fc80007fde0ff */
[----:B------:R-:W-:Y:S02]  /*37f0*/  ISETP.GE.U32.AND P2, PT, R8, 0x7fffff57, PT ;  /* 0x7fffff570800780c */ /* 0x000fe40003f46070 */
[----:B------:R-:W-:Y:S01]  /*3800*/  SHF.R.S32.HI R8, RZ, 0x1f, R9 ;  /* 0x0000001fff087819 */ /* 0x000fe20000011409 */
[----:B0-----:R-:W-:-:S04]  /*3810*/  IMAD.MOV.U32 R7, RZ, RZ, R22 ;  /* 0x000000ffff077224 */ /* 0x001fc800078e0016 */
        /* <DEDUP_REMOVED lines=22> */
[----:B------:R-:W-:-:S05]  /*3980*/  IMAD R9, R14, 0x19, RZ ;  /* 0x000000190e097824 */ /* 0x000fca00078e02ff */
[----:B------:R-:W-:Y:S02]  /*3990*/  SHF.R.S32.HI R8, RZ, 0x1f, R9 ;  /* 0x0000001fff087819 */ /* 0x000fe40000011409 */
        /* <DEDUP_REMOVED lines=357> */
[----:B------:R-:W-:-:S03]  /*4ff0*/  IMAD.SHL.U32 R9, R14, 0x2, RZ ;  /* 0x000000020e097824 */ /* 0x000fc600078e00ff */
        /* <DEDUP_REMOVED lines=42> */
[----:B------:R-:W-:Y:S01]  /*52a0*/  IADD3 R22, P6, PT, R9, R4, RZ ;  /* 0x0000000409167210 */ /* 0x000fe20007fde0ff */
[----:B------:R-:W-:-:S04]  /*52b0*/  VIADD R10, R144, 0xffffffed ;  /* 0xffffffed900a7836 */ /* 0x000fc80000000000 */
[----:B0-----:R-:W-:Y:S02]  /*52c0*/  IMAD.MOV.U32 R7, RZ, RZ, R22 ;  /* 0x000000ffff077224 */ /* 0x001fe400078e0016 */
[----:B------:R-:W-:Y:S01]  /*52d0*/  IMAD.X R6, R8, 0x1, R5, P6 ;  /* 0x0000000108067824 */ /* 0x000fe200030e0605 */
[----:B------:R-:W-:-:S04]  /*52e0*/  ISETP.GE.U32.AND P3, PT, R10, 0x7fffff6e, PT ;  /* 0x7fffff6e0a00780c */ /* 0x000fc80003f66070 */
[----:B------:R-:W-:Y:S01]  /*52f0*/  @!P0 LOP3.LUT R7, R7, R6, RZ, 0x3c, !PT ;  /* 0x0000000607078212 */ /* 0x000fe200078e3cff */
[----:B------:R-:W-:-:S05]  /*5300*/  IMAD R9, R14, 0x12, RZ ;  /* 0x000000120e097824 */ /* 0x000fca00078e02ff */
[----:B------:R-:W-:Y:S01]  /*5310*/  SHF.R.S32.HI R8, RZ, 0x1f, R9 ;  /* 0x0000001fff087819 */ /* 0x000fe20000011409 */
[----:B--2---:R0:W-:Y:S04]  /*5320*/  STL [R1+0x1c], R39 ;  /* 0x00001c2701007387 */ /* 0x0041e80000100800 */
[----:B0-----:R-:W2:Y:S04]  /*5330*/  LDL.LU R39, [R1+0xc68] ;  /* 0x000c680001277983 */ /* 0x001ea80000300800 */
[----:B------:R-:W-:Y:S04]  /*5340*/  STL [R1+0x1e4], R22 ;  /* 0x0001e41601007387 */ /* 0x000fe80000100800 */
[----:B------:R0:W-:Y:S02]  /*5350*/  STL [R1+0x1e0], R6 ;  /* 0x0001e00601007387 */ /* 0x0001e40000100800 */
[----:B0-----:R-:W-:-:S02]  /*5360*/  @!P0 LOP3.LUT R6, R7, R6, RZ, 0x3c, !PT ;  /* 0x0000000607068212 */ /* 0x001fc400078e3cff */
[----:B------:R-:W-:Y:S02]  /*5370*/  IADD3 R22, P6, PT, R9, R2, RZ ;  /* 0x0000000209167210 */ /* 0x000fe40007fde0ff */
[----:B------:R-:W-:-:S05]  /*5380*/  @!P0 LOP3.LUT R7, R7, R6, RZ, 0x3c, !PT ;  /* 0x0000000607078212 */ /* 0x000fca00078e3cff */
[----:B------:R0:W2:Y:S02]  /*5390*/  @!P0 LDG.E.U8 R21, desc[UR20][R6.64] ;  /* 0x0000001406158981 */ /* 0x0000a4000c1e1100 */
[----:B0-----:R-:W-:Y:S02]  /*53a0*/  IMAD.X R7, R8, 0x1, R3, P6 ;  /* 0x0000000108077824 */ /* 0x001fe400030e0603 */
[----:B------:R-:W-:-:S05]  /*53b0*/  @!P3 IMAD.MOV.U32 R6, RZ, RZ, R22 ;  /* 0x000000ffff06b224 */ /* 0x000fca00078e0016 */
[----:B------:R-:W3:Y:S01]  /*53c0*/  @!P3 LDG.E.U8 R20, desc[UR20][R6.64] ;  /* 0x000000140614b981 */ /* 0x000ee2000c1e1100 */
[----:B------:R-:W-:-:S03]  /*53d0*/  VIADD R10, R144, 0xffffffe5 ;  /* 0xffffffe5900a7836 */ /* 0x000fc60000000000 */
[----:B------:R-:W-:Y:S02]  /*53e0*/  STL [R1+0x260], R22 ;  /* 0x0002601601007387 */ /* 0x000fe40000100800 */
[----:B------:R-:W-:Y:S02]  /*53f0*/  ISETP.GE.U32.AND P4, PT, R10, 0x7fffff66, PT ;  /* 0x7fffff660a00780c */ /* 0x000fe40003f86070 */
[----:B------:R-:W-:Y:S02]  /*5400*/  PRMT R16, RZ, 0x7610, R16 ;  /* 0x00007610ff107816 */ /* 0x000fe40000000010 */
[----:B------:R-:W-:Y:S01]  /*5410*/  PRMT R11, RZ, 0x7610, R11 ;  /* 0x00007610ff0b7816 */ /* 0x000fe2000000000b */
[----:B--2---:R0:W-:Y:S04]  /*5420*/  STL [R1+0x18], R21 ;  /* 0x0000181501007387 */ /* 0x0041e80000100800 */
[----:B------:R1:W-:Y:S01]  /*5430*/  STL [R1+0x25c], R7 ;  /* 0x00025c0701007387 */ /* 0x0003e20000100800 */
[----:B0-----:R-:W-:Y:S01]  /*5440*/  IADD3 R21, P6, PT, R9, R4, RZ ;  /* 0x0000000409157210 */ /* 0x001fe20007fde0ff */
[----:B------:R-:W-:-:S04]  /*5450*/  IMAD R9, R14, 0x1a, RZ ;  /* 0x0000001a0e097824 */ /* 0x000fc800078e02ff */
[----:B------:R-:W-:Y:S01]  /*5460*/  STL [R1+0x268], R21 ;  /* 0x0002681501007387 */ /* 0x000fe20000100800 */
[----:B------:R-:W-:Y:S01]  /*5470*/  IMAD.X R22, R8, 0x1, R5, P6 ;  /* 0x0000000108167824 */ /* 0x000fe200030e0605 */
[----:B------:R-:W-:Y:S02]  /*5480*/  SHF.R.S32.HI R8, RZ, 0x1f, R9 ;  /* 0x0000001fff087819 */ /* 0x000fe40000011409 */
[----:B---3--:R0:W-:Y:S01]  /*5490*/  STL [R1+0x14], R20 ;  /* 0x0000141401007387 */ /* 0x0081e20000100800 */
[----:B------:R-:W-:Y:S02]  /*54a0*/  @!P3 IMAD.MOV.U32 R6, RZ, RZ, R21 ;  /* 0x000000ffff06b224 */ /* 0x000fe400078e0015 */
[----:B-1----:R-:W-:-:S05]  /*54b0*/  @!P3 IMAD.MOV.U32 R7, RZ, RZ, R22 ;  /* 0x000000ffff07b224 */ /* 0x002fca00078e0016 */
[----:B------:R1:W2:Y:S01]  /*54c0*/  @!P3 LDG.E.U8 R16, desc[UR20][R6.64] ;  /* 0x000000140610b981 */ /* 0x0002a2000c1e1100 */
[----:B0-----:R-:W-:-:S05]  /*54d0*/  IADD3 R20, P6, PT, R9, R2, RZ ;  /* 0x0000000209147210 */ /* 0x001fca0007fde0ff */
[----:B------:R-:W-:Y:S02]  /*54e0*/  IMAD.X R21, R8, 0x1, R3, P6 ;  /* 0x0000000108157824 */ /* 0x000fe400030e0603 */
[----:B-1----:R-:W-:Y:S02]  /*54f0*/  @!P4 IMAD.MOV.U32 R6, RZ, RZ, R20 ;  /* 0x000000ffff06c224 */ /* 0x002fe400078e0014 */
[----:B------:R-:W-:-:S05]  /*5500*/  @!P4 IMAD.MOV.U32 R7, RZ, RZ, R21 ;  /* 0x000000ffff07c224 */ /* 0x000fca00078e0015 */
[----:B------:R-:W3:Y:S01]  /*5510*/  @!P4 LDG.E.U8 R11, desc[UR20][R6.64] ;  /* 0x00000014060bc981 */ /* 0x000ee2000c1e1100 */
[----:B------:R-:W-:-:S03]  /*5520*/  VIADD R10, R144, 0xffffffdd ;  /* 0xffffffdd900a7836 */ /* 0x000fc60000000000 */
[----:B------:R-:W-:Y:S04]  /*5530*/  STL [R1+0x264], R22 ;  /* 0x0002641601007387 */ /* 0x000fe80000100800 */
[----:B------:R-:W-:Y:S01]  /*5540*/  STL [R1+0x2e0], R20 ;  /* 0x0002e01401007387 */ /* 0x000fe20000100800 */
[----:B------:R-:W-:Y:S02]  /*5550*/  ISETP.GE.U32.AND P2, PT, R10, 0x7fffff5e, PT ;  /* 0x7fffff5e0a00780c */ /* 0x000fe40003f46070 */
[----:B------:R-:W-:Y:S02]  /*5560*/  PRMT R63, RZ, 0x7610, R63 ;  /* 0x00007610ff3f7816 */ /* 0x000fe4000000003f */
[----:B------:R-:W-:Y:S01]  /*5570*/  PRMT R62, RZ, 0x7610, R62 ;  /* 0x00007610ff3e7816 */ /* 0x000fe2000000003e */
[----:B--2---:R0:W-:Y:S04]  /*5580*/  STL [R1+0x10], R16 ;  /* 0x0000101001007387 */ /* 0x0041e80000100800 */
[----:B------:R-:W-:Y:S01]  /*5590*/  STL [R1+0x2dc], R21 ;  /* 0x0002dc1501007387 */ /* 0x000fe20000100800 */
[----:B0-----:R-:W-:Y:S01]  /*55a0*/  IADD3 R16, P6, PT, R9, R4, RZ ;  /* 0x0000000409107210 */ /* 0x001fe20007fde0ff */
[----:B------:R-:W-:-:S04]  /*55b0*/  IMAD R9, R14, 0x22, RZ ;  /* 0x000000220e097824 */ /* 0x000fc800078e02ff */
[----:B------:R-:W-:Y:S01]  /*55c0*/  STL [R1+0x2e8], R16 ;  /* 0x0002e81001007387 */ /* 0x000fe20000100800 */
[----:B------:R-:W-:Y:S01]  /*55d0*/  IMAD.X R20, R8, 0x1, R5, P6 ;  /* 0x0000000108147824 */ /* 0x000fe200030e0605 */
[----:B------:R-:W-:Y:S02]  /*55e0*/  SHF.R.S32.HI R8, RZ, 0x1f, R9 ;  /* 0x0000001fff087819 */ /* 0x000fe40000011409 */
[----:B---3--:R0:W-:Y:S01]  /*55f0*/  STL [R1+0xc], R11 ;  /* 0x00000c0b01007387 */ /* 0x0081e20000100800 */
[----:B------:R-:W-:Y:S02]  /*5600*/  @!P4 IMAD.MOV.U32 R6, RZ, RZ, R16 ;  /* 0x000000ffff06c224 */ /* 0x000fe400078e0010 */
[----:B------:R-:W-:Y:S01]  /*5610*/  @!P4 IMAD.MOV.U32 R7, RZ, RZ, R20 ;  /* 0x000000ffff07c224 */ /* 0x000fe200078e0014 */
[----:B------:R1:W-:Y:S04]  /*5620*/  STL [R1+0x2e4], R20 ;  /* 0x0002e41401007387 */ /* 0x0003e80000100800 */
[----:B------:R2:W3:Y:S01]  /*5630*/  @!P4 LDG.E.U8 R63, desc[UR20][R6.64] ;  /* 0x00000014063fc981 */ /* 0x0004e2000c1e1100 */
[----:B0-----:R-:W-:-:S05]  /*5640*/  IADD3 R11, P6, PT, R9, R2, RZ ;  /* 0x00000002090b7210 */ /* 0x001fca0007fde0ff */
[----:B-1----:R-:W-:Y:S02]  /*5650*/  IMAD.X R20, R8, 0x1, R3, P6 ;  /* 0x0000000108147824 */ /* 0x002fe400030e0603 */
[----:B--2---:R-:W-:Y:S02]  /*5660*/  @!P2 IMAD.MOV.U32 R6, RZ, RZ, R11 ;  /* 0x000000ffff06a224 */ /* 0x004fe400078e000b */
[----:B------:R-:W-:-:S05]  /*5670*/  @!P2 IMAD.MOV.U32 R7, RZ, RZ, R20 ;  /* 0x000000ffff07a224 */ /* 0x000fca00078e0014 */
[----:B------:R0:W2:Y:S01]  /*5680*/  @!P2 LDG.E.U8 R62, desc[UR20][R6.64] ;  /* 0x00000014063ea981 */ /* 0x0000a2000c1e1100 */
[----:B------:R-:W-:Y:S01]  /*5690*/  VIADD R10, R144, 0xffffffd5 ;  /* 0xffffffd5900a7836 */ /* 0x000fe20000000000 */
[----:B------:R-:W-:Y:S01]  /*56a0*/  IADD3 R16, P6, PT, R9, R4, RZ ;  /* 0x0000000409107210 */ /* 0x000fe20007fde0ff */
[----:B------:R-:W-:Y:S01]  /*56b0*/  IMAD R9, R14, 0x2a, RZ ;  /* 0x0000002a0e097824 */ /* 0x000fe200078e02ff */
[----:B------:R-:W-:Y:S02]  /*56c0*/  STL [R1+0x360], R11 ;  /* 0x0003600b01007387 */ /* 0x000fe40000100800 */
[----:B------:R-:W-:Y:S02]  /*56d0*/  ISETP.GE.U32.AND P1, PT, R10, 0x7fffff56, PT ;  /* 0x7fffff560a00780c */ /* 0x000fe40003f26070 */
[----:B------:R-:W-:Y:S01]  /*56e0*/  PRMT R61, RZ, 0x7610, R61 ;  /* 0x00007610ff3d7816 */ /* 0x000fe2000000003d */
[----:B0-----:R-:W-:Y:S01]  /*56f0*/  @!P2 IMAD.MOV.U32 R6, RZ, RZ, R16 ;  /* 0x000000ffff06a224 */ /* 0x001fe200078e0010 */
[----:B------:R-:W-:Y:S01]  /*5700*/  PRMT R60, RZ, 0x7610, R60 ;  /* 0x00007610ff3c7816 */ /* 0x000fe2000000003c */
[----:B---3--:R-:W-:Y:S04]  /*5710*/  STL [R1+0xc00], R63 ;  /* 0x000c003f01007387 */ /* 0x008fe80000100800 */
[----:B------:R0:W-:Y:S04]  /*5720*/  STL [R1+0x35c], R20 ;  /* 0x00035c1401007387 */ /* 0x0001e80000100800 */
[----:B------:R-:W-:Y:S01]  /*5730*/  STL [R1+0x368], R16 ;  /* 0x0003681001007387 */ /* 0x000fe20000100800 */
[----:B0-----:R-:W-:Y:S01]  /*5740*/  IMAD.X R20, R8, 0x1, R5, P6 ;  /* 0x0000000108147824 */ /* 0x001fe200030e0605 */
[----:B------:R-:W-:-:S02]  /*5750*/  SHF.R.S32.HI R8, RZ, 0x1f, R9 ;  /* 0x0000001fff087819 */ /* 0x000fc40000011409 */
[----:B------:R-:W-:Y:S01]  /*5760*/  IADD3 R11, P6, PT, R9, R2, RZ ;  /* 0x00000002090b7210 */ /* 0x000fe20007fde0ff */
[----:B--2---:R-:W-:Y:S01]  /*5770*/  STL [R1+0xc04], R62 ;  /* 0x000c043e01007387 */ /* 0x004fe20000100800 */
[----:B------:R-:W-:-:S03]  /*5780*/  @!P2 IMAD.MOV.U32 R7, RZ, RZ, R20 ;  /* 0x000000ffff07a224 */ /* 0x000fc600078e0014 */
[----:B------:R0:W-:Y:S04]  /*5790*/  STL [R1+0x364], R20 ;  /* 0x0003641401007387 */ /* 0x0001e80000100800 */
[----:B------:R1:W2:Y:S01]  /*57a0*/  @!P2 LDG.E.U8 R61, desc[UR20][R6.64] ;  /* 0x00000014063da981 */ /* 0x0002a2000c1e1100 */
[----:B0-----:R-:W-:Y:S02]  /*57b0*/  IMAD.X R20, R8, 0x1, R3, P6 ;  /* 0x0000000108147824 */ /* 0x001fe400030e0603 */
[----:B-1----:R-:W-:Y:S02]  /*57c0*/  @!P1 IMAD.MOV.U32 R6, RZ, RZ, R11 ;  /* 0x000000ffff069224 */ /* 0x002fe400078e000b */
[----:B------:R-:W-:-:S05]  /*57d0*/  @!P1 IMAD.MOV.U32 R7, RZ, RZ, R20 ;  /* 0x000000ffff079224 */ /* 0x000fca00078e0014 */
[----:B------:R0:W3:Y:S01]  /*57e0*/  @!P1 LDG.E.U8 R60, desc[UR20][R6.64] ;  /* 0x00000014063c9981 */ /* 0x0000e2000c1e1100 */
        /* <DEDUP_REMOVED lines=8> */
[----:B--2---:R-:W-:Y:S04]  /*5870*/  STL [R1+0xc08], R61 ;  /* 0x000c083d01007387 */ /* 0x004fe80000100800 */
[----:B------:R0:W-:Y:S04]  /*5880*/  STL [R1+0x404], R20 ;  /* 0x0004041401007387 */ /* 0x0001e80000100800 */
[----:B------:R-:W-:Y:S01]  /*5890*/  STL [R1+0x410], R16 ;  /* 0x0004101001007387 */ /* 0x000fe20000100800 */
[----:B0-----:R-:W-:Y:S01]  /*58a0*/  IMAD.X R20, R8, 0x1, R5, P6 ;  /* 0x0000000108147824 */ /* 0x001fe200030e0605 */
[----:B------:R-:W-:-:S02]  /*58b0*/  SHF.R.S32.HI R8, RZ, 0x1f, R9 ;  /* 0x0000001fff087819 */ /* 0x000fc40000011409 */
[----:B------:R-:W-:Y:S01]  /*58c0*/  IADD3 R11, P6, PT, R9, R2, RZ ;  /* 0x00000002090b7210 */ /* 0x000fe20007fde0ff */
[----:B---3--:R-:W-:Y:S01]  /*58d0*/  STL [R1+0xc0c], R60 ;  /* 0x000c0c3c01007387 */ /* 0x008fe20000100800 */
        /* <DEDUP_REMOVED lines=165> */
[----:B------:R-:W-:Y:S01]  /*6330*/  ISETP.GE.U32.AND P2, PT, R10, 0x7fffff0e, PT ;  /* 0x7fffff0e0a00780c */ /* 0x000fe20003f46070 */
[----:B0-----:R-:W-:Y:S01]  /*6340*/  @!P4 IMAD.MOV.U32 R6, RZ, RZ, R16 ;  /* 0x000000ffff06c224 */ /* 0x001fe200078e0010 */
        /* <DEDUP_REMOVED lines=59> */
[----:B------:R-:W-:Y:S02]  /*6700*/  VIADD R10, R144, 0xffffffec ;  /* 0xffffffec900a7836 */ /* 0x000fe40000000000 */
[----:B0-----:R-:W-:-:S03]  /*6710*/  @!P0 IMAD.MOV.U32 R6, RZ, RZ, R16 ;  /* 0x000000ffff068224 */ /* 0x001fc600078e0010 */
[----:B------:R-:W-:Y:S01]  /*6720*/  ISETP.GE.U32.AND P4, PT, R10, 0x7fffff6d, PT ;  /* 0x7fffff6d0a00780c */ /* 0x000fe20003f86070 */
[----:B------:R-:W-:-:S05]  /*6730*/  VIADD R10, R144, 0xffffffe4 ;  /* 0xffffffe4900a7836 */ /* 0x000fca0000000000 */
[----:B------:R-:W-:Y:S01]  /*6740*/  ISETP.GE.U32.AND P2, PT, R10, 0x7fffff65, PT ;  /* 0x7fffff650a00780c */ /* 0x000fe20003f46070 */
[----:B------:R-:W-:-:S05]  /*6750*/  VIADD R10, R144, 0xffffffdc ;  /* 0xffffffdc900a7836 */ /* 0x000fca0000000000 */
[----:B------:R-:W-:Y:S01]  /*6760*/  ISETP.GE.U32.AND P1, PT, R10, 0x7fffff5d, PT ;  /* 0x7fffff5d0a00780c */ /* 0x000fe20003f26070 */
[----:B------:R-:W-:Y:S01]  /*6770*/  VIADD R10, R144, 0xffffffd4 ;  /* 0xffffffd4900a7836 */ /* 0x000fe20000000000 */
[----:B------:R-:W-:Y:S02]  /*6780*/  PRMT R134, RZ, 0x7610, R134 ;  /* 0x00007610ff867816 */ /* 0x000fe40000000086 */
[----:B------:R-:W-:Y:S02]  /*6790*/  PRMT R133, RZ, 0x7610, R133 ;  /* 0x00007610ff857816 */ /* 0x000fe40000000085 */
[----:B------:R-:W-:Y:S02]  /*67a0*/  PRMT R132, RZ, 0x7610, R132 ;  /* 0x00007610ff847816 */ /* 0x000fe40000000084 */
[----:B------:R-:W-:Y:S02]  /*67b0*/  PRMT R131, RZ, 0x7610, R131 ;  /* 0x00007610ff837816 */ /* 0x000fe40000000083 */
[----:B------:R-:W-:-:S02]  /*67c0*/  PRMT R130, RZ, 0x7610, R130 ;  /* 0x00007610ff827816 */ /* 0x000fc40000000082 */
[----:B------:R-:W-:Y:S02]  /*67d0*/  PRMT R129, RZ, 0x7610, R129 ;  /* 0x00007610ff817816 */ /* 0x000fe40000000081 */
[----:B------:R-:W-:Y:S02]  /*67e0*/  PRMT R128, RZ, 0x7610, R128 ;  /* 0x00007610ff807816 */ /* 0x000fe40000000080 */
[----:B------:R-:W-:Y:S02]  /*67f0*/  PRMT R127, RZ, 0x7610, R127 ;  /* 0x00007610ff7f7816 */ /* 0x000fe4000000007f */
[----:B------:R-:W-:Y:S02]  /*6800*/  PRMT R126, RZ, 0x7610, R126 ;  /* 0x00007610ff7e7816 */ /* 0x000fe4000000007e */
[----:B------:R-:W-:Y:S02]  /*6810*/  PRMT R125, RZ, 0x7610, R125 ;  /* 0x00007610ff7d7816 */ /* 0x000fe4000000007d */
[----:B------:R-:W-:-:S02]  /*6820*/  PRMT R123, RZ, 0x7610, R123 ;  /* 0x00007610ff7b7816 */ /* 0x000fc4000000007b */
[----:B------:R-:W-:Y:S02]  /*6830*/  PRMT R122, RZ, 0x7610, R122 ;  /* 0x00007610ff7a7816 */ /* 0x000fe4000000007a */
        /* <DEDUP_REMOVED lines=11> */
[----:B0-----:R-:W-:Y:S01]  /*68f0*/  IMAD.X R20, R8, 0x1, R3, P6 ;  /* 0x0000000108147824 */ /* 0x001fe200030e0603 */
[----:B------:R-:W-:Y:S01]  /*6900*/  IADD3 R16, P6, PT, R9, R4, RZ ;  /* 0x0000000409107210 */ /* 0x000fe20007fde0ff */
[----:B------:R-:W-:Y:S01]  /*6910*/  IMAD R9, R14, 0x13, RZ ;  /* 0x000000130e097824 */ /* 0x000fe200078e02ff */
[----:B------:R-:W-:Y:S01]  /*6920*/  STL [R1+0x1ec], R11 ;  /* 0x0001ec0b01007387 */ /* 0x000fe20000100800 */
[----:B-1----:R-:W-:Y:S02]  /*6930*/  @!P3 IMAD.MOV.U32 R6, RZ, RZ, R11 ;  /* 0x000000ffff06b224 */ /* 0x002fe400078e000b */
[----:B------:R-:W-:Y:S01]  /*6940*/  @!P3 IMAD.MOV.U32 R7, RZ, RZ, R20 ;  /* 0x000000ffff07b224 */ /* 0x000fe200078e0014 */
[----:B------:R0:W-:Y:S04]  /*6950*/  STL [R1+0x1e8], R20 ;  /* 0x0001e81401007387 */ /* 0x0001e80000100800 */
[----:B------:R1:W3:Y:S01]  /*6960*/  @!P3 LDG.E.U8 R157, desc[UR20][R6.64] ;  /* 0x00000014069db981 */ /* 0x0002e2000c1e1100 */
[----:B0-----:R-:W-:Y:S01]  /*6970*/  IMAD.X R20, R8, 0x1, R5, P6 ;  /* 0x0000000108147824 */ /* 0x001fe200030e0605 */
[----:B------:R-:W-:-:S02]  /*6980*/  SHF.R.S32.HI R8, RZ, 0x1f, R9 ;  /* 0x0000001fff087819 */ /* 0x000fc40000011409 */
[C---:B------:R-:W-:Y:S01]  /*6990*/  IADD3 R11, P6, PT, R9.reuse, R2, RZ ;  /* 0x00000002090b7210 */ /* 0x040fe20007fde0ff */
[----:B------:R-:W-:Y:S01]  /*69a0*/  STL [R1+0x1f4], R16 ;  /* 0x0001f41001007387 */ /* 0x000fe20000100800 */
[----:B-1----:R-:W-:Y:S02]  /*69b0*/  @!P3 IMAD.MOV.U32 R6, RZ, RZ, R16 ;  /* 0x000000ffff06b224 */ /* 0x002fe400078e0010 */
[----:B------:R-:W-:Y:S01]  /*69c0*/  @!P3 IMAD.MOV.U32 R7, RZ, RZ, R20 ;  /* 0x000000ffff07b224 */ /* 0x000fe200078e0014 */
[----:B------:R0:W-:Y:S04]  /*69d0*/  STL [R1+0x1f0], R20 ;  /* 0x0001f01401007387 */ /* 0x0001e80000100800 */
[----:B------:R1:W2:Y:S01]  /*69e0*/  @!P3 LDG.E.U8 R156, desc[UR20][R6.64] ;  /* 0x00000014069cb981 */ /* 0x0002a2000c1e1100 */
[----:B0-----:R-:W-:Y:S01]  /*69f0*/  IMAD.X R20, R8, 0x1, R3, P6 ;  /* 0x0000000108147824 */ /* 0x001fe200030e0603 */
[----:B------:R-:W-:Y:S01]  /*6a00*/  IADD3 R16, P6, PT, R9, R4, RZ ;  /* 0x0000000409107210 */ /* 0x000fe20007fde0ff */
[----:B------:R-:W-:Y:S01]  /*6a10*/  IMAD R9, R14, 0x1b, RZ ;  /* 0x0000001b0e097824 */ /* 0x000fe200078e02ff */
[----:B------:R-:W-:Y:S01]  /*6a20*/  STL [R1+0x270], R11 ;  /* 0x0002700b01007387 */ /* 0x000fe20000100800 */
[----:B-1----:R-:W-:-:S02]  /*6a30*/  @!P4 IMAD.MOV.U32 R6, RZ, RZ, R11 ;  /* 0x000000ffff06c224 */ /* 0x002fc400078e000b */
[----:B------:R-:W-:Y:S01]  /*6a40*/  @!P4 IMAD.MOV.U32 R7, RZ, RZ, R20 ;  /* 0x000000ffff07c224 */ /* 0x000fe200078e0014 */
[----:B------:R0:W-:Y:S04]  /*6a50*/  STL [R1+0x26c], R20 ;  /* 0x00026c1401007387 */ /* 0x0001e80000100800 */
[----:B------:R1:W2:Y:S01]  /*6a60*/  @!P4 LDG.E.U8 R155, desc[UR20][R6.64] ;  /* 0x00000014069bc981 */ /* 0x0002a2000c1e1100 */
[----:B0-----:R-:W-:Y:S01]  /*6a70*/  IMAD.X R20, R8, 0x1, R5, P6 ;  /* 0x0000000108147824 */ /* 0x001fe200030e0605 */
[----:B------:R-:W-:Y:S02]  /*6a80*/  SHF.R.S32.HI R8, RZ, 0x1f, R9 ;  /* 0x0000001fff087819 */ /* 0x000fe40000011409 */
[----:B------:R-:W-:Y:S01]  /*6a90*/  IADD3 R11, P6, PT, R9, R2, RZ ;  /* 0x00000002090b7210 */ /* 0x000fe20007fde0ff */
[----:B------:R-:W-:Y:S01]  /*6aa0*/  STL [R1+0x278], R16 ;  /* 0x0002781001007387 */ /* 0x000fe20000100800 */
[----:B-1----:R-:W-:-:S02]  /*6ab0*/  @!P4 IMAD.MOV.U32 R6, RZ, RZ, R16 ;  /* 0x000000ffff06c224 */ /* 0x002fc400078e0010 */
[----:B------:R-:W-:Y:S01]  /*6ac0*/  @!P4 IMAD.MOV.U32 R7, RZ, RZ, R20 ;  /* 0x000000ffff07c224 */ /* 0x000fe200078e0014 */
[----:B------:R0:W-:Y:S01]  /*6ad0*/  STL [R1+0x274], R20 ;  /* 0x0002741401007387 */ /* 0x0001e20000100800 */
[----:B------:R-:W-:-:S03]  /*6ae0*/  ISETP.GE.U32.AND P0, PT, R10, 0x7fffff55, PT ;  /* 0x7fffff550a00780c */ /* 0x000fc60003f06070 */
[----:B------:R1:W2:Y:S01]  /*6af0*/  @!P4 LDG.E.U8 R154, desc[UR20][R6.64] ;  /* 0x00000014069ac981 */ /* 0x0002a2000c1e1100 */
[----:B0-----:R-:W-:Y:S01]  /*6b00*/  IMAD.X R20, R8, 0x1, R3, P6 ;  /* 0x0000000108147824 */ /* 0x001fe200030e0603 */
[----:B------:R-:W-:Y:S01]  /*6b10*/  IADD3 R16, P6, PT, R9, R4, RZ ;  /* 0x0000000409107210 */ /* 0x000fe20007fde0ff */
[----:B------:R-:W-:Y:S01]  /*6b20*/  IMAD R9, R14, 0x23, RZ ;  /* 0x000000230e097824 */ /* 0x000fe200078e02ff */
[----:B------:R-:W-:Y:S01]  /*6b30*/  STL [R1+0x2f0], R11 ;  /* 0x0002f00b01007387 */ /* 0x000fe20000100800 */
[----:B-1----:R-:W-:Y:S02]  /*6b40*/  @!P2 IMAD.MOV.U32 R6, RZ, RZ, R11 ;  /* 0x000000ffff06a224 */ /* 0x002fe400078e000b */
[----:B------:R-:W-:Y:S01]  /*6b50*/  @!P2 IMAD.MOV.U32 R7, RZ, RZ, R20 ;  /* 0x000000ffff07a224 */ /* 0x000fe200078e0014 */
[----:B------:R0:W-:Y:S01]  /*6b60*/  STL [R1+0x2ec], R20 ;  /* 0x0002ec1401007387 */ /* 0x0001e20000100800 */
[----:B------:R-:W-:-:S03]  /*6b70*/  VIADD R10, R144, 0xffffffcc ;  /* 0xffffffcc900a7836 */ /* 0x000fc60000000000 */
[----:B------:R1:W2:Y:S01]  /*6b80*/  @!P2 LDG.E.U8 R153, desc[UR20][R6.64] ;  /* 0x000000140699a981 */ /* 0x0002a2000c1e1100 */
[----:B0-----:R-:W-:Y:S01]  /*6b90*/  IMAD.X R20, R8, 0x1, R5, P6 ;  /* 0x0000000108147824 */ /* 0x001fe200030e0605 */
[----:B------:R-:W-:Y:S02]  /*6ba0*/  SHF.R.S32.HI R8, RZ, 0x1f, R9 ;  /* 0x0000001fff087819 */ /* 0x000fe40000011409 */
[C---:B------:R-:W-:Y:S01]  /*6bb0*/  IADD3 R11, P6, PT, R9.reuse, R2, RZ ;  /* 0x00000002090b7210 */ /* 0x040fe20007fde0ff */
[----:B------:R0:W-:Y:S01]  /*6bc0*/  STL [R1+0x2f8], R16 ;  /* 0x0002f81001007387 */ /* 0x0001e20000100800 */
[----:B-1----:R-:W-:Y:S01]  /*6bd0*/  @!P2 IMAD.MOV.U32 R6, RZ, RZ, R16 ;  /* 0x000000ffff06a224 */ /* 0x002fe200078e0010 */
[----:B------:R-:W-:Y:S01]  /*6be0*/  ISETP.GE.U32.AND P3, PT, R10, 0x7fffff4d, PT ;  /* 0x7fffff4d0a00780c */ /* 0x000fe20003f66070 */
[----:B------:R-:W-:Y:S02]  /*6bf0*/  VIADD R10, R144, 0xffffffc4 ;  /* 0xffffffc4900a7836 */ /* 0x000fe40000000000 */
[----:B0-----:R-:W-:Y:S01]  /*6c00*/  IMAD.X R16, R8, 0x1, R3, P6 ;  /* 0x0000000108107824 */ /* 0x001fe200030e0603 */
[----:B------:R-:W-:Y:S01]  /*6c10*/  IADD3 R9, P6, PT, R9, R4, RZ ;  /* 0x0000000409097210 */ /* 0x000fe20007fde0ff */
[----:B------:R-:W-:Y:S01]  /*6c20*/  STL [R1+0x2f4], R20 ;  /* 0x0002f41401007387 */ /* 0x000fe20000100800 */
[----:B------:R-:W-:Y:S01]  /*6c30*/  ISETP.GE.U32.AND P4, PT, R10, 0x7fffff45, PT ;  /* 0x7fffff450a00780c */ /* 0x000fe20003f86070 */
[----:B------:R-:W-:-:S02]  /*6c40*/  @!P2 IMAD.MOV.U32 R7, RZ, RZ, R20 ;  /* 0x000000ffff07a224 */ /* 0x000fc400078e0014 */
[----:B------:R-:W-:Y:S01]  /*6c50*/  IMAD.X R8, R8, 0x1, R5, P6 ;  /* 0x0000000108087824 */ /* 0x000fe200030e0605 */
[----:B------:R-:W-:Y:S01]  /*6c60*/  STL [R1+0x370], R11 ;  /* 0x0003700b01007387 */ /* 0x000fe20000100800 */
[----:B------:R-:W-:-:S03]  /*6c70*/  VIADD R10, R144, 0xffffffbc ;  /* 0xffffffbc900a7836 */ /* 0x000fc60000000000 */
[----:B------:R-:W-:Y:S04]  /*6c80*/  STL [R1+0x36c], R16 ;  /* 0x00036c1001007387 */ /* 0x000fe80000100800 */
[----:B------:R0:W-:Y:S04]  /*6c90*/  STL [R1+0x378], R9 ;  /* 0x0003780901007387 */ /* 0x0001e80000100800 */
[----:B------:R1:W2:Y:S01]  /*6ca0*/  @!P2 LDG.E.U8 R152, desc[UR20][R6.64] ;  /* 0x000000140698a981 */ /* 0x0002a2000c1e1100 */
[----:B------:R-:W-:Y:S01]  /*6cb0*/  ISETP.GE.U32.AND P2, PT, R10, 0x7fffff3d, PT ;  /* 0x7fffff3d0a00780c */ /* 0x000fe20003f46070 */
[----:B------:R-:W-:Y:S01]  /*6cc0*/  IMAD R10, R14, 0x2b, RZ ;  /* 0x0000002b0e0a7824 */ /* 0x000fe200078e02ff */
[----:B0-----:R-:W-:Y:S01]  /*6cd0*/  @!P1 LOP3.LUT R9, R9, R8, RZ, 0x3c, !PT ;  /* 0x0000000809099212 */ /* 0x001fe200078e3cff */
[----:B------:R0:W-:Y:S01]  /*6ce0*/  STL [R1+0x374], R8 ;  /* 0x0003740801007387 */ /* 0x0001e20000100800 */
[----:B-1----:R-:W-:-:S02]  /*6cf0*/  @!P1 IMAD.MOV.U32 R6, RZ, RZ, R11 ;  /* 0x000000ffff069224 */ /* 0x002fc400078e000b */
[----:B------:R-:W-:Y:S01]  /*6d00*/  @!P1 IMAD.MOV.U32 R7, RZ, RZ, R16 ;  /* 0x000000ffff079224 */ /* 0x000fe200078e0010 */
[----:B------:R-:W-:Y:S02]  /*6d10*/  IADD3 R11, P6, PT, R10, R2, RZ ;  /* 0x000000020a0b7210 */ /* 0x000fe40007fde0ff */
[C---:B0-----:R-:W-:Y:S02]  /*6d20*/  @!P1 LOP3.LUT R8, R9.reuse, R8, RZ, 0x3c, !PT ;  /* 0x0000000809089212 */ /* 0x041fe400078e3cff */
[----:B------:R0:W2:Y:S02]  /*6d30*/  @!P1 LDG.E.U8 R151, desc[UR20][R6.64] ;  /* 0x0000001406979981 */ /* 0x0000a4000c1e1100 */
[----:B------:R-:W-:Y:S02]  /*6d40*/  @!P1 LOP3.LUT R9, R9, R8, RZ, 0x3c, !PT ;  /* 0x0000000809099212 */ /* 0x000fe400078e3cff */
[----:B------:R-:W-:Y:S04]  /*6d50*/  STL [R1+0x418], R11 ;  /* 0x0004180b01007387 */ /* 0x000fe80000100800 */
[----:B------:R1:W2:Y:S01]  /*6d60*/  @!P1 LDG.E.U8 R150, desc[UR20][R8.64] ;  /* 0x0000001408969981 */ /* 0x0002a2000c1e1100 */
[----:B0-----:R-:W-:Y:S01]  /*6d70*/  SHF.R.S32.HI R6, RZ, 0x1f, R10 ;  /* 0x0000001fff067819 */ /* 0x001fe2000001140a */
[----:B------:R-:W-:-:S04]  /*6d80*/  VIADD R7, R144, 0xffffffb4 ;  /* 0xffffffb490077836 */ /* 0x000fc80000000000 */
[----:B------:R-:W-:Y:S01]  /*6d90*/  IMAD.X R20, R6, 0x1, R3, P6 ;  /* 0x0000000106147824 */ /* 0x000fe200030e0603 */
[----:B------:R-:W-:Y:S01]  /*6da0*/  ISETP.GE.U32.AND P1, PT, R7, 0x7fffff35, PT ;  /* 0x7fffff350700780c */ /* 0x000fe20003f26070 */
[----:B------:R-:W-:Y:S01]  /*6db0*/  IMAD R7, R14, 0x33, RZ ;  /* 0x000000330e077824 */ /* 0x000fe200078e02ff */
[----:B------:R-:W-:Y:S01]  /*6dc0*/  IADD3 R16, P6, PT, R10, R4, RZ ;  /* 0x000000040a107210 */ /* 0x000fe20007fde0ff */
[----:B-1----:R-:W-:Y:S01]  /*6dd0*/  @!P0 IMAD.MOV.U32 R8, RZ, RZ, R11 ;  /* 0x000000ffff088224 */ /* 0x002fe200078e000b */
[----:B------:R0:W-:Y:S01]  /*6de0*/  STL [R1+0x414], R20 ;  /* 0x0004141401007387 */ /* 0x0001e20000100800 */
[----:B------:R-:W-:-:S03]  /*6df0*/  @!P0 IMAD.MOV.U32 R9, RZ, RZ, R20 ;  /* 0x000000ffff098224 */ /* 0x000fc600078e0014 */
[----:B------:R-:W-:Y:S04]  /*6e00*/  STL [R1+0x420], R16 ;  /* 0x0004201001007387 */ /* 0x000fe80000100800 */
[----:B------:R1:W2:Y:S01]  /*6e10*/  @!P0 LDG.E.U8 R149, desc[UR20][R8.64] ;  /* 0x0000001408958981 */ /* 0x0002a2000c1e1100 */
[----:B0-----:R-:W-:Y:S01]  /*6e20*/  IMAD.X R20, R6, 0x1, R5, P6 ;  /* 0x0000000106147824 */ /* 0x001fe200030e0605 */
[----:B------:R-:W-:Y:S02]  /*6e30*/  SHF.R.S32.HI R6, RZ, 0x1f, R7 ;  /* 0x0000001fff067819 */ /* 0x000fe40000011407 */
[----:B------:R-:W-:Y:S02]  /*6e40*/  IADD3 R11, P6, PT, R7, R2, RZ ;  /* 0x00000002070b7210 */ /* 0x000fe40007fde0ff */
[----:B------:R0:W-:Y:S01]  /*6e50*/  STL [R1+0x41c], R20 ;  /* 0x00041c1401007387 */ /* 0x0001e20000100800 */
[----:B-1----:R-:W-:-:S02]  /*6e60*/  @!P0 IMAD.MOV.U32 R8, RZ, RZ, R16 ;  /* 0x000000ffff088224 */ /* 0x002fc400078e0010 */
[----:B------:R-:W-:Y:S01]  /*6e70*/  @!P0 IMAD.MOV.U32 R9, RZ, RZ, R20 ;  /* 0x000000ffff098224 */ /* 0x000fe200078e0014 */
[----:B------:R-:W-:Y:S01]  /*6e80*/  STL [R1+0x68c], R11 ;  /* 0x00068c0b01007387 */ /* 0x000fe20000100800 */
[----:B0-----:R-:W-:Y:S01]  /*6e90*/  IMAD.X R20, R6, 0x1, R3, P6 ;  /* 0x0000000106147824 */ /* 0x001fe200030e0603 */
[----:B------:R-:W-:Y:S01]  /*6ea0*/  IADD3 R16, P6, PT, R7, R4, RZ ;  /* 0x0000000407107210 */ /* 0x000fe20007fde0ff */
[----:B------:R-:W-:Y:S01]  /*6eb0*/  IMAD R7, R14, 0x3b, RZ ;  /* 0x0000003b0e077824 */ /* 0x000fe200078e02ff */
[----:B------:R0:W2:Y:S04]  /*6ec0*/  @!P0 LDG.E.U8 R148, desc[UR20][R8.64] ;  /* 0x0000001408948981 */ /* 0x0000a8000c1e1100 */
[----:B------:R1:W-:Y:S01]  /*6ed0*/  STL [R1+0x688], R20 ;  /* 0x0006881401007387 */ /* 0x0003e20000100800 */
[----:B0-----:R-:W-:-:S02]  /*6ee0*/  @!P3 IMAD.MOV.U32 R8, RZ, RZ, R11 ;  /* 0x000000ffff08b224 */ /* 0x001fc400078e000b */
[----:B------:R-:W-:Y:S02]  /*6ef0*/  @!P3 IMAD.MOV.U32 R9, RZ, RZ, R20 ;  /* 0x000000ffff09b224 */ /* 0x000fe400078e0014 */
[----:B-1----:R-:W-:Y:S01]  /*6f00*/  IMAD.X R20, R6, 0x1, R5, P6 ;  /* 0x0000000106147824 */ /* 0x002fe200030e0605 */
[----:B------:R-:W-:Y:S02]  /*6f10*/  SHF.R.S32.HI R6, RZ, 0x1f, R7 ;  /* 0x0000001fff067819 */ /* 0x000fe40000011407 */
[----:B------:R-:W-:Y:S01]  /*6f20*/  IADD3 R11, P6, PT, R7, R2, RZ ;  /* 0x00000002070b7210 */ /* 0x000fe20007fde0ff */
[----:B------:R0:W2:Y:S04]  /*6f30*/  @!P3 LDG.E.U8 R147, desc[UR20][R8.64] ;  /* 0x000000140893b981 */ /* 0x0000a8000c1e1100 */
[----:B------:R-:W-:Y:S04]  /*6f40*/  STL [R1+0x694], R16 ;  /* 0x0006941001007387 */ /* 0x000fe80000100800 */
[----:B------:R1:W-:Y:S01]  /*6f50*/  STL [R1+0x690], R20 ;  /* 0x0006901401007387 */ /* 0x0003e20000100800 */
[----:B0-----:R-:W-:-:S02]  /*6f60*/  @!P3 IMAD.MOV.U32 R8, RZ, RZ, R16 ;  /* 0x000000ffff08b224 */ /* 0x001fc400078e0010 */
[----:B------:R-:W-:Y:S01]  /*6f70*/  @!P3 IMAD.MOV.U32 R9, RZ, RZ, R20 ;  /* 0x000000ffff09b224 */ /* 0x000fe200078e0014 */
[----:B------:R-:W-:Y:S04]  /*6f80*/  STL [R1+0x70c], R11 ;  /* 0x00070c0b01007387 */ /* 0x000fe80000100800 */
[----:B------:R0:W2:Y:S01]  /*6f90*/  @!P3 LDG.E.U8 R146, desc[UR20][R8.64] ;  /* 0x000000140892b981 */ /* 0x0000a2000c1e1100 */
[----:B-1----:R-:W-:Y:S01]  /*6fa0*/  IMAD.X R20, R6, 0x1, R3, P6 ;  /* 0x0000000106147824 */ /* 0x002fe200030e0603 */
[----:B------:R-:W-:Y:S01]  /*6fb0*/  IADD3 R16, P6, PT, R7, R4, RZ ;  /* 0x0000000407107210 */ /* 0x000fe20007fde0ff */
[----:B------:R-:W-:-:S03]  /*6fc0*/  IMAD R7, R14, 0x43, RZ ;  /* 0x000000430e077824 */ /* 0x000fc600078e02ff */
[----:B------:R1:W-:Y:S01]  /*6fd0*/  STL [R1+0x708], R20 ;  /* 0x0007081401007387 */ /* 0x0003e20000100800 */
[----:B0-----:R-:W-:Y:S02]  /*6fe0*/  @!P4 IMAD.MOV.U32 R8, RZ, RZ, R11 ;  /* 0x000000ffff08c224 */ /* 0x001fe400078e000b */
[----:B------:R-:W-:Y:S02]  /*6ff0*/  @!P4 IMAD.MOV.U32 R9, RZ, RZ, R20 ;  /* 0x000000ffff09c224 */ /* 0x000fe400078e0014 */
[----:B-1----:R-:W-:Y:S01]  /*7000*/  IMAD.X R20, R6, 0x1, R5, P6 ;  /* 0x0000000106147824 */ /* 0x002fe200030e0605 */
[----:B------:R-:W-:Y:S02]  /*7010*/  SHF.R.S32.HI R6, RZ, 0x1f, R7 ;  /* 0x0000001fff067819 */ /* 0x000fe40000011407 */
[----:B------:R0:W2:Y:S01]  /*7020*/  @!P4 LDG.E.U8 R145, desc[UR20][R8.64] ;  /* 0x000000140891c981 */ /* 0x0000a2000c1e1100 */
[----:B------:R-:W-:-:S03]  /*7030*/  IADD3 R11, P6, PT, R7, R2, RZ ;  /* 0x00000002070b7210 */ /* 0x000fc60007fde0ff */
[----:B------:R-:W-:Y:S04]  /*7040*/  STL [R1+0x714], R16 ;  /* 0x0007141001007387 */ /* 0x000fe80000100800 */
[----:B------:R1:W-:Y:S01]  /*7050*/  STL [R1+0x710], R20 ;  /* 0x0007101401007387 */ /* 0x0003e20000100800 */
[----:B0-----:R-:W-:Y:S02]  /*7060*/  @!P4 IMAD.MOV.U32 R8, RZ, RZ, R16 ;  /* 0x000000ffff08c224 */ /* 0x001fe400078e0010 */
        /* <DEDUP_REMOVED lines=12> */
[----:B------:R-:W-:Y:S01]  /*7130*/  IADD3 R11, P6, PT, R7, R2, RZ ;  /* 0x00000002070b7210 */ /* 0x000fe20007fde0ff */
[----:B------:R-:W-:-:S02]  /*7140*/  VIADD R10, R144, 0xffffffac ;  /* 0xffffffac900a7836 */ /* 0x000fc40000000000 */
[----:B------:R-:W-:Y:S04]  /*7150*/  STL [R1+0x794], R16 ;  /* 0x0007941001007387 */ /* 0x000fe80000100800 */
[----:B------:R1:W-:Y:S01]  /*7160*/  STL [R1+0x790], R20 ;  /* 0x0007901401007387 */ /* 0x0003e20000100800 */
[----:B0-----:R-:W-:Y:S02]  /*7170*/  @!P2 IMAD.MOV.U32 R8, RZ, RZ, R16 ;  /* 0x000000ffff08a224 */ /* 0x001fe400078e0010 */
[----:B------:R-:W-:Y:S01]  /*7180*/  @!P2 IMAD.MOV.U32 R9, RZ, RZ, R20 ;  /* 0x000000ffff09a224 */ /* 0x000fe200078e0014 */
[----:B------:R-:W-:Y:S01]  /*7190*/  ISETP.GE.U32.AND P0, PT, R10, 0x7fffff2d, PT ;  /* 0x7fffff2d0a00780c */ /* 0x000fe20003f06070 */
[----:B------:R-:W-:Y:S01]  /*71a0*/  STL [R1+0x80c], R11 ;  /* 0x00080c0b01007387 */ /* 0x000fe20000100800 */
[----:B-1----:R-:W-:Y:S01]  /*71b0*/  IMAD.X R20, R6, 0x1, R3, P6 ;  /* 0x0000000106147824 */ /* 0x002fe200030e0603 */
        /* <DEDUP_REMOVED lines=9> */
[----:B------:R0:W2:Y:S01]  /*7250*/  @!P1 LDG.E.U8 R140, desc[UR20][R8.64] ;  /* 0x00000014088c9981 */ /* 0x0000a2000c1e1100 */
[----:B------:R-:W-:-:S03]  /*7260*/  VIADD R10, R144, 0xffffffa4 ;  /* 0xffffffa4900a7836 */ /* 0x000fc60000000000 */
        /* <DEDUP_REMOVED lines=98> */
[----:B------:R-:W-:Y:S01]  /*7890*/  IMAD.SHL.U32 R7, R14, 0x4, RZ ;  /* 0x000000040e077824 */ /* 0x000fe200078e00ff */
        /* <DEDUP_REMOVED lines=56> */
[----:B------:R-:W-:Y:S01]  /*7c20*/  PRMT R120, RZ, 0x7610, R120 ;  /* 0x00007610ff787816 */ /* 0x000fe20000000078 */
        /* <DEDUP_REMOVED lines=16> */
[----:B------:R0:W2:Y:S01]  /*7d30*/  @!P2 LDG.E.U8 R120, desc[UR20][R8.64] ;  /* 0x000000140878a981 */ /* 0x0000a2000c1e1100 */
[----:B------:R-:W-:-:S03]  /*7d40*/  PRMT R119, RZ, 0x7610, R119 ;  /* 0x00007610ff777816 */ /* 0x000fc60000000077 */
[----:B------:R1:W-:Y:S01]  /*7d50*/  STL [R1+0x2fc], R20 ;  /* 0x0002fc1401007387 */ /* 0x0003e20000100800 */
[----:B------:R-:W-:Y:S01]  /*7d60*/  PRMT R118, RZ, 0x7610, R118 ;  /* 0x00007610ff767816 */ /* 0x000fe20000000076 */
[----:B0-----:R-:W-:Y:S02]  /*7d70*/  @!P1 IMAD.MOV.U32 R8, RZ, RZ, R11 ;  /* 0x000000ffff089224 */ /* 0x001fe400078e000b */
        /* <DEDUP_REMOVED lines=138> */
[----:B------:R-:W-:Y:S02]  /*8620*/  VIADD R10, R144, 0xffffff9b ;  /* 0xffffff9b900a7836 */ /* 0x000fe40000000000 */
[----:B0-----:R-:W-:Y:S02]  /*8630*/  @!P3 IMAD.MOV.U32 R8, RZ, RZ, R11 ;  /* 0x000000ffff08b224 */ /* 0x001fe400078e000b */
[----:B------:R-:W-:Y:S02]  /*8640*/  @!P3 IMAD.MOV.U32 R9, RZ, RZ, R20 ;  /* 0x000000ffff09b224 */ /* 0x000fe400078e0014 */
[----:B-1----:R-:W-:Y:S01]  /*8650*/  IMAD.X R20, R6, 0x1, R5, P6 ;  /* 0x0000000106147824 */ /* 0x002fe200030e0605 */
[----:B------:R-:W-:Y:S02]  /*8660*/  SHF.R.S32.HI R6, RZ, 0x1f, R7 ;  /* 0x0000001fff067819 */ /* 0x000fe40000011407 */
[----:B------:R-:W-:Y:S01]  /*8670*/  IADD3 R11, P6, PT, R7, R2, RZ ;  /* 0x00000002070b7210 */ /* 0x000fe20007fde0ff */
[----:B------:R0:W2:Y:S01]  /*8680*/  @!P3 LDG.E.U8 R105, desc[UR20][R8.64] ;  /* 0x000000140869b981 */ /* 0x0000a2000c1e1100 */
[----:B------:R-:W-:-:S03]  /*8690*/  PRMT R104, RZ, 0x7610, R104 ;  /* 0x00007610ff687816 */ /* 0x000fc60000000068 */
[----:B------:R-:W-:Y:S04]  /*86a0*/  STL [R1+0x8a4], R16 ;  /* 0x0008a41001007387 */ /* 0x000fe80000100800 */
[----:B------:R1:W-:Y:S01]  /*86b0*/  STL [R1+0x8a0], R20 ;  /* 0x0008a01401007387 */ /* 0x0003e20000100800 */
[----:B0-----:R-:W-:Y:S02]  /*86c0*/  @!P3 IMAD.MOV.U32 R8, RZ, RZ, R16 ;  /* 0x000000ffff08b224 */ /* 0x001fe400078e0010 */
[----:B------:R-:W-:Y:S01]  /*86d0*/  @!P3 IMAD.MOV.U32 R9, RZ, RZ, R20 ;  /* 0x000000ffff09b224 */ /* 0x000fe200078e0014 */
[----:B------:R-:W-:Y:S01]  /*86e0*/  ISETP.GE.U32.AND P2, PT, R10, 0x7fffff1c, PT ;  /* 0x7fffff1c0a00780c */ /* 0x000fe20003f46070 */
[----:B------:R-:W-:Y:S01]  /*86f0*/  VIADD R10, R144, 0xffffff93 ;  /* 0xffffff93900a7836 */ /* 0x000fe20000000000 */
[----:B------:R-:W-:Y:S01]  /*8700*/  STL [R1+0x91c], R11 ;  /* 0x00091c0b01007387 */ /* 0x000fe20000100800 */
[----:B-1----:R-:W-:Y:S01]  /*8710*/  IMAD.X R20, R6, 0x1, R3, P6 ;  /* 0x0000000106147824 */ /* 0x002fe200030e0603 */
[----:B------:R-:W-:Y:S01]  /*8720*/  IADD3 R16, P6, PT, R7, R4, RZ ;  /* 0x0000000407107210 */ /* 0x000fe20007fde0ff */
[----:B------:R-:W-:Y:S01]  /*8730*/  IMAD R7, R14, 0x64, RZ ;  /* 0x000000640e077824 */ /* 0x000fe200078e02ff */
[----:B------:R0:W2:Y:S01]  /*8740*/  @!P3 LDG.E.U8 R104, desc[UR20][R8.64] ;  /* 0x000000140868b981 */ /* 0x0000a2000c1e1100 */
[----:B------:R-:W-:-:S03]  /*8750*/  PRMT R103, RZ, 0x7610, R103 ;  /* 0x00007610ff677816 */ /* 0x000fc60000000067 */
[----:B------:R1:W-:Y:S01]  /*8760*/  STL [R1+0x918], R20 ;  /* 0x0009181401007387 */ /* 0x0003e20000100800 */
[----:B------:R-:W-:Y:S01]  /*8770*/  ISETP.GE.U32.AND P1, PT, R10, 0x7fffff14, PT ;  /* 0x7fffff140a00780c */ /* 0x000fe20003f26070 */
[----:B0-----:R-:W-:Y:S02]  /*8780*/  @!P4 IMAD.MOV.U32 R8, RZ, RZ, R11 ;  /* 0x000000ffff08c224 */ /* 0x001fe400078e000b */
[----:B------:R-:W-:Y:S02]  /*8790*/  @!P4 IMAD.MOV.U32 R9, RZ, RZ, R20 ;  /* 0x000000ffff09c224 */ /* 0x000fe400078e0014 */
[----:B-1----:R-:W-:Y:S01]  /*87a0*/  IMAD.X R20, R6, 0x1, R5, P6 ;  /* 0x0000000106147824 */ /* 0x002fe200030e0605 */
[----:B------:R-:W-:Y:S02]  /*87b0*/  SHF.R.S32.HI R6, RZ, 0x1f, R7 ;  /* 0x0000001fff067819 */ /* 0x000fe40000011407 */
[----:B------:R-:W-:Y:S01]  /*87c0*/  IADD3 R11, P6, PT, R7, R2, RZ ;  /* 0x00000002070b7210 */ /* 0x000fe20007fde0ff */
[----:B------:R-:W-:Y:S01]  /*87d0*/  VIADD R10, R144, 0xffffff8b ;  /* 0xffffff8b900a7836 */ /* 0x000fe20000000000 */
        /* <DEDUP_REMOVED lines=24> */
[----:B------:R1:W-:Y:S01]  /*8960*/  STL [R1+0x9a4], R16 ;  /* 0x0009a41001007387 */ /* 0x0003e20000100800 */
[----:B------:R-:W-:-:S03]  /*8970*/  ISETP.GE.U32.AND P4, PT, R10, 0x7fffff7b, PT ;  /* 0x7fffff7b0a00780c */ /* 0x000fc60003f86070 */
[----:B------:R3:W-:Y:S01]  /*8980*/  STL [R1+0x9a0], R20 ;  /* 0x0009a01401007387 */ /* 0x0007e20000100800 */
[----:B0-----:R-:W-:Y:S02]  /*8990*/  @!P2 IMAD.MOV.U32 R8, RZ, RZ, R16 ;  /* 0x000000ffff08a224 */ /* 0x001fe400078e0010 */
[----:B------:R-:W-:Y:S02]  /*89a0*/  @!P2 IMAD.MOV.U32 R9, RZ, RZ, R20 ;  /* 0x000000ffff09a224 */ /* 0x000fe400078e0014 */
[----:B-1----:R-:W-:Y:S01]  /*89b0*/  IMAD.X R16, R6, 0x1, R3, P6 ;  /* 0x0000000106107824 */ /* 0x002fe200030e0603 */
[----:B------:R-:W-:Y:S01]  /*89c0*/  PRMT R99, RZ, 0x7610, R99 ;  /* 0x00007610ff637816 */ /* 0x000fe20000000063 */
[----:B------:R-:W-:Y:S01]  /*89d0*/  VIADD R10, R144, 0xfffffff2 ;  /* 0xfffffff2900a7836 */ /* 0x000fe20000000000 */
[----:B------:R0:W2:Y:S01]  /*89e0*/  @!P2 LDG.E.U8 R100, desc[UR20][R8.64] ;  /* 0x000000140864a981 */ /* 0x0000a2000c1e1100 */
[----:B---3--:R-:W-:Y:S01]  /*89f0*/  IADD3 R20, P6, PT, R7, R4, RZ ;  /* 0x0000000407147210 */ /* 0x008fe20007fde0ff */
[----:B------:R-:W-:-:S02]  /*8a00*/  IMAD R7, R14, 0x74, RZ ;  /* 0x000000740e077824 */ /* 0x000fc400078e02ff */
[----:B------:R-:W-:Y:S02]  /*8a10*/  STL [R1+0xa1c], R11 ;  /* 0x000a1c0b01007387 */ /* 0x000fe40000100800 */
[----:B------:R-:W-:Y:S01]  /*8a20*/  IMAD.X R21, R6, 0x1, R5, P6 ;  /* 0x0000000106157824 */ /* 0x000fe200030e0605 */
[----:B------:R-:W-:Y:S01]  /*8a30*/  SHF.R.S32.HI R6, RZ, 0x1f, R7 ;  /* 0x0000001fff067819 */ /* 0x000fe20000011407 */
[----:B------:R1:W-:Y:S01]  /*8a40*/  STL [R1+0xa18], R16 ;  /* 0x000a181001007387 */ /* 0x0003e20000100800 */
[----:B0-----:R-:W-:Y:S02]  /*8a50*/  @!P1 IMAD.MOV.U32 R8, RZ, RZ, R11 ;  /* 0x000000ffff089224 */ /* 0x001fe400078e000b */
[----:B------:R-:W-:Y:S01]  /*8a60*/  @!P1 IMAD.MOV.U32 R9, RZ, RZ, R16 ;  /* 0x000000ffff099224 */ /* 0x000fe200078e0010 */
[----:B------:R-:W-:Y:S01]  /*8a70*/  ISETP.GE.U32.AND P2, PT, R10, 0x7fffff73, PT ;  /* 0x7fffff730a00780c */ /* 0x000fe20003f46070 */
[----:B------:R-:W-:Y:S01]  /*8a80*/  STL [R1+0xa24], R20 ;  /* 0x000a241401007387 */ /* 0x000fe20000100800 */
[----:B------:R-:W-:-:S02]  /*8a90*/  PRMT R10, RZ, 0x7610, R10 ;  /* 0x00007610ff0a7816 */ /* 0x000fc4000000000a */
[C---:B-1----:R-:W-:Y:S01]  /*8aa0*/  IADD3 R16, P6, PT, R7.reuse, R2, RZ ;  /* 0x0000000207107210 */ /* 0x042fe20007fde0ff */
[----:B------:R0:W3:Y:S04]  /*8ab0*/  @!P1 LDG.E.U8 R99, desc[UR20][R8.64] ;  /* 0x0000001408639981 */ /* 0x0000e8000c1e1100 */
[----:B------:R1:W-:Y:S01]  /*8ac0*/  STL [R1+0xa20], R21 ;  /* 0x000a201501007387 */ /* 0x0003e20000100800 */
[----:B------:R-:W-:Y:S01]  /*8ad0*/  PRMT R98, RZ, 0x7610, R98 ;  /* 0x00007610ff627816 */ /* 0x000fe20000000062 */
[----:B0-----:R-:W-:Y:S02]  /*8ae0*/  @!P1 IMAD.MOV.U32 R8, RZ, RZ, R20 ;  /* 0x000000ffff089224 */ /* 0x001fe400078e0014 */
[----:B------:R-:W-:Y:S02]  /*8af0*/  @!P1 IMAD.MOV.U32 R9, RZ, RZ, R21 ;  /* 0x000000ffff099224 */ /* 0x000fe400078e0015 */
[----:B-1----:R-:W-:Y:S01]  /*8b00*/  IMAD.X R21, R6, 0x1, R3, P6 ;  /* 0x0000000106157824 */ /* 0x002fe200030e0603 */
[----:B------:R-:W-:Y:S01]  /*8b10*/  IADD3 R20, P6, PT, R7, R4, RZ ;  /* 0x0000000407147210 */ /* 0x000fe20007fde0ff */
[----:B------:R-:W-:Y:S01]  /*8b20*/  IMAD R7, R14, 0x7c, RZ ;  /* 0x0000007c0e077824 */ /* 0x000fe200078e02ff */
[----:B------:R0:W2:Y:S04]  /*8b30*/  @!P1 LDG.E.U8 R10, desc[UR20][R8.64] ;  /* 0x00000014080a9981 */ /* 0x0000a8000c1e1100 */
[----:B------:R-:W-:Y:S04]  /*8b40*/  STL [R1+0xa9c], R16 ;  /* 0x000a9c1001007387 */ /* 0x000fe80000100800 */
[----:B------:R1:W-:Y:S01]  /*8b50*/  STL [R1+0xa98], R21 ;  /* 0x000a981501007387 */ /* 0x0003e20000100800 */
[----:B0-----:R-:W-:-:S02]  /*8b60*/  @!P0 IMAD.MOV.U32 R8, RZ, RZ, R16 ;  /* 0x000000ffff088224 */ /* 0x001fc400078e0010 */
[----:B------:R-:W-:Y:S01]  /*8b70*/  @!P0 IMAD.MOV.U32 R9, RZ, RZ, R21 ;  /* 0x000000ffff098224 */ /* 0x000fe200078e0015 */
[----:B------:R-:W-:Y:S01]  /*8b80*/  STL [R1+0xaa4], R20 ;  /* 0x000aa41401007387 */ /* 0x000fe20000100800 */
[----:B------:R-:W-:Y:S01]  /*8b90*/  VIADD R11, R144, 0xffffffea ;  /* 0xffffffea900b7836 */ /* 0x000fe20000000000 */
[----:B------:R-:W-:Y:S02]  /*8ba0*/  PRMT R49, RZ, 0x7610, R49 ;  /* 0x00007610ff317816 */ /* 0x000fe40000000031 */
[----:B------:R0:W2:Y:S01]  /*8bb0*/  @!P0 LDG.E.U8 R98, desc[UR20][R8.64] ;  /* 0x0000001408628981 */ /* 0x0000a2000c1e1100 */
[----:B-1----:R-:W-:Y:S01]  /*8bc0*/  IMAD.X R21, R6, 0x1, R5, P6 ;  /* 0x0000000106157824 */ /* 0x002fe200030e0605 */
[----:B------:R-:W-:Y:S02]  /*8bd0*/  SHF.R.S32.HI R6, RZ, 0x1f, R7 ;  /* 0x0000001fff067819 */ /* 0x000fe40000011407 */
[----:B------:R-:W-:Y:S02]  /*8be0*/  IADD3 R16, P6, PT, R7, R2, RZ ;  /* 0x0000000207107210 */ /* 0x000fe40007fde0ff */
[----:B------:R1:W-:Y:S01]  /*8bf0*/  STL [R1+0xaa0], R21 ;  /* 0x000aa01501007387 */ /* 0x0003e20000100800 */
[----:B0-----:R-:W-:-:S02]  /*8c00*/  @!P0 IMAD.MOV.U32 R8, RZ, RZ, R20 ;  /* 0x000000ffff088224 */ /* 0x001fc400078e0014 */
[----:B------:R-:W-:Y:S01]  /*8c10*/  @!P0 IMAD.MOV.U32 R9, RZ, RZ, R21 ;  /* 0x000000ffff098224 */ /* 0x000fe200078e0015 */
[----:B------:R-:W-:Y:S01]  /*8c20*/  ISETP.GE.U32.AND P1, PT, R11, 0x7fffff6b, PT ;  /* 0x7fffff6b0b00780c */ /* 0x000fe20003f26070 */
[----:B-1----:R-:W-:Y:S01]  /*8c30*/  IMAD.X R21, R6, 0x1, R3, P6 ;  /* 0x0000000106157824 */ /* 0x002fe200030e0603 */
[----:B------:R-:W-:Y:S01]  /*8c40*/  IADD3 R20, P6, PT, R7, R4, RZ ;  /* 0x0000000407147210 */ /* 0x000fe20007fde0ff */
[----:B------:R-:W-:Y:S01]  /*8c50*/  IMAD R7, R14, 0x5, RZ ;  /* 0x000000050e077824 */ /* 0x000fe200078e02ff */
[----:B------:R0:W2:Y:S01]  /*8c60*/  @!P0 LDG.E.U8 R49, desc[UR20][R8.64] ;  /* 0x0000001408318981 */ /* 0x0000a2000c1e1100 */
[----:B------:R-:W-:Y:S01]  /*8c70*/  VIADD R11, R144, 0xffffffe2 ;  /* 0xffffffe2900b7836 */ /* 0x000fe20000000000 */
[----:B------:R-:W-:Y:S01]  /*8c80*/  PRMT R48, RZ, 0x7610, R48 ;  /* 0x00007610ff307816 */ /* 0x000fe20000000030 */
[----:B------:R-:W-:Y:S01]  /*8c90*/  IMAD.X R22, R6, 0x1, R5, P6 ;  /* 0x0000000106167824 */ /* 0x000fe200030e0605 */
[----:B------:R-:W-:Y:S01]  /*8ca0*/  STL [R1+0xb1c], R16 ;  /* 0x000b1c1001007387 */ /* 0x000fe20000100800 */
[----:B------:R-:W-:-:S03]  /*8cb0*/  SHF.R.S32.HI R6, RZ, 0x1f, R7 ;  /* 0x0000001fff067819 */ /* 0x000fc60000011407 */
[----:B------:R1:W-:Y:S01]  /*8cc0*/  STL [R1+0xb18], R21 ;  /* 0x000b181501007387 */ /* 0x0003e20000100800 */
[----:B0-----:R-:W-:Y:S02]  /*8cd0*/  @!P3 IMAD.MOV.U32 R8, RZ, RZ, R16 ;  /* 0x000000ffff08b224 */ /* 0x001fe400078e0010 */
[----:B------:R-:W-:Y:S01]  /*8ce0*/  @!P3 IMAD.MOV.U32 R9, RZ, RZ, R21 ;  /* 0x000000ffff09b224 */ /* 0x000fe200078e0015 */
[----:B------:R-:W-:Y:S01]  /*8cf0*/  ISETP.GE.U32.AND P0, PT, R11, 0x7fffff63, PT ;  /* 0x7fffff630b00780c */ /* 0x000fe20003f06070 */
[----:B------:R-:W-:Y:S01]  /*8d00*/  STL [R1+0xb24], R20 ;  /* 0x000b241401007387 */ /* 0x000fe20000100800 */
[----:B------:R-:W-:Y:S02]  /*8d10*/  PRMT R11, RZ, 0x7610, R11 ;  /* 0x00007610ff0b7816 */ /* 0x000fe4000000000b */
[----:B-1----:R-:W-:Y:S01]  /*8d20*/  IADD3 R21, P6, PT, R7, R2, RZ ;  /* 0x0000000207157210 */ /* 0x002fe20007fde0ff */
[----:B------:R0:W2:Y:S04]  /*8d30*/  @!P3 LDG.E.U8 R48, desc[UR20][R8.64] ;  /* 0x000000140830b981 */ /* 0x0000a8000c1e1100 */
[----:B------:R1:W-:Y:S01]  /*8d40*/  STL [R1+0xb20], R22 ;  /* 0x000b201601007387 */ /* 0x0003e20000100800 */
[----:B------:R-:W-:Y:S01]  /*8d50*/  PRMT R97, RZ, 0x7610, R97 ;  /* 0x00007610ff617816 */ /* 0x000fe20000000061 */
[----:B0-----:R-:W-:-:S02]  /*8d60*/  @!P3 IMAD.MOV.U32 R8, RZ, RZ, R20 ;  /* 0x000000ffff08b224 */ /* 0x001fc400078e0014 */
        /* <DEDUP_REMOVED lines=10> */
[----:B------:R-:W-:-:S03]  /*8e10*/  PRMT R96, RZ, 0x7610, R96 ;  /* 0x00007610ff607816 */ /* 0x000fc60000000060 */
[----:B------:R0:W2:Y:S01]  /*8e20*/  @!P4 LDG.E.U8 R97, desc[UR20][R8.64] ;  /* 0x000000140861c981 */ /* 0x0000a2000c1e1100 */
[----:B-1----:R-:W-:Y:S01]  /*8e30*/  IMAD.X R22, R6, 0x1, R5, P6 ;  /* 0x0000000106167824 */ /* 0x002fe200030e0605 */
[----:B------:R-:W-:Y:S02]  /*8e40*/  SHF.R.S32.HI R6, RZ, 0x1f, R7 ;  /* 0x0000001fff067819 */ /* 0x000fe40000011407 */
[C---:B------:R-:W-:Y:S02]  /*8e50*/  IADD3 R21, P6, PT, R7.reuse, R2, RZ ;  /* 0x0000000207157210 */ /* 0x040fe40007fde0ff */
[----:B------:R1:W-:Y:S01]  /*8e60*/  STL [R1+0x188], R22 ;  /* 0x0001881601007387 */ /* 0x0003e20000100800 */
[----:B0-----:R-:W-:Y:S02]  /*8e70*/  @!P4 IMAD.MOV.U32 R8, RZ, RZ, R20 ;  /* 0x000000ffff08c224 */ /* 0x001fe400078e0014 */
[----:B------:R-:W-:Y:S02]  /*8e80*/  @!P4 IMAD.MOV.U32 R9, RZ, RZ, R22 ;  /* 0x000000ffff09c224 */ /* 0x000fe400078e0016 */
[----:B-1----:R-:W-:Y:S01]  /*8e90*/  IMAD.X R22, R6, 0x1, R3, P6 ;  /* 0x0000000106167824 */ /* 0x002fe200030e0603 */
[----:B------:R-:W-:Y:S01]  /*8ea0*/  IADD3 R20, P6, PT, R7, R4, RZ ;  /* 0x0000000407147210 */ /* 0x000fe20007fde0ff */
[----:B------:R-:W-:Y:S01]  /*8eb0*/  IMAD R7, R14, 0x15, RZ ;  /* 0x000000150e077824 */ /* 0x000fe200078e02ff */
[----:B------:R0:W2:Y:S01]  /*8ec0*/  @!P4 LDG.E.U8 R96, desc[UR20][R8.64] ;  /* 0x000000140860c981 */ /* 0x0000a2000c1e1100 */
[----:B------:R-:W-:-:S03]  /*8ed0*/  PRMT R95, RZ, 0x7610, R95 ;  /* 0x00007610ff5f7816 */ /* 0x000fc6000000005f */
[----:B------:R-:W-:Y:S04]  /*8ee0*/  STL [R1+0x210], R21 ;  /* 0x0002101501007387 */ /* 0x000fe80000100800 */
[----:B------:R1:W-:Y:S01]  /*8ef0*/  STL [R1+0x20c], R22 ;  /* 0x00020c1601007387 */ /* 0x0003e20000100800 */
[----:B0-----:R-:W-:Y:S02]  /*8f00*/  @!P2 IMAD.MOV.U32 R8, RZ, RZ, R21 ;  /* 0x000000ffff08a224 */ /* 0x001fe400078e0015 */
        /* <DEDUP_REMOVED lines=20> */
[----:B------:R-:W-:Y:S01]  /*9050*/  PRMT R92, RZ, 0x7610, R92 ;  /* 0x00007610ff5c7816 */ /* 0x000fe2000000005c */
[----:B------:R-:W-:-:S02]  /*9060*/  VIADD R16, R144, 0xffffffda ;  /* 0xffffffda90107836 */ /* 0x000fc40000000000 */
        /* <DEDUP_REMOVED lines=10> */
[----:B------:R-:W-:Y:S01]  /*9110*/  ISETP.GE.U32.AND P3, PT, R16, 0x7fffff5b, PT ;  /* 0x7fffff5b1000780c */ /* 0x000fe20003f66070 */
        /* <DEDUP_REMOVED lines=91> */
[----:B------:R-:W-:Y:S02]  /*96d0*/  IADD3 R21, P6, PT, R7, R2, RZ ;  /* 0x0000000207157210 */ /* 0x000fe40007fde0ff */
[----:B------:R1:W-:Y:S01]  /*96e0*/  STL [R1+0x730], R22 ;  /* 0x0007301601007387 */ /* 0x0003e20000100800 */
[----:B------:R-:W-:Y:S02]  /*96f0*/  VIADD R16, R144, 0xffffffb2 ;  /* 0xffffffb290107836 */ /* 0x000fe40000000000 */
[----:B0-----:R-:W-:Y:S02]  /*9700*/  @!P1 IMAD.MOV.U32 R8, RZ, RZ, R20 ;  /* 0x000000ffff089224 */ /* 0x001fe400078e0014 */
[----:B------:R-:W-:-:S02]  /*9710*/  @!P1 IMAD.MOV.U32 R9, RZ, RZ, R22 ;  /* 0x000000ffff099224 */ /* 0x000fc400078e0016 */
[----:B-1----:R-:W-:Y:S01]  /*9720*/  IMAD.X R22, R6, 0x1, R3, P6 ;  /* 0x0000000106167824 */ /* 0x002fe200030e0603 */
[----:B------:R-:W-:Y:S01]  /*9730*/  IADD3 R20, P6, PT, R7, R4, RZ ;  /* 0x0000000407147210 */ /* 0x000fe20007fde0ff */
[----:B------:R-:W-:Y:S01]  /*9740*/  IMAD R7, R14, 0x4d, RZ ;  /* 0x0000004d0e077824 */ /* 0x000fe200078e02ff */
[----:B------:R0:W2:Y:S01]  /*9750*/  @!P1 LDG.E.U8 R82, desc[UR20][R8.64] ;  /* 0x0000001408529981 */ /* 0x0000a2000c1e1100 */
[----:B------:R-:W-:-:S03]  /*9760*/  PRMT R81, RZ, 0x7610, R81 ;  /* 0x00007610ff517816 */ /* 0x000fc60000000051 */
[----:B------:R-:W-:Y:S01]  /*9770*/  STL [R1+0x7ac], R21 ;  /* 0x0007ac1501007387 */ /* 0x000fe20000100800 */
[----:B------:R-:W-:Y:S01]  /*9780*/  ISETP.GE.U32.AND P3, PT, R16, 0x7fffff33, PT ;  /* 0x7fffff331000780c */ /* 0x000fe20003f66070 */
[----:B------:R-:W-:Y:S02]  /*9790*/  VIADD R16, R144, 0xffffffaa ;  /* 0xffffffaa90107836 */ /* 0x000fe40000000000 */
[----:B------:R1:W-:Y:S01]  /*97a0*/  STL [R1+0x7a8], R22 ;  /* 0x0007a81601007387 */ /* 0x0003e20000100800 */
[----:B0-----:R-:W-:Y:S02]  /*97b0*/  @!P0 IMAD.MOV.U32 R8, RZ, RZ, R21 ;  /* 0x000000ffff088224 */ /* 0x001fe400078e0015 */
[----:B------:R-:W-:Y:S01]  /*97c0*/  @!P0 IMAD.MOV.U32 R9, RZ, RZ, R22 ;  /* 0x000000ffff098224 */ /* 0x000fe200078e0016 */
[----:B------:R-:W-:Y:S01]  /*97d0*/  STL [R1+0x7b4], R20 ;  /* 0x0007b41401007387 */ /* 0x000fe20000100800 */
[----:B------:R-:W-:-:S03]  /*97e0*/  ISETP.GE.U32.AND P4, PT, R16, 0x7fffff2b, PT ;  /* 0x7fffff2b1000780c */ /* 0x000fc60003f86070 */
[----:B------:R0:W2:Y:S01]  /*97f0*/  @!P0 LDG.E.U8 R81, desc[UR20][R8.64] ;  /* 0x0000001408518981 */ /* 0x0000a2000c1e1100 */
[----:B-1----:R-:W-:Y:S01]  /*9800*/  IMAD.X R22, R6, 0x1, R5, P6 ;  /* 0x0000000106167824 */ /* 0x002fe200030e0605 */
[----:B------:R-:W-:Y:S02]  /*9810*/  SHF.R.S32.HI R6, RZ, 0x1f, R7 ;  /* 0x0000001fff067819 */ /* 0x000fe40000011407 */
[----:B------:R-:W-:Y:S02]  /*9820*/  IADD3 R21, P6, PT, R7, R2, RZ ;  /* 0x0000000207157210 */ /* 0x000fe40007fde0ff */
[----:B------:R1:W-:Y:S01]  /*9830*/  STL [R1+0x7b0], R22 ;  /* 0x0007b01601007387 */ /* 0x0003e20000100800 */
[----:B------:R-:W-:Y:S01]  /*9840*/  PRMT R80, RZ, 0x7610, R80 ;  /* 0x00007610ff507816 */ /* 0x000fe20000000050 */
[----:B------:R-:W-:Y:S02]  /*9850*/  VIADD R16, R144, 0xffffffa2 ;  /* 0xffffffa290107836 */ /* 0x000fe40000000000 */
[----:B0-----:R-:W-:-:S02]  /*9860*/  @!P0 IMAD.MOV.U32 R9, RZ, RZ, R22 ;  /* 0x000000ffff098224 */ /* 0x001fc400078e0016 */
[----:B------:R-:W-:Y:S02]  /*9870*/  @!P0 IMAD.MOV.U32 R8, RZ, RZ, R20 ;  /* 0x000000ffff088224 */ /* 0x000fe400078e0014 */
[----:B------:R-:W-:Y:S02]  /*9880*/  IMAD.MOV.U32 R62, RZ, RZ, R19 ;  /* 0x000000ffff3e7224 */ /* 0x000fe400078e0013 */
[----:B-1----:R-:W-:Y:S01]  /*9890*/  IMAD.X R22, R6, 0x1, R3, P6 ;  /* 0x0000000106167824 */ /* 0x002fe200030e0603 */
[----:B------:R-:W-:Y:S01]  /*98a0*/  IADD3 R60, P6, PT, R7, R4, RZ ;  /* 0x00000004073c7210 */ /* 0x000fe20007fde0ff */
[----:B------:R-:W-:Y:S01]  /*98b0*/  IMAD R19, R14, 0x55, RZ ;  /* 0x000000550e137824 */ /* 0x000fe200078e02ff */
[----:B------:R-:W-:Y:S01]  /*98c0*/  ISETP.GE.U32.AND P2, PT, R16, 0x7fffff23, PT ;  /* 0x7fffff231000780c */ /* 0x000fe20003f46070 */
[----:B------:R-:W-:Y:S01]  /*98d0*/  IMAD.MOV.U32 R63, RZ, RZ, R18 ;  /* 0x000000ffff3f7224 */ /* 0x000fe200078e0012 */
[----:B------:R0:W2:Y:S01]  /*98e0*/  @!P0 LDG.E.U8 R80, desc[UR20][R8.64] ;  /* 0x0000001408508981 */ /* 0x0000a2000c1e1100 */
[----:B------:R-:W-:Y:S01]  /*98f0*/  IMAD.X R64, R6, 0x1, R5, P6 ;  /* 0x0000000106407824 */ /* 0x000fe200030e0605 */
[----:B------:R-:W-:Y:S01]  /*9900*/  IADD3 R18, P6, PT, R19, R2, RZ ;  /* 0x0000000213127210 */ /* 0x000fe20007fde0ff */
[----:B------:R-:W-:Y:S01]  /*9910*/  VIADD R16, R144, 0xffffff9a ;  /* 0xffffff9a90107836 */ /* 0x000fe20000000000 */
[----:B------:R-:W-:Y:S01]  /*9920*/  PRMT R59, RZ, 0x7610, R59 ;  /* 0x00007610ff3b7816 */ /* 0x000fe2000000003b */
[----:B------:R-:W-:-:S02]  /*9930*/  IMAD R20, R14, 0x5d, RZ ;  /* 0x0000005d0e147824 */ /* 0x000fc400078e02ff */
[----:B------:R-:W-:Y:S01]  /*9940*/  @!P3 IMAD.MOV.U32 R6, RZ, RZ, R21 ;  /* 0x000000ffff06b224 */ /* 0x000fe200078e0015 */
[----:B0-----:R-:W-:Y:S01]  /*9950*/  SHF.R.S32.HI R8, RZ, 0x1f, R19 ;  /* 0x0000001fff087819 */ /* 0x001fe20000011413 */
[----:B------:R-:W-:Y:S01]  /*9960*/  @!P3 IMAD.MOV.U32 R7, RZ, RZ, R22 ;  /* 0x000000ffff07b224 */ /* 0x000fe200078e0016 */
[----:B------:R-:W-:Y:S01]  /*9970*/  ISETP.GE.U32.AND P1, PT, R16, 0x7fffff1b, PT ;  /* 0x7fffff1b1000780c */ /* 0x000fe20003f26070 */
[----:B------:R-:W-:Y:S01]  /*9980*/  VIADD R16, R144, 0xffffff92 ;  /* 0xffffff9290107836 */ /* 0x000fe20000000000 */
[----:B------:R0:W-:Y:S01]  /*9990*/  STL [R1+0x82c], R21 ;  /* 0x00082c1501007387 */ /* 0x0001e20000100800 */
[----:B------:R-:W-:Y:S01]  /*99a0*/  IMAD.X R61, R8, 0x1, R3, P6 ;  /* 0x00000001083d7824 */ /* 0x000fe200030e0603 */
[----:B------:R-:W-:Y:S02]  /*99b0*/  SHF.R.S32.HI R9, RZ, 0x1f, R20 ;  /* 0x0000001fff097819 */ /* 0x000fe40000011414 */
[----:B------:R-:W-:Y:S01]  /*99c0*/  IADD3 R65, P6, PT, R20, R2, RZ ;  /* 0x0000000214417210 */ /* 0x000fe20007fde0ff */
[----:B------:R1:W2:Y:S01]  /*99d0*/  @!P3 LDG.E.U8 R59, desc[UR20][R6.64] ;  /* 0x00000014063bb981 */ /* 0x0002a2000c1e1100 */
[----:B------:R-:W-:Y:S01]  /*99e0*/  PRMT R57, RZ, 0x7610, R57 ;  /* 0x00007610ff397816 */ /* 0x000fe20000000039 */
[----:B0-----:R-:W-:Y:S01]  /*99f0*/  IMAD R21, R14, 0x65, RZ ;  /* 0x000000650e157824 */ /* 0x001fe200078e02ff */
[----:B------:R-:W-:Y:S01]  /*9a00*/  ISETP.GE.U32.AND P0, PT, R16, 0x7fffff13, PT ;  /* 0x7fffff131000780c */ /* 0x000fe20003f06070 */
[----:B------:R-:W-:-:S02]  /*9a10*/  IMAD.X R68, R9, 0x1, R3, P6 ;  /* 0x0000000109447824 */ /* 0x000fc400030e0603 */
[----:B-1----:R-:W-:Y:S02]  /*9a20*/  @!P4 IMAD.MOV.U32 R6, RZ, RZ, R18 ;  /* 0x000000ffff06c224 */ /* 0x002fe400078e0012 */
[----:B------:R-:W-:Y:S01]  /*9a30*/  @!P4 IMAD.MOV.U32 R7, RZ, RZ, R61 ;  /* 0x000000ffff07c224 */ /* 0x000fe200078e003d */
[----:B------:R0:W-:Y:S01]  /*9a40*/  STL [R1+0x828], R22 ;  /* 0x0008281601007387 */ /* 0x0001e20000100800 */
[----:B------:R-:W-:Y:S02]  /*9a50*/  SHF.R.S32.HI R16, RZ, 0x1f, R21 ;  /* 0x0000001fff107819 */ /* 0x000fe40000011415 */
[----:B------:R-:W-:Y:S01]  /*9a60*/  IADD3 R66, P6, PT, R21, R2, RZ ;  /* 0x0000000215427210 */ /* 0x000fe20007fde0ff */
[----:B------:R-:W-:Y:S01]  /*9a70*/  STL [R1+0x834], R60 ;  /* 0x0008343c01007387 */ /* 0x000fe20000100800 */
[----:B------:R-:W-:-:S03]  /*9a80*/  PRMT R55, RZ, 0x7610, R55 ;  /* 0x00007610ff377816 */ /* 0x000fc60000000037 */
[----:B------:R1:W2:Y:S01]  /*9a90*/  @!P4 LDG.E.U8 R57, desc[UR20][R6.64] ;  /* 0x000000140639c981 */ /* 0x0002a2000c1e1100 */
[----:B0-----:R-:W-:-:S03]  /*9aa0*/  IMAD R22, R14, 0x6d, RZ ;  /* 0x0000006d0e167824 */ /* 0x001fc600078e02ff */
[----:B------:R-:W-:Y:S01]  /*9ab0*/  STL [R1+0x830], R64 ;  /* 0x0008304001007387 */ /* 0x000fe20000100800 */
[----:B------:R-:W-:-:S03]  /*9ac0*/  IMAD.X R67, R16, 0x1, R3, P6 ;  /* 0x0000000110437824 */ /* 0x000fc600030e0603 */
[----:B------:R0:W-:Y:S01]  /*9ad0*/  STL [R1+0x8ac], R18 ;  /* 0x0008ac1201007387 */ /* 0x0001e20000100800 */
[----:B-1----:R-:W-:Y:S02]  /*9ae0*/  @!P2 IMAD.MOV.U32 R6, RZ, RZ, R65 ;  /* 0x000000ffff06a224 */ /* 0x002fe400078e0041 */
[----:B------:R-:W-:Y:S01]  /*9af0*/  @!P2 IMAD.MOV.U32 R7, RZ, RZ, R68 ;  /* 0x000000ffff07a224 */ /* 0x000fe200078e0044 */
[----:B------:R1:W-:Y:S01]  /*9b00*/  STL [R1+0x8a8], R61 ;  /* 0x0008a83d01007387 */ /* 0x0003e20000100800 */
[----:B------:R-:W-:-:S03]  /*9b10*/  PRMT R53, RZ, 0x7610, R53 ;  /* 0x00007610ff357816 */ /* 0x000fc60000000035 */
[----:B------:R3:W2:Y:S01]  /*9b20*/  @!P2 LDG.E.U8 R55, desc[UR20][R6.64] ;  /* 0x000000140637a981 */ /* 0x0006a2000c1e1100 */
[----:B0-----:R-:W-:Y:S02]  /*9b30*/  SHF.R.S32.HI R18, RZ, 0x1f, R22 ;  /* 0x0000001fff127819 */ /* 0x001fe40000011416 */
[----:B-1----:R-:W-:Y:S01]  /*9b40*/  IADD3 R61, P6, PT, R22, R2, RZ ;  /* 0x00000002163d7210 */ /* 0x002fe20007fde0ff */
[----:B------:R0:W-:Y:S01]  /*9b50*/  STL [R1+0x92c], R65 ;  /* 0x00092c4101007387 */ /* 0x0001e20000100800 */
[----:B---3--:R-:W-:Y:S02]  /*9b60*/  @!P1 IMAD.MOV.U32 R6, RZ, RZ, R66 ;  /* 0x000000ffff069224 */ /* 0x008fe400078e0042 */
[----:B------:R-:W-:Y:S01]  /*9b70*/  @!P1 IMAD.MOV.U32 R7, RZ, RZ, R67 ;  /* 0x000000ffff079224 */ /* 0x000fe200078e0043 */
[----:B------:R-:W-:Y:S01]  /*9b80*/  PRMT R51, RZ, 0x7610, R51 ;  /* 0x00007610ff337816 */ /* 0x000fe20000000033 */
[----:B0-----:R-:W-:-:S03]  /*9b90*/  IMAD.X R65, R18, 0x1, R3, P6 ;  /* 0x0000000112417824 */ /* 0x001fc600030e0603 */
[----:B------:R0:W3:Y:S01]  /*9ba0*/  @!P1 LDG.E.U8 R53, desc[UR20][R6.64] ;  /* 0x0000001406359981 */ /* 0x0000e2000c1e1100 */
[----:B------:R-:W-:-:S03]  /*9bb0*/  PRMT R58, RZ, 0x7610, R58 ;  /* 0x00007610ff3a7816 */ /* 0x000fc6000000003a */
[----:B------:R-:W-:Y:S01]  /*9bc0*/  STL [R1+0x928], R68 ;  /* 0x0009284401007387 */ /* 0x000fe20000100800 */
[----:B0-----:R-:W-:Y:S02]  /*9bd0*/  @!P0 IMAD.MOV.U32 R6, RZ, RZ, R61 ;  /* 0x000000ffff068224 */ /* 0x001fe400078e003d */
[----:B------:R-:W-:Y:S01]  /*9be0*/  @!P0 IMAD.MOV.U32 R7, RZ, RZ, R65 ;  /* 0x000000ffff078224 */ /* 0x000fe200078e0041 */
[----:B------:R-:W-:Y:S04]  /*9bf0*/  STL [R1+0x9ac], R66 ;  /* 0x0009ac4201007387 */ /* 0x000fe80000100800 */
[----:B------:R-:W-:Y:S04]  /*9c00*/  STL [R1+0x9a8], R67 ;  /* 0x0009a84301007387 */ /* 0x000fe80000100800 */
[----:B------:R0:W-:Y:S04]  /*9c10*/  STL [R1+0xa2c], R61 ;  /* 0x000a2c3d01007387 */ /* 0x0001e80000100800 */
[----:B------:R1:W2:Y:S01]  /*9c20*/  @!P0 LDG.E.U8 R51, desc[UR20][R6.64] ;  /* 0x0000001406338981 */ /* 0x0002a2000c1e1100 */
[----:B0-----:R-:W-:Y:S01]  /*9c30*/  IADD3 R61, P6, PT, R19, R4, RZ ;  /* 0x00000004133d7210 */ /* 0x001fe20007fde0ff */
[----:B-1----:R-:W-:-:S02]  /*9c40*/  @!P3 IMAD.MOV.U32 R6, RZ, RZ, R60 ;  /* 0x000000ffff06b224 */ /* 0x002fc400078e003c */
[----:B------:R-:W-:Y:S02]  /*9c50*/  @!P3 IMAD.MOV.U32 R7, RZ, RZ, R64 ;  /* 0x000000ffff07b224 */ /* 0x000fe400078e0040 */
[----:B------:R-:W-:-:S03]  /*9c60*/  IMAD.X R64, R8, 0x1, R5, P6 ;  /* 0x0000000108407824 */ /* 0x000fc600030e0605 */
[----:B------:R0:W2:Y:S01]  /*9c70*/  @!P3 LDG.E.U8 R58, desc[UR20][R6.64] ;  /* 0x00000014063ab981 */ /* 0x0000a2000c1e1100 */
[----:B------:R-:W-:Y:S02]  /*9c80*/  IADD3 R60, P3, PT, R20, R4, RZ ;  /* 0x00000004143c7210 */ /* 0x000fe40007f7e0ff */
[----:B------:R-:W-:-:S03]  /*9c90*/  PRMT R56, RZ, 0x7610, R56 ;  /* 0x00007610ff387816 */ /* 0x000fc60000000038 */
[----:B------:R-:W-:Y:S02]  /*9ca0*/  IMAD.X R8, R9, 0x1, R5, P3 ;  /* 0x0000000109087824 */ /* 0x000fe400018e0605 */
[----:B0-----:R-:W-:Y:S02]  /*9cb0*/  @!P4 IMAD.MOV.U32 R6, RZ, RZ, R61 ;  /* 0x000000ffff06c224 */ /* 0x001fe400078e003d */
[----:B------:R-:W-:Y:S01]  /*9cc0*/  @!P4 IMAD.MOV.U32 R7, RZ, RZ, R64 ;  /* 0x000000ffff07c224 */ /* 0x000fe200078e0040 */
[----:B------:R-:W-:Y:S02]  /*9cd0*/  PRMT R54, RZ, 0x7610, R54 ;  /* 0x00007610ff367816 */ /* 0x000fe40000000036 */
[----:B------:R-:W-:Y:S02]  /*9ce0*/  IADD3 R20, P3, PT, R21, R4, RZ ;  /* 0x0000000415147210 */ /* 0x000fe40007f7e0ff */
[----:B------:R0:W2:Y:S01]  /*9cf0*/  @!P4 LDG.E.U8 R56, desc[UR20][R6.64] ;  /* 0x000000140638c981 */ /* 0x0000a2000c1e1100 */
[----:B------:R-:W-:-:S02]  /*9d00*/  VIADD R19, R0, 0x14 ;  /* 0x0000001400137836 */ /* 0x000fc40000000000 */
[----:B------:R-:W-:Y:S02]  /*9d10*/  IMAD.X R16, R16, 0x1, R5, P3 ;  /* 0x0000000110107824 */ /* 0x000fe400018e0605 */
[----:B0-----:R-:W-:Y:S02]  /*9d20*/  @!P2 IMAD.MOV.U32 R6, RZ, RZ, R60 ;  /* 0x000000ffff06a224 */ /* 0x001fe400078e003c */
[----:B------:R-:W-:Y:S01]  /*9d30*/  @!P2 IMAD.MOV.U32 R7, RZ, RZ, R8 ;  /* 0x000000ffff07a224 */ /* 0x000fe200078e0008 */
[----:B------:R-:W-:Y:S04]  /*9d40*/  STL [R1+0xa28], R65 ;  /* 0x000a284101007387 */ /* 0x000fe80000100800 */
[----:B------:R0:W2:Y:S01]  /*9d50*/  @!P2 LDG.E.U8 R54, desc[UR20][R6.64] ;  /* 0x000000140636a981 */ /* 0x0000a2000c1e1100 */
[----:B------:R-:W-:-:S02]  /*9d60*/  IADD3 R9, P2, PT, R22, R4, RZ ;  /* 0x0000000416097210 */ /* 0x000fc40007f5e0ff */
[----:B------:R-:W-:Y:S01]  /*9d70*/  PRMT R52, RZ, 0x7610, R52 ;  /* 0x00007610ff347816 */ /* 0x000fe20000000034 */
[----:B------:R-:W-:Y:S02]  /*9d80*/  STL [R1+0x8b4], R61 ;  /* 0x0008b43d01007387 */ /* 0x000fe40000100800 */
[----:B------:R-:W-:Y:S02]  /*9d90*/  IMAD.X R18, R18, 0x1, R5, P2 ;  /* 0x0000000112127824 */ /* 0x000fe400010e0605 */
[----:B------:R-:W-:Y:S01]  /*9da0*/  STL [R1+0xf4], R19 ;  /* 0x0000f41301007387 */ /* 0x000fe20000100800 */
[----:B0-----:R-:W-:-:S03]  /*9db0*/  @!P1 IMAD.MOV.U32 R6, RZ, RZ, R20 ;  /* 0x000000ffff069224 */ /* 0x001fc600078e0014 */
[----:B------:R-:W-:Y:S01]  /*9dc0*/  STL [R1+0x934], R60 ;  /* 0x0009343c01007387 */ /* 0x000fe20000100800 */
[----:B------:R-:W-:-:S03]  /*9dd0*/  @!P1 IMAD.MOV.U32 R7, RZ, RZ, R16 ;  /* 0x000000ffff079224 */ /* 0x000fc600078e0010 */
[----:B------:R-:W-:Y:S04]  /*9de0*/  STL [R1+0x8b0], R64 ;  /* 0x0008b04001007387 */ /* 0x000fe80000100800 */
[----:B------:R-:W-:Y:S04]  /*9df0*/  STL [R1+0x930], R8 ;  /* 0x0009300801007387 */ /* 0x000fe80000100800 */
[----:B------:R-:W-:Y:S04]  /*9e00*/  STL [R1+0x9b4], R20 ;  /* 0x0009b41401007387 */ /* 0x000fe80000100800 */
[----:B------:R-:W-:Y:S04]  /*9e10*/  STL [R1+0xa34], R9 ;  /* 0x000a340901007387 */ /* 0x000fe80000100800 */
[----:B------:R-:W-:Y:S04]  /*9e20*/  STL [R1+0x9b0], R16 ;  /* 0x0009b01001007387 */ /* 0x000fe80000100800 */
[----:B------:R0:W2:Y:S04]  /*9e30*/  @!P1 LDG.E.U8 R52, desc[UR20][R6.64] ;  /* 0x0000001406349981 */ /* 0x0000a8000c1e1100 */
[----:B------:R1:W-:Y:S01]  /*9e40*/  STL [R1+0xa30], R18 ;  /* 0x000a301201007387 */ /* 0x0003e20000100800 */
[----:B------:R-:W-:Y:S01]  /*9e50*/  PRMT R50, RZ, 0x7610, R50 ;  /* 0x00007610ff327816 */ /* 0x000fe20000000032 */
[----:B0-----:R-:W-:-:S02]  /*9e60*/  @!P0 IMAD.MOV.U32 R7, RZ, RZ, R18 ;  /* 0x000000ffff078224 */ /* 0x001fc400078e0012 */
[----:B-1----:R-:W-:Y:S02]  /*9e70*/  VIADD R18, R0, 0x15 ;  /* 0x0000001500127836 */ /* 0x002fe40000000000 */
[----:B------:R-:W-:-:S03]  /*9e80*/  @!P0 IMAD.MOV.U32 R6, RZ, RZ, R9 ;  /* 0x000000ffff068224 */ /* 0x000fc600078e0009 */
[----:B------:R0:W-:Y:S01]  /*9e90*/  STL [R1+0xd4], R18 ;  /* 0x0000d41201007387 */ /* 0x0001e20000100800 */
[C---:B------:R-:W-:Y:S02]  /*9ea0*/  VIADD R16, R0.reuse, 0x16 ;  /* 0x0000001600107836 */ /* 0x040fe40000000000 */
[C---:B------:R-:W-:Y:S01]  /*9eb0*/  VIADD R20, R0.reuse, 0x18 ;  /* 0x0000001800147836 */ /* 0x040fe20000000000 */
[----:B------:R1:W2:Y:S01]  /*9ec0*/  @!P0 LDG.E.U8 R50, desc[UR20][R6.64] ;  /* 0x0000001406328981 */ /* 0x0002a2000c1e1100 */
[----:B------:R-:W-:Y:S01]  /*9ed0*/  VIADD R9, R0, 0x17 ;  /* 0x0000001700097836 */ /* 0x000fe20000000000 */
[----:B0-----:R-:W-:Y:S01]  /*9ee0*/  IABS R18, R18 ;  /* 0x0000001200127213 */ /* 0x001fe20000000000 */
[----:B------:R-:W-:-:S04]  /*9ef0*/  IMAD.MOV.U32 R60, RZ, RZ, R63 ;  /* 0x000000ffff3c7224 */ /* 0x000fc800078e003f */
[----:B-1----:R-:W-:Y:S01]  /*9f00*/  IMAD.HI.U32 R6, R13, R18, RZ ;  /* 0x000000120d067227 */ /* 0x002fe200078e00ff */
[----:B------:R-:W-:Y:S01]  /*9f10*/  IABS R19, R19 ;  /* 0x0000001300137213 */ /* 0x000fe20000000000 */
[----:B------:R0:W-:Y:S02]  /*9f20*/  STL [R1+0xe0], R16 ;  /* 0x0000e01001007387 */ /* 0x0001e40000100800 */
[----:B------:R-:W-:Y:S02]  /*9f30*/  IMAD.MOV.U32 R69, RZ, RZ, R62 ;  /* 0x000000ffff457224 */ /* 0x000fe400078e003e */
[----:B------:R-:W-:Y:S01]  /*9f40*/  IMAD.MOV.U32 R61, RZ, RZ, R25 ;  /* 0x000000ffff3d7224 */ /* 0x000fe200078e0019 */
[----:B------:R-:W-:Y:S01]  /*9f50*/  IABS R25, R16 ;  /* 0x0000001000197213 */ /* 0x000fe20000000000 */
[----:B------:R-:W-:Y:S01]  /*9f60*/  IMAD.MOV.U32 R63, RZ, RZ, R23 ;  /* 0x000000ffff3f7224 */ /* 0x000fe200078e0017 */
[----:B------:R-:W-:Y:S01]  /*9f70*/  IABS R23, R20 ;  /* 0x0000001400177213 */ /* 0x000fe20000000000 */
[----:B------:R-:W-:Y:S01]  /*9f80*/  IMAD.MOV.U32 R62, RZ, RZ, R24 ;  /* 0x000000ffff3e7224 */ /* 0x000fe200078e0018 */
[----:B------:R1:W-:Y:S01]  /*9f90*/  STL [R1+0xdc], R9 ;  /* 0x0000dc0901007387 */ /* 0x0003e20000100800 */
[----:B------:R-:W-:Y:S01]  /*9fa0*/  IMAD.MOV R6, RZ, RZ, -R6 ;  /* 0x000000ffff067224 */ /* 0x000fe200078e0a06 */
[----:B------:R-:W-:Y:S01]  /*9fb0*/  IABS R24, R9 ;  /* 0x0000000900187213 */ /* 0x000fe20000000000 */
[----:B0-----:R-:W-:Y:S01]  /*9fc0*/  VIADD R16, R0, 0x19 ;  /* 0x0000001900107836 */ /* 0x001fe20000000000 */
[----:B------:R0:W-:Y:S01]  /*9fd0*/  STL [R1+0xa8], R20 ;  /* 0x0000a81401007387 */ /* 0x0001e20000100800 */
[----:B------:R-:W-:-:S02]  /*9fe0*/  IMAD R18, R12, R6, R18 ;  /* 0x000000060c127224 */ /* 0x000fc400078e0212 */
[----:B------:R-:W-:-:S04]  /*9ff0*/  IMAD.HI.U32 R8, R13, R19, RZ ;  /* 0x000000130d087227 */ /* 0x000fc800078e00ff */
[C---:B-1----:R-:W-:Y:S02]  /*a000*/  VIADD R9, R0.reuse, 0x1a ;  /* 0x0000001a00097836 */ /* 0x042fe40000000000 */
[----:B0-----:R-:W-:Y:S01]  /*a010*/  VIADD R20, R0, 0x1b ;  /* 0x0000001b00147836 */ /* 0x001fe20000000000 */
[----:B------:R-:W-:Y:S01]  /*a020*/  STL [R1+0xa4], R16 ;  /* 0x0000a41001007387 */ /* 0x000fe20000100800 */
[----:B------:R-:W-:-:S03]  /*a030*/  IMAD.HI.U32 R6, R13, R23, RZ ;  /* 0x000000170d067227 */ /* 0x000fc600078e00ff */
[----:B------:R-:W-:Y:S01]  /*a040*/  STL [R1+0xd0], R9 ;  /* 0x0000d00901007387 */ /* 0x000fe20000100800 */
[----:B------:R-:W-:Y:S02]  /*a050*/  IMAD.MOV R8, RZ, RZ, -R8 ;  /* 0x000000ffff087224 */ /* 0x000fe400078e0a08 */
[----:B------:R-:W-:Y:S01]  /*a060*/  IMAD.MOV R6, RZ, RZ, -R6 ;  /* 0x000000ffff067224 */ /* 0x000fe200078e0a06 */
[----:B------:R0:W-:Y:S01]  /*a070*/  STL [R1+0xac], R20 ;  /* 0x0000ac1401007387 */ /* 0x0001e20000100800 */
[----:B------:R-:W-:Y:S01]  /*a080*/  IMAD.MOV.U32 R67, RZ, RZ, R61 ;  /* 0x000000ffff437224 */ /* 0x000fe200078e003d */
[----:B------:R-:W-:Y:S01]  /*a090*/  IABS R22, R16 ;  /* 0x0000001000167213 */ /* 0x000fe20000000000 */
[----:B------:R-:W-:Y:S01]  /*a0a0*/  IMAD.MOV.U32 R61, RZ, RZ, R27 ;  /* 0x000000ffff3d7224 */ /* 0x000fe200078e001b */
[----:B------:R-:W-:Y:S01]  /*a0b0*/  IABS R21, R9 ;  /* 0x0000000900157213 */ /* 0x000fe20000000000 */
[C---:B------:R-:W-:Y:S01]  /*a0c0*/  IMAD R19, R12.reuse, R8, R19 ;  /* 0x000000080c137224 */ /* 0x040fe200078e0213 */
[----:B0-----:R-:W-:Y:S01]  /*a0d0*/  IABS R20, R20 ;  /* 0x0000001400147213 */ /* 0x001fe20000000000 */
[----:B------:R-:W-:-:S02]  /*a0e0*/  IMAD R23, R12, R6, R23 ;  /* 0x000000060c177224 */ /* 0x000fc400078e0217 */
[C---:B------:R-:W-:Y:S02]  /*a0f0*/  VIADD R16, R0.reuse, 0x1c ;  /* 0x0000001c00107836 */ /* 0x040fe40000000000 */
[----:B------:R-:W-:Y:S02]  /*a100*/  VIADD R27, R0, 0x1e ;  /* 0x0000001e001b7836 */ /* 0x000fe40000000000 */
[----:B------:R-:W-:-:S04]  /*a110*/  IMAD.HI.U32 R8, R13, R24, RZ ;  /* 0x000000180d087227 */ /* 0x000fc800078e00ff */
[----:B------:R-:W-:Y:S02]  /*a120*/  IMAD.MOV.U32 R65, RZ, RZ, R69 ;  /* 0x000000ffff417224 */ /* 0x000fe400078e0045 */
[----:B------:R-:W-:Y:S02]  /*a130*/  VIADD R9, R0, 0x1d ;  /* 0x0000001d00097836 */ /* 0x000fe40000000000 */
[----:B------:R-:W-:Y:S01]  /*a140*/  IMAD.HI.U32 R6, R13, R20, RZ ;  /* 0x000000140d067227 */ /* 0x000fe200078e00ff */
[----:B------:R0:W-:Y:S03]  /*a150*/  STL [R1+0xc0], R16 ;  /* 0x0000c01001007387 */ /* 0x0001e60000100800 */
[----:B------:R-:W-:Y:S02]  /*a160*/  IMAD.MOV.U32 R69, RZ, RZ, R62 ;  /* 0x000000ffff457224 */ /* 0x000fe400078e003e */
[----:B------:R-:W-:-:S02]  /*a170*/  IMAD.MOV.U32 R62, RZ, RZ, R63 ;  /* 0x000000ffff3e7224 */ /* 0x000fc400078e003f */
[----:B------:R-:W-:Y:S01]  /*a180*/  IMAD.HI.U32 R7, R13, R25, RZ ;  /* 0x000000190d077227 */ /* 0x000fe200078e00ff */
[----:B------:R1:W-:Y:S03]  /*a190*/  STL [R1+0xbc], R9 ;  /* 0x0000bc0901007387 */ /* 0x0003e60000100800 */
[----:B------:R-:W-:Y:S01]  /*a1a0*/  IMAD.MOV.U32 R68, RZ, RZ, R31 ;  /* 0x000000ffff447224 */ /* 0x000fe200078e001f */
[----:B------:R-:W-:Y:S01]  /*a1b0*/  IABS R31, R16 ;  /* 0x00000010001f7213 */ /* 0x000fe20000000000 */
[----:B------:R-:W-:Y:S01]  /*a1c0*/  IMAD.MOV.U32 R63, RZ, RZ, R29 ;  /* 0x000000ffff3f7224 */ /* 0x000fe200078e001d */
[----:B------:R-:W-:Y:S01]  /*a1d0*/  IABS R29, R27 ;  /* 0x0000001b001d7213 */ /* 0x000fe20000000000 */
[----:B------:R-:W-:Y:S02]  /*a1e0*/  IMAD.MOV R8, RZ, RZ, -R8 ;  /* 0x000000ffff087224 */ /* 0x000fe400078e0a08 */
[----:B------:R-:W-:Y:S01]  /*a1f0*/  IMAD.MOV.U32 R64, RZ, RZ, R30 ;  /* 0x000000ffff407224 */ /* 0x000fe200078e001e */
[----:B------:R-:W-:Y:S01]  /*a200*/  IABS R30, R9 ;  /* 0x00000009001e7213 */ /* 0x000fe20000000000 */
[----:B------:R-:W-:-:S02]  /*a210*/  IMAD.MOV R6, RZ, RZ, -R6 ;  /* 0x000000ffff067224 */ /* 0x000fc400078e0a06 */
[C---:B0-----:R-:W-:Y:S02]  /*a220*/  VIADD R16, R0.reuse, 0x1f ;  /* 0x0000001f00107836 */ /* 0x041fe40000000000 */
[C---:B-1----:R-:W-:Y:S02]  /*a230*/  VIADD R9, R0.reuse, 0x20 ;  /* 0x0000002000097836 */ /* 0x042fe40000000000 */
[----:B------:R-:W-:Y:S02]  /*a240*/  IMAD.MOV.U32 R74, RZ, RZ, R26 ;  /* 0x000000ffff4a7224 */ /* 0x000fe400078e001a */
[----:B------:R-:W-:Y:S02]  /*a250*/  IMAD.MOV R7, RZ, RZ, -R7 ;  /* 0x000000ffff077224 */ /* 0x000fe400078e0a07 */
[----:B------:R-:W-:Y:S01]  /*a260*/  VIADD R26, R0, 0x21 ;  /* 0x00000021001a7836 */ /* 0x000fe20000000000 */
[----:B------:R-:W-:Y:S01]  /*a270*/  STL [R1+0x84], R27 ;  /* 0x0000841b01007387 */ /* 0x000fe20000100800 */
[----:B------:R-:W-:-:S02]  /*a280*/  IMAD R24, R12, R8, R24 ;  /* 0x000000080c187224 */ /* 0x000fc400078e0218 */
[----:B------:R-:W-:Y:S02]  /*a290*/  IMAD.MOV.U32 R66, RZ, RZ, R60 ;  /* 0x000000ffff427224 */ /* 0x000fe400078e003c */
[C---:B------:R-:W-:Y:S01]  /*a2a0*/  IMAD R20, R12.reuse, R6, R20 ;  /* 0x000000060c147224 */ /* 0x040fe200078e0214 */
[----:B------:R0:W-:Y:S01]  /*a2b0*/  STL [R1+0x80], R16 ;  /* 0x0000801001007387 */ /* 0x0001e20000100800 */
[----:B------:R-:W-:Y:S01]  /*a2c0*/  IMAD.MOV.U32 R60, RZ, RZ, R28 ;  /* 0x000000ffff3c7224 */ /* 0x000fe200078e001c */
[----:B------:R-:W-:Y:S01]  /*a2d0*/  IABS R28, R16 ;  /* 0x00000010001c7213 */ /* 0x000fe20000000000 */
[C---:B------:R-:W-:Y:S01]  /*a2e0*/  IMAD.HI.U32 R8, R13.reuse, R21, RZ ;  /* 0x000000150d087227 */ /* 0x040fe200078e00ff */
[----:B------:R-:W-:Y:S03]  /*a2f0*/  STL [R1+0xb0], R9 ;  /* 0x0000b00901007387 */ /* 0x000fe60000100800 */
[----:B------:R-:W-:Y:S01]  /*a300*/  IMAD.HI.U32 R6, R13, R29, RZ ;  /* 0x0000001d0d067227 */ /* 0x000fe200078e00ff */
[----:B------:R1:W-:Y:S03]  /*a310*/  STL [R1+0x8c], R26 ;  /* 0x00008c1a01007387 */ /* 0x0003e60000100800 */
[----:B------:R-:W-:-:S02]  /*a320*/  IMAD R25, R12, R7, R25 ;  /* 0x000000070c197224 */ /* 0x000fc400078e0219 */
[----:B0-----:R-:W-:Y:S02]  /*a330*/  VIADD R16, R0, 0x22 ;  /* 0x0000002200107836 */ /* 0x001fe40000000000 */
[----:B------:R-:W-:Y:S01]  /*a340*/  IMAD.HI.U32 R7, R13, R22, RZ ;  /* 0x000000160d077227 */ /* 0x000fe200078e00ff */
[----:B-1----:R-:W-:-:S03]  /*a350*/  IABS R26, R26 ;  /* 0x0000001a001a7213 */ /* 0x002fc60000000000 */
[----:B------:R-:W-:Y:S02]  /*a360*/  IMAD.MOV R8, RZ, RZ, -R8 ;  /* 0x000000ffff087224 */ /* 0x000fe400078e0a08 */
[----:B------:R-:W-:Y:S01]  /*a370*/  IMAD.MOV R6, RZ, RZ, -R6 ;  /* 0x000000ffff067224 */ /* 0x000fe200078e0a06 */
[----:B------:R0:W-:Y:S01]  /*a380*/  STL [R1+0x98], R16 ;  /* 0x0000981001007387 */ /* 0x0001e20000100800 */
[----:B------:R-:W-:Y:S01]  /*a390*/  IMAD.MOV.U32 R73, RZ, RZ, R37 ;  /* 0x000000ffff497224 */ /* 0x000fe200078e0025 */
[----:B------:R-:W-:Y:S01]  /*a3a0*/  IABS R37, R16 ;  /* 0x0000001000257213 */ /* 0x000fe20000000000 */
[----:B------:R-:W-:Y:S02]  /*a3b0*/  IMAD.MOV R7, RZ, RZ, -R7 ;  /* 0x000000ffff077224 */ /* 0x000fe400078e0a07 */
[C---:B------:R-:W-:Y:S02]  /*a3c0*/  IMAD R21, R12.reuse, R8, R21 ;  /* 0x000000080c157224 */ /* 0x040fe400078e0215 */
[----:B------:R-:W-:-:S02]  /*a3d0*/  IMAD R29, R12, R6, R29 ;  /* 0x000000060c1d7224 */ /* 0x000fc400078e021d */
[----:B------:R-:W-:-:S04]  /*a3e0*/  IMAD.HI.U32 R8, R13, R30, RZ ;  /* 0x0000001e0d087227 */ /* 0x000fc800078e00ff */
[----:B0-----:R-:W-:Y:S02]  /*a3f0*/  VIADD R16, R0, 0x24 ;  /* 0x0000002400107836 */ /* 0x001fe40000000000 */
[----:B------:R-:W-:Y:S01]  /*a400*/  IMAD.HI.U32 R6, R13, R26, RZ ;  /* 0x0000001a0d067227 */ /* 0x000fe200078e00ff */
[----:B------:R-:W-:-:S03]  /*a410*/  IABS R27, R9 ;  /* 0x00000009001b7213 */ /* 0x000fc60000000000 */
[----:B------:R-:W-:Y:S02]  /*a420*/  IMAD R22, R12, R7, R22 ;  /* 0x000000070c167224 */ /* 0x000fe400078e0216 */
[----:B------:R-:W-:Y:S02]  /*a430*/  IMAD.MOV.U32 R70, RZ, RZ, R73 ;  /* 0x000000ffff467224 */ /* 0x000fe400078e0049 */
[----:B------:R-:W-:-:S04]  /*a440*/  IMAD.HI.U32 R7, R13, R31, RZ ;  /* 0x0000001f0d077227 */ /* 0x000fc800078e00ff */
[----:B------:R-:W-:Y:S01]  /*a450*/  IMAD.MOV.U32 R73, RZ, RZ, R35 ;  /* 0x000000ffff497224 */ /* 0x000fe200078e0023 */
[----:B------:R-:W-:Y:S01]  /*a460*/  IABS R35, R16 ;  /* 0x0000001000237213 */ /* 0x000fe20000000000 */
[----:B------:R-:W-:Y:S02]  /*a470*/  IMAD.MOV R8, RZ, RZ, -R8 ;  /* 0x000000ffff087224 */ /* 0x000fe400078e0a08 */
[----:B------:R-:W-:Y:S02]  /*a480*/  IMAD.MOV R6, RZ, RZ, -R6 ;  /* 0x000000ffff067224 */ /* 0x000fe400078e0a06 */
[----:B------:R-:W-:Y:S02]  /*a490*/  IMAD.MOV R7, RZ, RZ, -R7 ;  /* 0x000000ffff077224 */ /* 0x000fe400078e0a07 */
[----:B------:R-:W-:Y:S02]  /*a4a0*/  IMAD R30, R12, R8, R30 ;  /* 0x000000080c1e7224 */ /* 0x000fe400078e021e */
[----:B------:R-:W-:-:S02]  /*a4b0*/  VIADD R9, R0, 0x23 ;  /* 0x0000002300097836 */ /* 0x000fc40000000000 */
[----:B------:R-:W-:Y:S02]  /*a4c0*/  IMAD R26, R12, R6, R26 ;  /* 0x000000060c1a7224 */ /* 0x000fe400078e021a */
[----:B------:R-:W-:-:S04]  /*a4d0*/  IMAD.HI.U32 R8, R13, R27, RZ ;  /* 0x0000001b0d087227 */ /* 0x000fc800078e00ff */
[----:B------:R-:W-:-:S04]  /*a4e0*/  IMAD.HI.U32 R6, R13, R35, RZ ;  /* 0x000000230d067227 */ /* 0x000fc800078e00ff */
[----:B------:R-:W-:Y:S02]  /*a4f0*/  IMAD R31, R12, R7, R31 ;  /* 0x000000070c1f7224 */ /* 0x000fe400078e021f */
[----:B------:R-:W-:Y:S01]  /*a500*/  IMAD.MOV.U32 R75, RZ, RZ, R36 ;  /* 0x000000ffff4b7224 */ /* 0x000fe200078e0024 */
[----:B------:R-:W-:Y:S01]  /*a510*/  IABS R36, R9 ;  /* 0x0000000900247213 */ /* 0x000fe20000000000 */
[----:B------:R-:W-:-:S04]  /*a520*/  IMAD.HI.U32 R7, R13, R28, RZ ;  /* 0x0000001c0d077227 */ /* 0x000fc800078e00ff */
[----:B------:R-:W-:Y:S02]  /*a530*/  IMAD.MOV R8, RZ, RZ, -R8 ;  /* 0x000000ffff087224 */ /* 0x000fe400078e0a08 */
[----:B------:R-:W-:Y:S02]  /*a540*/  IMAD.MOV R6, RZ, RZ, -R6 ;  /* 0x000000ffff067224 */ /* 0x000fe400078e0a06 */
[----:B------:R-:W-:Y:S02]  /*a550*/  IMAD.MOV R7, RZ, RZ, -R7 ;  /* 0x000000ffff077224 */ /* 0x000fe400078e0a07 */
[----:B------:R-:W-:Y:S02]  /*a560*/  IMAD.MOV.U32 R71, RZ, RZ, R17 ;  /* 0x000000ffff477224 */ /* 0x000fe400078e0011 */
[----:B------:R-:W-:Y:S02]  /*a570*/  IMAD R27, R12, R8, R27 ;  /* 0x000000080c1b7224 */ /* 0x000fe400078e021b */
[----:B------:R-:W-:-:S02]  /*a580*/  VIADD R17, R0, 0x26 ;  /* 0x0000002600117836 */ /* 0x000fc40000000000 */
[----:B------:R-:W-:Y:S01]  /*a590*/  IMAD R35, R12, R6, R35 ;  /* 0x000000060c237224 */ /* 0x000fe200078e0223 */
[----:B------:R0:W-:Y:S01]  /*a5a0*/  STL [R1+0x94], R9 ;  /* 0x0000940901007387 */ /* 0x0001e20000100800 */
[----:B------:R-:W-:-:S04]  /*a5b0*/  IMAD.HI.U32 R8, R13, R36, RZ ;  /* 0x000000240d087227 */ /* 0x000fc800078e00ff */
[----:B------:R-:W-:Y:S01]  /*a5c0*/  VIADD R6, R144, 0xffffff8a ;  /* 0xffffff8a90067836 */ /* 0x000fe20000000000 */
[----:B------:R1:W-:Y:S01]  /*a5d0*/  STL [R1+0x70], R16 ;  /* 0x0000701001007387 */ /* 0x0003e20000100800 */
[----:B------:R-:W-:Y:S02]  /*a5e0*/  IMAD R28, R12, R7, R28 ;  /* 0x000000070c1c7224 */ /* 0x000fe400078e021c */
[----:B------:R-:W-:Y:S01]  /*a5f0*/  IMAD.HI.U32 R7, R13, R37, RZ ;  /* 0x000000250d077227 */ /* 0x000fe200078e00ff */
[----:B------:R-:W-:-:S03]  /*a600*/  ISETP.GE.U32.AND P0, PT, R6, 0x7fffff0b, PT ;  /* 0x7fffff0b0600780c */ /* 0x000fc60003f06070 */
[----:B0-----:R-:W-:Y:S02]  /*a610*/  VIADD R9, R0, 0x25 ;  /* 0x0000002500097836 */ /* 0x001fe40000000000 */
[----:B------:R-:W-:Y:S01]  /*a620*/  IMAD.MOV.U32 R79, RZ, RZ, R33 ;  /* 0x000000ffff4f7224 */ /* 0x000fe200078e0021 */
[----:B------:R-:W-:Y:S01]  /*a630*/  IABS R33, R17 ;  /* 0x0000001100217213 */ /* 0x000fe20000000000 */
[----:B------:R-:W-:Y:S02]  /*a640*/  IMAD.MOV R8, RZ, RZ, -R8 ;  /* 0x000000ffff087224 */ /* 0x000fe400078e0a08 */
[----:B-1----:R-:W-:Y:S02]  /*a650*/  IMAD R16, R14, 0x75, RZ ;  /* 0x000000750e107824 */ /* 0x002fe400078e02ff */
[----:B------:R-:W-:Y:S01]  /*a660*/  IMAD.MOV.U32 R72, RZ, RZ, R34 ;  /* 0x000000ffff487224 */ /* 0x000fe200078e0022 */
[----:B------:R-:W-:Y:S01]  /*a670*/  IABS R34, R9 ;  /* 0x0000000900227213 */ /* 0x000fe20000000000 */
[----:B------:R-:W-:Y:S01]  /*a680*/  IMAD.MOV R7, RZ, RZ, -R7 ;  /* 0x000000ffff077224 */ /* 0x000fe200078e0a07 */
[----:B------:R0:W-:Y:S01]  /*a690*/  STL [R1+0x6c], R9 ;  /* 0x00006c0901007387 */ /* 0x0001e20000100800 */
[----:B------:R-:W-:Y:S01]  /*a6a0*/  IMAD R36, R12, R8, R36 ;  /* 0x000000080c247224 */ /* 0x000fe200078e0224 */
[----:B------:R-:W-:Y:S01]  /*a6b0*/  SHF.R.S32.HI R6, RZ, 0x1f, R16 ;  /* 0x0000001fff067819 */ /* 0x000fe20000011410 */
[----:B------:R-:W-:-:S02]  /*a6c0*/  IMAD.MOV.U32 R77, RZ, RZ, R71 ;  /* 0x000000ffff4d7224 */ /* 0x000fc400078e0047 */
[----:B------:R-:W-:-:S04]  /*a6d0*/  IMAD.HI.U32 R8, R13, R33, RZ ;  /* 0x000000210d087227 */ /* 0x000fc800078e00ff */
[----:B------:R-:W-:Y:S01]  /*a6e0*/  IMAD.MOV.U32 R71, RZ, RZ, R15 ;  /* 0x000000ffff477224 */ /* 0x000fe200078e000f */
[----:B0-----:R-:W-:Y:S01]  /*a6f0*/  IADD3 R9, P1, PT, R16, R2, RZ ;  /* 0x0000000210097210 */ /* 0x001fe20007f3e0ff */
[----:B------:R-:W-:Y:S02]  /*a700*/  IMAD R37, R12, R7, R37 ;  /* 0x000000070c257224 */ /* 0x000fe400078e0225 */
[----:B------:R-:W-:Y:S02]  /*a710*/  VIADD R15, R0, 0x27 ;  /* 0x00000027000f7836 */ /* 0x000fe40000000000 */
[----:B------:R-:W-:Y:S02]  /*a720*/  IMAD.MOV.U32 R78, RZ, RZ, R61 ;  /* 0x000000ffff4e7224 */ /* 0x000fe400078e003d */
[----:B------:R-:W-:-:S04]  /*a730*/  IMAD.HI.U32 R7, R13, R34, RZ ;  /* 0x000000220d077227 */ /* 0x000fc800078e00ff */
[----:B------:R-:W-:Y:S02]  /*a740*/  IMAD.MOV.U32 R61, RZ, RZ, R160 ;  /* 0x000000ffff3d7224 */ /* 0x000fe400078e00a0 */
[----:B------:R-:W-:Y:S01]  /*a750*/  IMAD.MOV R8, RZ, RZ, -R8 ;  /* 0x000000ffff087224 */ /* 0x000fe200078e0a08 */
[----:B------:R-:W0:Y:S01]  /*a760*/  S2R R160, SR_TID.X ;  /* 0x0000000000a07919 */ /* 0x000e220000002100 */
[----:B------:R-:W-:Y:S02]  /*a770*/  IMAD.MOV.U32 R76, RZ, RZ, R70 ;  /* 0x000000ffff4c7224 */ /* 0x000fe400078e0046 */
[----:B------:R-:W-:Y:S02]  /*a780*/  IMAD.X R159, R6, 0x1, R3, P1 ;  /* 0x00000001069f7824 */ /* 0x000fe400008e0603 */
[----:B------:R-:W-:Y:S01]  /*a790*/  IMAD.MOV.U32 R70, RZ, RZ, R32 ;  /* 0x000000ffff467224 */ /* 0x000fe200078e0020 */
[----:B------:R-:W-:Y:S01]  /*a7a0*/  IABS R32, R15 ;  /* 0x0000000f00207213 */ /* 0x000fe20000000000 */
[----:B------:R-:W-:Y:S01]  /*a7b0*/  IMAD.MOV R7, RZ, RZ, -R7 ;  /* 0x000000ffff077224 */ /* 0x000fe200078e0a07 */
[----:B------:R1:W-:Y:S01]  /*a7c0*/  STL [R1+0xaac], R9 ;  /* 0x000aac0901007387 */ /* 0x0003e20000100800 */
[----:B------:R-:W-:-:S02]  /*a7d0*/  IMAD R33, R12, R8, R33 ;  /* 0x000000080c217224 */ /* 0x000fc400078e0221 */
[----:B------:R-:W-:Y:S01]  /*a7e0*/  @!P0 IMAD.MOV.U32 R8, RZ, RZ, R9 ;  /* 0x000000ffff088224 */ /* 0x000fe200078e0009 */
[----:B------:R3:W-:Y:S01]  /*a7f0*/  STL [R1+0xaa8], R159 ;  /* 0x000aa89f01007387 */ /* 0x0007e20000100800 */
[----:B------:R-:W-:Y:S02]  /*a800*/  IMAD R34, R12, R7, R34 ;  /* 0x000000070c227224 */ /* 0x000fe400078e0222 */
[----:B------:R-:W-:-:S04]  /*a810*/  IMAD.HI.U32 R7, R13, R32, RZ ;  /* 0x000000200d077227 */ /* 0x000fc800078e00ff */
[----:B-1----:R-:W-:Y:S01]  /*a820*/  @!P0 IMAD.MOV.U32 R9, RZ, RZ, R159 ;  /* 0x000000ffff098224 */ /* 0x002fe200078e009f */
[----:B---3--:R-:W-:Y:S01]  /*a830*/  IADD3 R159, P1, PT, R16, R4, RZ ;  /* 0x00000004109f7210 */ /* 0x008fe20007f3e0ff */
[----:B------:R-:W-:-:S04]  /*a840*/  IMAD.MOV R7, RZ, RZ, -R7 ;  /* 0x000000ffff077224 */ /* 0x000fc800078e0a07 */
[----:B------:R-:W-:Y:S01]  /*a850*/  IMAD.X R6, R6, 0x1, R5, P1 ;  /* 0x0000000106067824 */ /* 0x000fe200008e0605 */
[----:B------:R-:W-:Y:S01]  /*a860*/  STL [R1+0xab4], R159 ;  /* 0x000ab49f01007387 */ /* 0x000fe20000100800 */
[----:B------:R-:W-:Y:S01]  /*a870*/  IMAD R32, R12, R7, R32 ;  /* 0x000000070c207224 */ /* 0x000fe200078e0220 */
[----:B------:R-:W-:Y:S01]  /*a880*/  PRMT R39, RZ, 0x7610, R39 ;  /* 0x00007610ff277816 */ /* 0x000fe20000000027 */
[----:B------:R-:W-:Y:S01]  /*a890*/  @!P0 IMAD.MOV.U32 R7, RZ, RZ, R6 ;  /* 0x000000ffff078224 */ /* 0x000fe200078e0006 */
[----:B------:R1:W-:Y:S01]  /*a8a0*/  STL [R1+0xab0], R6 ;  /* 0x000ab00601007387 */ /* 0x0003e20000100800 */
[----:B------:R-:W-:Y:S01]  /*a8b0*/  PRMT R45, RZ, 0x7610, R45 ;  /* 0x00007610ff2d7816 */ /* 0x000fe2000000002d */
[----:B------:R-:W-:-:S04]  /*a8c0*/  @!UP1 UIADD3 UR4, UPT, UPT, -UR6, 0x100000, URZ ;  /* 0x0010000006049890 */ /* 0x000fc8000fffe1ff */
[----:B------:R-:W-:Y:S02]  /*a8d0*/  @!UP1 USHF.L.U32 UR5, UR4, 0xb, URZ ;  /* 0x0000000b04059899 */ /* 0x000fe400080006ff */
[----:B------:R-:W-:Y:S01]  /*a8e0*/  @!UP1 USHF.L.U32 UR4, UR4, 0x1, URZ ;  /* 0x0000000104049899 */ /* 0x000fe200080006ff */
[----:B------:R-:W3:Y:S01]  /*a8f0*/  @!P0 LDG.E.U8 R45, desc[UR20][R8.64] ;  /* 0x00000014082d8981 */ /* 0x000ee2000c1e1100 */
[----:B-1----:R-:W-:Y:S01]  /*a900*/  @!P0 IMAD.MOV.U32 R6, RZ, RZ, R159 ;  /* 0x000000ffff068224 */ /* 0x002fe200078e009f */
[----:B0-----:R-:W-:Y:S01]  /*a910*/  LOP3.LUT R160, R160, 0x7f, RZ, 0xc0, !PT ;  /* 0x0000007fa0a07812 */ /* 0x001fe200078ec0ff */
[----:B------:R-:W0:Y:S03]  /*a920*/  LDCU UR6, c[0x0][0x3b0] ;  /* 0x00007600ff0677ac */ /* 0x000e260008000800 */
[----:B------:R1:W2:Y:S01]  /*a930*/  @!P0 LDG.E.U8 R39, desc[UR20][R6.64] ;  /* 0x0000001406278981 */ /* 0x0002a2000c1e1100 */
[----:B------:R-:W-:-:S05]  /*a940*/  VOTEU.ALL UP1, P5 ;  /* 0x0000000000ff7886 */ /* 0x000fca0002820000 */
[----:B------:R0:W2:Y:S01]  /*a950*/  @!UP1 SYNCS.EXCH.64 URZ, [UR9+0x14008], UR4 ;  /* 0x0140080409ff95b2 */ /* 0x0000a20008000100 */
[----:B-1----:R-:W-:Y:S02]  /*a960*/  VIADD R6, R144, 0xffffff82 ;  /* 0xffffff8290067836 */ /* 0x002fe40000000000 */
[----:B------:R-:W-:-:S03]  /*a970*/  IMAD R7, R14, 0x7d, RZ ;  /* 0x0000007d0e077824 */ /* 0x000fc600078e02ff */
[----:B------:R-:W-:Y:S02]  /*a980*/  ISETP.GE.U32.AND P0, PT, R6, 0x7fffff03, PT ;  /* 0x7fffff030600780c */ /* 0x000fe40003f06070 */
[----:B------:R-:W-:Y:S01]  /*a990*/  SHF.R.S32.HI R6, RZ, 0x1f, R7 ;  /* 0x0000001fff067819 */ /* 0x000fe20000011407 */
[----:B0-----:R-:W0:Y:S01]  /*a9a0*/  LDCU UR4, c[0x0][0x3b0] ;  /* 0x00007600ff0477ac */ /* 0x001e220008000800 */
[C---:B------:R-:W-:Y:S01]  /*a9b0*/  IADD3 R8, P1, PT, R7.reuse, R2, RZ ;  /* 0x0000000207087210 */ /* 0x040fe20007f3e0ff */
[----:B------:R-:W-:Y:S01]  /*a9c0*/  STS.U8 [R160+UR9], R43 ;  /* 0x0000002ba0007988 */ /* 0x000fe20008000009 */
[----:B------:R-:W-:Y:S01]  /*a9d0*/  PRMT R16, RZ, 0x7610, R16 ;  /* 0x00007610ff107816 */ /* 0x000fe20000000010 */
[----:B------:R-:W1:Y:S02]  /*a9e0*/  LDCU UR5, c[0x0][0x3b0] ;  /* 0x00007600ff0577ac */ /* 0x000e640008000800 */
[C---:B------:R-:W-:Y:S01]  /*a9f0*/  IMAD.X R9, R6.reuse, 0x1, R3, P1 ;  /* 0x0000000106097824 */ /* 0x040fe200008e0603 */
[----:B------:R-:W-:Y:S01]  /*aa00*/  IADD3 R7, P1, PT, R7, R4, RZ ;  /* 0x0000000407077210 */ /* 0x000fe20007f3e0ff */
[----:B------:R-:W-:Y:S04]  /*aa10*/  STS.U8 [R160+UR9+0x4000], R42 ;  /* 0x0040002aa0007988 */ /* 0x000fe80008000009 */
[----:B------:R-:W-:Y:S01]  /*aa20*/  STS.U8 [R160+UR9+0x400], R41 ;  /* 0x00040029a0007988 */ /* 0x000fe20008000009 */
[----:B------:R-:W-:-:S03]  /*aa30*/  IMAD.X R6, R6, 0x1, R5, P1 ;  /* 0x0000000106067824 */ /* 0x000fc600008e0605 */
[----:B------:R-:W-:Y:S04]  /*aa40*/  STS.U8 [R160+UR9+0x4400], R40 ;  /* 0x00440028a0007988 */ /* 0x000fe80008000009 */
[----:B------:R-:W-:Y:S04]  /*aa50*/  STS.U8 [R160+UR9+0x800], R38 ;  /* 0x00080026a0007988 */ /* 0x000fe80008000009 */
[----:B------:R-:W-:Y:S04]  /*aa60*/  STL [R1+0xb2c], R8 ;  /* 0x000b2c0801007387 */ /* 0x000fe80000100800 */
[----:B------:R-:W-:Y:S04]  /*aa70*/  STS.U8 [R160+UR9+0x4800], R44 ;  /* 0x0048002ca0007988 */ /* 0x000fe80008000009 */
[----:B------:R-:W-:Y:S04]  /*aa80*/  STL [R1+0xb28], R9 ;  /* 0x000b280901007387 */ /* 0x000fe80000100800 */
[----:B------:R-:W-:Y:S04]  /*aa90*/  STS.U8 [R160+UR9+0xc00], R76 ;  /* 0x000c004ca0007988 */ /* 0x000fe80008000009 */
[----:B------:R-:W-:Y:S04]  /*aaa0*/  STL [R1+0xb34], R7 ;  /* 0x000b340701007387 */ /* 0x000fe80000100800 */
[----:B------:R0:W-:Y:S04]  /*aab0*/  STS.U8 [R160+UR9+0x4c00], R65 ;  /* 0x004c0041a0007988 */ /* 0x0001e80008000009 */
[----:B------:R1:W-:Y:S01]  /*aac0*/  STL [R1+0xb30], R6 ;  /* 0x000b300601007387 */ /* 0x0003e20000100800 */
[----:B0-----:R-:W-:-:S03]  /*aad0*/  IMAD.MOV.U32 R65, RZ, RZ, R67 ;  /* 0x000000ffff417224 */ /* 0x001fc600078e0043 */
[----:B------:R-:W2:Y:S01]  /*aae0*/  LDL.LU R67, [R1+0xe8] ;  /* 0x0000e80001437983 */ /* 0x000ea20000300800 */
[----:B------:R-:W-:-:S04]  /*aaf0*/  @!P0 LOP3.LUT R7, R7, R6, RZ, 0x3c, !PT ;  /* 0x0000000607078212 */ /* 0x000fc800078e3cff */
[----:B-1----:R-:W-:-:S04]  /*ab00*/  @!P0 LOP3.LUT R6, R7, R6, RZ, 0x3c, !PT ;  /* 0x0000000607068212 */ /* 0x002fc800078e3cff */
[----:B------:R-:W-:Y:S02]  /*ab10*/  @!P0 LOP3.LUT R7, R7, R6, RZ, 0x3c, !PT ;  /* 0x0000000607078212 */ /* 0x000fe400078e3cff */
[----:B------:R-:W-:-:S03]  /*ab20*/  PRMT R38, RZ, 0x7610, R38 ;  /* 0x00007610ff267816 */ /* 0x000fc60000000026 */
[----:B------:R0:W3:Y:S01]  /*ab30*/  @!P0 LDG.E.U8 R16, desc[UR20][R6.64] ;  /* 0x0000001406108981 */ /* 0x0000e2000c1e1100 */
[----:B------:R-:W-:-:S03]  /*ab40*/  IMAD.MOV.U32 R76, RZ, RZ, R77 ;  /* 0x000000ffff4c7224 */ /* 0x000fc600078e004d */
[----:B------:R1:W3:Y:S01]  /*ab50*/  @!P0 LDG.E.U8 R38, desc[UR20][R8.64] ;  /* 0x0000001408268981 */ /* 0x0002e2000c1e1100 */
[----:B0-----:R-:W-:Y:S02]  /*ab60*/  IMAD R7, R14, 0x6, RZ ;  /* 0x000000060e077824 */ /* 0x001fe400078e02ff */
[----:B------:R-:W-:-:S03]  /*ab70*/  IMAD.MOV.U32 R77, RZ, RZ, R78 ;  /* 0x000000ffff4d7224 */ /* 0x000fc600078e004e */
[----:B------:R-:W-:Y:S02]  /*ab80*/  SHF.R.S32.HI R6, RZ, 0x1f, R7 ;  /* 0x0000001fff067819 */ /* 0x000fe40000011407 */
[C---:B-1----:R-:W-:Y:S01]  /*ab90*/  IADD3 R9, P1, PT, R7.reuse, R2, RZ ;  /* 0x0000000207097210 */ /* 0x042fe20007f3e0ff */
[----:B------:R-:W-:Y:S02]  /*aba0*/  IMAD.MOV.U32 R78, RZ, RZ, R79 ;  /* 0x000000ffff4e7224 */ /* 0x000fe400078e004f */
[----:B------:R-:W-:Y:S02]  /*abb0*/  IMAD.MOV.U32 R79, RZ, RZ, R70 ;  /* 0x000000ffff4f7224 */ /* 0x000fe400078e0046 */
[----:B------:R-:W-:Y:S01]  /*abc0*/  IMAD.X R159, R6, 0x1, R3, P1 ;  /* 0x00000001069f7824 */ /* 0x000fe200008e0603 */
[----:B------:R-:W3:Y:S01]  /*abd0*/  LDL.LU R70, [R1+0xfc] ;  /* 0x0000fc0001467983 */ /* 0x000ee20000300800 */
[----:B------:R-:W-:-:S03]  /*abe0*/  IADD3 R7, P1, PT, R7, R4, RZ ;  /* 0x0000000407077210 */ /* 0x000fc60007f3e0ff */
[----:B------:R-:W-:Y:S02]  /*abf0*/  STS.U8 [R160+UR9+0x1000], R124 ;  /* 0x0010007ca0007988 */ /* 0x000fe40008000009 */
[----:B------:R-:W-:Y:S02]  /*ac00*/  IMAD.X R6, R6, 0x1, R5, P1 ;  /* 0x0000000106067824 */ /* 0x000fe400008e0605 */
[----:B------:R-:W-:Y:S04]  /*ac10*/  STS.U8 [R160+UR9+0x5000], R47 ;  /* 0x0050002fa0007988 */ /* 0x000fe80008000009 */
[----:B------:R-:W-:Y:S04]  /*ac20*/  STL [R1+0x194], R9 ;  /* 0x0001940901007387 */ /* 0x000fe80000100800 */
[----:B------:R-:W-:Y:S04]  /*ac30*/  STS.U8 [R160+UR9+0x1400], R46 ;  /* 0x0014002ea0007988 */ /* 0x000fe80008000009 */
[----:B------:R-:W-:Y:S04]  /*ac40*/  STL [R1+0x190], R159 ;  /* 0x0001909f01007387 */ /* 0x000fe80000100800 */
[----:B------:R-:W-:Y:S04]  /*ac50*/  STL [R1+0x19c], R7 ;  /* 0x00019c0701007387 */ /* 0x000fe80000100800 */
[----:B------:R-:W-:Y:S04]  /*ac60*/  STL [R1+0x198], R6 ;  /* 0x0001980601007387 */ /* 0x000fe80000100800 */
[----:B--2---:R0:W-:Y:S02]  /*ac70*/  STS.U8 [R160+UR9+0x5400], R67 ;  /* 0x00540043a0007988 */ /* 0x0041e40008000009 */
[----:B0-----:R-:W-:-:S02]  /*ac80*/  IMAD.MOV.U32 R67, RZ, RZ, R69 ;  /* 0x000000ffff437224 */ /* 0x001fc400078e0045 */
[----:B------:R-:W2:Y:S01]  /*ac90*/  LDL.LU R69, [R1+0x17c] ;  /* 0x00017c0001457983 */ /* 0x000ea20000300800 */
[----:B------:R-:W-:-:S05]  /*aca0*/  VIADD R8, R144, 0xfffffff9 ;  /* 0xfffffff990087836 */ /* 0x000fca0000000000 */
[----:B------:R-:W-:Y:S02]  /*acb0*/  ISETP.GE.U32.AND P0, PT, R8, 0x7fffff7a, PT ;  /* 0x7fffff7a0800780c */ /* 0x000fe40003f06070 */
[----:B------:R-:W-:-:S11]  /*acc0*/  PRMT R43, RZ, 0x7610, R43 ;  /* 0x00007610ff2b7816 */ /* 0x000fd6000000002b */
[----:B------:R-:W-:-:S04]  /*acd0*/  @!P0 LOP3.LUT R7, R7, R6, RZ, 0x3c, !PT ;  /* 0x0000000607078212 */ /* 0x000fc800078e3cff */
[----:B------:R-:W-:-:S04]  /*ace0*/  @!P0 LOP3.LUT R6, R7, R6, RZ, 0x3c, !PT ;  /* 0x0000000607068212 */ /* 0x000fc800078e3cff */
[----:B------:R-:W-:Y:S01]  /*acf0*/  @!P0 LOP3.LUT R7, R7, R6, RZ, 0x3c, !PT ;  /* 0x0000000607078212 */ /* 0x000fe200078e3cff */
[----:B------:R-:W-:Y:S01]  /*ad00*/  @!P0 IMAD.MOV.U32 R8, RZ, RZ, R9 ;  /* 0x000000ffff088224 */ /* 0x000fe200078e0009 */
[----:B------:R-:W-:Y:S01]  /*ad10*/  PRMT R44, RZ, 0x7610, R44 ;  /* 0x00007610ff2c7816 */ /* 0x000fe2000000002c */
[----:B------:R-:W-:Y:S02]  /*ad20*/  @!P0 IMAD.MOV.U32 R9, RZ, RZ, R159 ;  /* 0x000000ffff098224 */ /* 0x000fe400078e009f */
[----:B------:R0:W4:Y:S04]  /*ad30*/  @!P0 LDG.E.U8 R43, desc[UR20][R6.64] ;  /* 0x00000014062b8981 */ /* 0x000128000c1e1100 */
[----:B------:R-:W-:Y:S04]  /*ad40*/  STS.U8 [R160+UR9+0x1800], R76 ;  /* 0x0018004ca0007988 */ /* 0x000fe80008000009 */
[----:B------:R-:W-:Y:S01]  /*ad50*/  STS.U8 [R160+UR9+0x5800], R77 ;  /* 0x0058004da0007988 */ /* 0x000fe20008000009 */
[----:B0-----:R-:W-:-:S02]  /*ad60*/  VIADD R6, R144, 0xfffffff1 ;  /* 0xfffffff190067836 */ /* 0x001fc40000000000 */
[----:B------:R-:W-:Y:S01]  /*ad70*/  IMAD R7, R14, 0xe, RZ ;  /* 0x0000000e0e077824 */ /* 0x000fe200078e02ff */
[----:B------:R-:W-:Y:S04]  /*ad80*/  STS.U8 [R160+UR9+0x1c00], R78 ;  /* 0x001c004ea0007988 */ /* 0x000fe80008000009 */
[----:B------:R0:W4:Y:S01]  /*ad90*/  @!P0 LDG.E.U8 R44, desc[UR20][R8.64] ;  /* 0x00000014082c8981 */ /* 0x000122000c1e1100 */
[----:B------:R-:W-:-:S03]  /*ada0*/  ISETP.GE.U32.AND P0, PT, R6, 0x7fffff72, PT ;  /* 0x7fffff720600780c */ /* 0x000fc60003f06070 */
[----:B------:R-:W-:Y:S01]  /*adb0*/  STS.U8 [R160+UR9+0x5c00], R79 ;  /* 0x005c004fa0007988 */ /* 0x000fe20008000009 */
[----:B------:R-:W-:-:S03]  /*adc0*/  SHF.R.S32.HI R6, RZ, 0x1f, R7 ;  /* 0x0000001fff067819 */ /* 0x000fc60000011407 */
[----:B---3--:R1:W-:Y:S01]  /*add0*/  STS.U8 [R160+UR9+0x2000], R70 ;  /* 0x00200046a0007988 */ /* 0x0083e20008000009 */
[----:B0-----:R-:W-:Y:S01]  /*ade0*/  IADD3 R8, P1, PT, R7, R2, RZ ;  /* 0x0000000207087210 */ /* 0x001fe20007f3e0ff */
[----:B-1----:R-:W-:Y:S02]  /*adf0*/  IMAD.MOV.U32 R70, RZ, RZ, R71 ;  /* 0x000000ffff467224 */ /* 0x002fe400078e0047 */
[----:B------:R-:W-:Y:S02]  /*ae00*/  IMAD.MOV.U32 R71, RZ, RZ, R72 ;  /* 0x000000ffff477224 */ /* 0x000fe400078e0048 */
[----:B------:R-:W-:Y:S02]  /*ae10*/  IMAD.MOV.U32 R72, RZ, RZ, R73 ;  /* 0x000000ffff487224 */ /* 0x000fe400078e0049 */
[----:B------:R-:W-:Y:S02]  /*ae20*/  IMAD.MOV.U32 R73, RZ, RZ, R74 ;  /* 0x000000ffff497224 */ /* 0x000fe400078e004a */
[----:B------:R-:W-:-:S02]  /*ae30*/  IMAD.MOV.U32 R74, RZ, RZ, R75 ;  /* 0x000000ffff4a7224 */ /* 0x000fc400078e004b */
[----:B------:R-:W-:Y:S02]  /*ae40*/  IMAD.MOV.U32 R75, RZ, RZ, R64 ;  /* 0x000000ffff4b7224 */ /* 0x000fe400078e0040 */
[----:B------:R-:W-:Y:S02]  /*ae50*/  IMAD.X R9, R6, 0x1, R3, P1 ;  /* 0x0000000106097824 */ /* 0x000fe400008e0603 */
[----:B------:R-:W-:Y:S02]  /*ae60*/  IMAD.MOV.U32 R64, RZ, RZ, R65 ;  /* 0x000000ffff407224 */ /* 0x000fe400078e0041 */
[----:B------:R-:W-:Y:S02]  /*ae70*/  IMAD.MOV.U32 R65, RZ, RZ, R66 ;  /* 0x000000ffff417224 */ /* 0x000fe400078e0042 */
[----:B------:R-:W3:Y:S04]  /*ae80*/  LDL.LU R66, [R1+0x120] ;  /* 0x0001200001427983 */ /* 0x000ee80000300800 */
[----:B------:R-:W-:Y:S04]  /*ae90*/  STL [R1+0x220], R8 ;  /* 0x0002200801007387 */ /* 0x000fe80000100800 */
[----:B------:R-:W-:Y:S01]  /*aea0*/  STL [R1+0x21c], R9 ;  /* 0x00021c0901007387 */ /* 0x000fe20000100800 */
[----:B------:R-:W-:-:S05]  /*aeb0*/  IADD3 R7, P1, PT, R7, R4, RZ ;  /* 0x0000000407077210 */ /* 0x000fca0007f3e0ff */
[----:B------:R-:W-:Y:S01]  /*aec0*/  IMAD.X R6, R6, 0x1, R5, P1 ;  /* 0x0000000106067824 */ /* 0x000fe200008e0605 */
[----:B--2---:R0:W-:Y:S04]  /*aed0*/  STS.U8 [R160+UR9+0x6000], R69 ;  /* 0x00600045a0007988 */ /* 0x0041e80008000009 */
[----:B0-----:R-:W2:Y:S04]  /*aee0*/  LDL.LU R69, [R1+0x13c] ;  /* 0x00013c0001457983 */ /* 0x001ea80000300800 */
[----:B------:R-:W-:Y:S04]  /*aef0*/  STS.U8 [R160+UR9+0x2400], R70 ;  /* 0x00240046a0007988 */ /* 0x000fe80008000009 */
[----:B------:R-:W-:Y:S04]  /*af00*/  STS.U8 [R160+UR9+0x6400], R71 ;  /* 0x00640047a0007988 */ /* 0x000fe80008000009 */
[----:B------:R-:W-:Y:S04]  /*af10*/  STL [R1+0x228], R7 ;  /* 0x0002280701007387 */ /* 0x000fe80000100800 */
[----:B------:R0:W-:Y:S04]  /*af20*/  STS.U8 [R160+UR9+0x2800], R72 ;  /* 0x00280048a0007988 */ /* 0x0001e80008000009 */
[----:B------:R1:W-:Y:S01]  /*af30*/  STL [R1+0x224], R6 ;  /* 0x0002240601007387 */ /* 0x0003e20000100800 */
[----:B0-----:R-:W-:-:S03]  /*af40*/  IMAD.MOV.U32 R72, RZ, RZ, R75 ;  /* 0x000000ffff487224 */ /* 0x001fc600078e004b */
[----:B------:R-:W4:Y:S01]  /*af50*/  LDL.LU R75, [R1+0x118] ;  /* 0x00011800014b7983 */ /* 0x000f220000300800 */
[----:B------:R-:W-:-:S04]  /*af60*/  @!P0 LOP3.LUT R7, R7, R6, RZ, 0x3c, !PT ;  /* 0x0000000607078212 */ /* 0x000fc800078e3cff */
[C---:B-1----:R-:W-:Y:S02]  /*af70*/  @!P0 LOP3.LUT R6, R7.reuse, R6, RZ, 0x3c, !PT ;  /* 0x0000000607068212 */ /* 0x042fe400078e3cff */
[----:B------:R-:W-:Y:S02]  /*af80*/  PRMT R41, RZ, 0x7610, R41 ;  /* 0x00007610ff297816 */ /* 0x000fe40000000029 */
[----:B------:R-:W-:Y:S02]  /*af90*/  @!P0 LOP3.LUT R7, R7, R6, RZ, 0x3c, !PT ;  /* 0x0000000607078212 */ /* 0x000fe400078e3cff */
[----:B------:R-:W-:-:S03]  /*afa0*/  PRMT R42, RZ, 0x7610, R42 ;  /* 0x00007610ff2a7816 */ /* 0x000fc6000000002a */
[----:B------:R0:W4:Y:S04]  /*afb0*/  @!P0 LDG.E.U8 R41, desc[UR20][R6.64] ;  /* 0x0000001406298981 */ /* 0x000128000c1e1100 */
[----:B------:R1:W4:Y:S01]  /*afc0*/  @!P0 LDG.E.U8 R42, desc[UR20][R8.64] ;  /* 0x00000014082a8981 */ /* 0x000322000c1e1100 */
[----:B0-----:R-:W-:Y:S02]  /*afd0*/  VIADD R6, R144, 0xffffffe9 ;  /* 0xffffffe990067836 */ /* 0x001fe40000000000 */
[----:B------:R-:W-:-:S03]  /*afe0*/  IMAD R7, R14, 0x16, RZ ;  /* 0x000000160e077824 */ /* 0x000fc600078e02ff */
[----:B------:R-:W-:Y:S02]  /*aff0*/  ISETP.GE.U32.AND P0, PT, R6, 0x7fffff6a, PT ;  /* 0x7fffff6a0600780c */ /* 0x000fe40003f06070 */
[----:B------:R-:W-:Y:S02]  /*b000*/  SHF.R.S32.HI R6, RZ, 0x1f, R7 ;  /* 0x0000001fff067819 */ /* 0x000fe40000011407 */
[----:B-1----:R-:W-:-:S05]  /*b010*/  IADD3 R8, P1, PT, R7, R2, RZ ;  /* 0x0000000207087210 */ /* 0x002fca0007f3e0ff */
[C---:B------:R-:W-:Y:S01]  /*b020*/  IMAD.X R9, R6.reuse, 0x1, R3, P1 ;  /* 0x0000000106097824 */ /* 0x040fe200008e0603 */
[----:B------:R-:W-:Y:S01]  /*b030*/  IADD3 R7, P1, PT, R7, R4, RZ ;  /* 0x0000000407077210 */ /* 0x000fe20007f3e0ff */
[----:B------:R-:W-:Y:S01]  /*b040*/  IMAD.MOV.U32 R71, RZ, RZ, R74 ;  /* 0x000000ffff477224 */ /* 0x000fe200078e004a */
[----:B------:R-:W-:Y:S01]  /*b050*/  STL [R1+0x2a0], R8 ;  /* 0x0002a00801007387 */ /* 0x000fe20000100800 */
[----:B------:R-:W-:Y:S02]  /*b060*/  IMAD.MOV.U32 R74, RZ, RZ, R65 ;  /* 0x000000ffff4a7224 */ /* 0x000fe400078e0041 */
[----:B------:R-:W-:Y:S01]  /*b070*/  IMAD.X R6, R6, 0x1, R5, P1 ;  /* 0x0000000106067824 */ /* 0x000fe200008e0605 */
[----:B------:R0:W-:Y:S01]  /*b080*/  STS.U8 [R160+UR9+0x6800], R73 ;  /* 0x00680049a0007988 */ /* 0x0001e20008000009 */
[----:B------:R-:W-:-:S03]  /*b090*/  IMAD.MOV.U32 R65, RZ, RZ, R68 ;  /* 0x000000ffff417224 */ /* 0x000fc600078e0044 */
[----:B------:R-:W-:Y:S04]  /*b0a0*/  STL [R1+0x29c], R9 ;  /* 0x00029c0901007387 */ /* 0x000fe80000100800 */
[----:B---3--:R1:W-:Y:S01]  /*b0b0*/  STS.U8 [R160+UR9+0x2c00], R66 ;  /* 0x002c0042a0007988 */ /* 0x0083e20008000009 */
[----:B0-----:R-:W-:-:S03]  /*b0c0*/  IMAD.MOV.U32 R73, RZ, RZ, R64 ;  /* 0x000000ffff497224 */ /* 0x001fc600078e0040 */
[----:B------:R0:W-:Y:S01]  /*b0d0*/  STL [R1+0x2a8], R7 ;  /* 0x0002a80701007387 */ /* 0x0001e20000100800 */
[----:B------:R-:W-:-:S03]  /*b0e0*/  IMAD.MOV.U32 R64, RZ, RZ, R67 ;  /* 0x000000ffff407224 */ /* 0x000fc600078e0043 */
[----:B------:R-:W3:Y:S01]  /*b0f0*/  LDL.LU R68, [R1+0xf0] ;  /* 0x0000f00001447983 */ /* 0x000ee20000300800 */
[----:B------:R-:W-:Y:S02]  /*b100*/  IMAD.MOV.U32 R67, RZ, RZ, R61 ;  /* 0x000000ffff437224 */ /* 0x000fe400078e003d */
[----:B-1----:R-:W-:Y:S01]  /*b110*/  IMAD.MOV.U32 R66, RZ, RZ, R60 ;  /* 0x000000ffff427224 */ /* 0x002fe200078e003c */
[----:B0-----:R-:W-:Y:S02]  /*b120*/  @!P0 LOP3.LUT R7, R7, R6, RZ, 0x3c, !PT ;  /* 0x0000000607078212 */ /* 0x001fe400078e3cff */
[----:B------:R-:W-:Y:S02]  /*b130*/  PRMT R47, RZ, 0x7610, R47 ;  /* 0x00007610ff2f7816 */ /* 0x000fe4000000002f */
[----:B------:R-:W-:-:S06]  /*b140*/  PRMT R40, RZ, 0x7610, R40 ;  /* 0x00007610ff287816 */ /* 0x000fcc0000000028 */
[----:B------:R-:W3:Y:S01]  /*b150*/  @!P0 LDG.E.U8 R40, desc[UR20][R8.64] ;  /* 0x0000001408288981 */ /* 0x000ee2000c1e1100 */
[----:B------:R-:W-:-:S03]  /*b160*/  PRMT R46, RZ, 0x7610, R46 ;  /* 0x00007610ff2e7816 */ /* 0x000fc6000000002e */
[----:B--2---:R0:W-:Y:S04]  /*b170*/  STS.U8 [R160+UR9+0x6c00], R69 ;  /* 0x006c0045a0007988 */ /* 0x0041e80008000009 */
[----:B0-----:R-:W2:Y:S04]  /*b180*/  LDL.LU R69, [R1+0xec] ;  /* 0x0000ec0001457983 */ /* 0x001ea80000300800 */
[----:B------:R-:W2:Y:S04]  /*b190*/  LDL.LU R60, [R1+0xe4] ;  /* 0x0000e400013c7983 */ /* 0x000ea80000300800 */
[----:B------:R-:W2:Y:S04]  /*b1a0*/  LDL.LU R61, [R1+0xd8] ;  /* 0x0000d800013d7983 */ /* 0x000ea80000300800 */
[----:B------:R0:W-:Y:S02]  /*b1b0*/  STL [R1+0x2a4], R6 ;  /* 0x0002a40601007387 */ /* 0x0001e40000100800 */
[----:B0-----:R-:W-:-:S04]  /*b1c0*/  @!P0 LOP3.LUT R6, R7, R6, RZ, 0x3c, !PT ;  /* 0x0000000607068212 */ /* 0x001fc800078e3cff */
[----:B------:R-:W-:-:S05]  /*b1d0*/  @!P0 LOP3.LUT R7, R7, R6, RZ, 0x3c, !PT ;  /* 0x0000000607078212 */ /* 0x000fca00078e3cff */
[----:B------:R0:W2:Y:S02]  /*b1e0*/  @!P0 LDG.E.U8 R47, desc[UR20][R6.64] ;  /* 0x00000014062f8981 */ /* 0x0000a4000c1e1100 */
[----:B0-----:R-:W-:Y:S02]  /*b1f0*/  VIADD R6, R144, 0xffffffe1 ;  /* 0xffffffe190067836 */ /* 0x001fe40000000000 */
[----:B------:R-:W-:-:S03]  /*b200*/  IMAD R7, R14, 0x1e, RZ ;  /* 0x0000001e0e077824 */ /* 0x000fc600078e02ff */
[----:B------:R-:W-:Y:S02]  /*b210*/  ISETP.GE.U32.AND P0, PT, R6, 0x7fffff62, PT ;  /* 0x7fffff620600780c */ /* 0x000fe40003f06070 */
[----:B------:R-:W-:Y:S02]  /*b220*/  SHF.R.S32.HI R124, RZ, 0x1f, R7 ;  /* 0x0000001fff7c7819 */ /* 0x000fe40000011407 */
[----:B------:R-:W-:Y:S01]  /*b230*/  IADD3 R6, P1, PT, R7, R2, RZ ;  /* 0x0000000207067210 */ /* 0x000fe20007f3e0ff */
[----:B------:R-:W-:Y:S04]  /*b240*/  STS.U8 [R160+UR9+0x3000], R71 ;  /* 0x00300047a0007988 */ /* 0x000fe80008000009 */
[----:B------:R-:W-:Y:S01]  /*b250*/  IMAD.X R7, R124, 0x1, R3, P1 ;  /* 0x000000017c077824 */ /* 0x000fe200008e0603 */
[----:B------:R-:W-:Y:S04]  /*b260*/  STS.U8 [R160+UR9+0x7000], R72 ;  /* 0x00700048a0007988 */ /* 0x000fe80008000009 */
[----:B------:R-:W-:Y:S04]  /*b270*/  STS.U8 [R160+UR9+0x3400], R73 ;  /* 0x00340049a0007988 */ /* 0x000fe80008000009 */
[----:B------:R0:W-:Y:S04]  /*b280*/  STL [R1+0x320], R6 ;  /* 0x0003200601007387 */ /* 0x0001e80000100800 */
[----:B------:R0:W2:Y:S04]  /*b290*/  @!P0 LDG.E.U8 R46, desc[UR20][R6.64] ;  /* 0x00000014062e8981 */ /* 0x0000a8000c1e1100 */
[----:B------:R-:W-:Y:S04]  /*b2a0*/  STS.U8 [R160+UR9+0x7400], R74 ;  /* 0x0074004aa0007988 */ /* 0x000fe80008000009 */
[----:B----4-:R-:W-:Y:S01]  /*b2b0*/  STS.U8 [R160+UR9+0x3800], R75 ;  /* 0x0038004ba0007988 */ /* 0x010fe20008000009 */
[----:B0-----:R-:W-:-:S03]  /*b2c0*/  LOP3.LUT R6, R160, 0x10, RZ, 0x3c, !PT ;  /* 0x00000010a0067812 */ /* 0x001fc600078e3cff */
[----:B------:R-:W-:Y:S04]  /*b2d0*/  STS.U8 [R160+UR9+0x7800], R64 ;  /* 0x00780040a0007988 */ /* 0x000fe80008000009 */
[----:B------:R-:W-:Y:S04]  /*b2e0*/  STS.U8 [R160+UR9+0x3c00], R65 ;  /* 0x003c0041a0007988 */ /* 0x000fe80008000009 */
[----:B------:R-:W-:Y:S04]  /*b2f0*/  STL [R1+0x31c], R7 ;  /* 0x00031c0701007387 */ /* 0x000fe80000100800 */
[----:B------:R0:W-:Y:S04]  /*b300*/  STS.U8 [R160+UR9+0x7c00], R62 ;  /* 0x007c003ea0007988 */ /* 0x0001e80008000009 */
[----:B------:R1:W-:Y:S04]  /*b310*/  STS.U8 [R6+UR9+0x80], R63 ;  /* 0x0000803f06007988 */ /* 0x0003e80008000009 */
[----:B0-----:R-:W4:Y:S04]  /*b320*/  LDL.LU R62, [R1+0xcc] ;  /* 0x0000cc00013e7983 */ /* 0x001f280000300800 */
[----:B-1----:R-:W4:Y:S04]  /*b330*/  LDL.LU R63, [R1+0xc4] ;  /* 0x0000c400013f7983 */ /* 0x002f280000300800 */
[----:B------:R-:W4:Y:S04]  /*b340*/  LDL.LU R159, [R1+0xb4] ;  /* 0x0000b400019f7983 */ /* 0x000f280000300800 */
        /* <DEDUP_REMOVED lines=16> */
[----:B------:R0:W-:Y:S04]  /*b450*/  STS.U8 [R6+UR9+0x4080], R66 ;  /* 0x0040804206007988 */ /* 0x0001e80008000009 */
[----:B------:R-:W4:Y:S04]  /*b460*/  LDL.LU R65, [R1+0x3c] ;  /* 0x00003c0001417983 */ /* 0x000f280000300800 */
[----:B------:R1:W-:Y:S04]  /*b470*/  STS.U8 [R6+UR9+0x480], R67 ;  /* 0x0004804306007988 */ /* 0x0003e80008000009 */
[----:B0-----:R-:W4:Y:S04]  /*b480*/  LDL.LU R66, [R1+0x38] ;  /* 0x0000380001427983 */ /* 0x001f280000300800 */
[----:B---3--:R0:W-:Y:S04]  /*b490*/  STS.U8 [R6+UR9+0x4480], R68 ;  /* 0x0044804406007988 */ /* 0x0081e80008000009 */
[----:B-1----:R-:W3:Y:S04]  /*b4a0*/  LDL.LU R67, [R1+0x34] ;  /* 0x0000340001437983 */ /* 0x002ee80000300800 */
[----:B0-----:R-:W3:Y:S04]  /*b4b0*/  LDL.LU R68, [R1+0x30] ;  /* 0x0000300001447983 */ /* 0x001ee80000300800 */
[----:B--2---:R0:W-:Y:S04]  /*b4c0*/  STS.U8 [R6+UR9+0x880], R69 ;  /* 0x0008804506007988 */ /* 0x0041e80008000009 */
[----:B------:R1:W-:Y:S04]  /*b4d0*/  STS.U8 [R6+UR9+0x4880], R60 ;  /* 0x0048803c06007988 */ /* 0x0003e80008000009 */
[----:B0-----:R-:W2:Y:S04]  /*b4e0*/  LDL.LU R69, [R1+0x2c] ;  /* 0x00002c0001457983 */ /* 0x001ea80000300800 */
[----:B------:R-:W2:Y:S04]  /*b4f0*/  LDL.LU R7, [R1+0x28] ;  /* 0x0000280001077983 */ /* 0x000ea80000300800 */
[----:B------:R0:W-:Y:S04]  /*b500*/  STS.U8 [R6+UR9+0xc80], R61 ;  /* 0x000c803d06007988 */ /* 0x0001e80008000009 */
[----:B-1----:R-:W2:Y:S04]  /*b510*/  LDL.LU R60, [R1+0x24] ;  /* 0x00002400013c7983 */ /* 0x002ea80000300800 */
[----:B0-----:R-:W2:Y:S04]  /*b520*/  LDL.LU R61, [R1+0x20] ;  /* 0x00002000013d7983 */ /* 0x001ea80000300800 */
[----:B----4-:R0:W-:Y:S04]  /*b530*/  STS.U8 [R6+UR9+0x4c80], R62 ;  /* 0x004c803e06007988 */ /* 0x0101e80008000009 */
[----:B------:R1:W-:Y:S04]  /*b540*/  STS.U8 [R6+UR9+0x1080], R63 ;  /* 0x0010803f06007988 */ /* 0x0003e80008000009 */
[----:B0-----:R-:W4:Y:S04]  /*b550*/  LDL.LU R62, [R1+0x1c] ;  /* 0x00001c00013e7983 */ /* 0x001f280000300800 */
[----:B-1----:R-:W4:Y:S04]  /*b560*/  LDL.LU R63, [R1+0x18] ;  /* 0x00001800013f7983 */ /* 0x002f280000300800 */
[----:B------:R-:W4:Y:S04]  /*b570*/  LDL.LU R8, [R1+0x10] ;  /* 0x0000100001087983 */ /* 0x000f280000300800 */
[----:B------:R-:W4:Y:S04]  /*b580*/  LDL.LU R9, [R1+0xc] ;  /* 0x00000c0001097983 */ /* 0x000f280000300800 */
[----:B------:R0:W-:Y:S04]  /*b590*/  STS.U8 [R6+UR9+0x5080], R159 ;  /* 0x0050809f06007988 */ /* 0x0001e80008000009 */
[----:B------:R1:W-:Y:S04]  /*b5a0*/  STS.U8 [R6+UR9+0x1480], R161 ;  /* 0x001480a106007988 */ /* 0x0003e80008000009 */
[----:B------:R1:W-:Y:S04]  /*b5b0*/  STS.U8 [R6+UR9+0x5480], R162 ;  /* 0x005480a206007988 */ /* 0x0003e80008000009 */
[----:B0-----:R-:W4:Y:S04]  /*b5c0*/  LDL.LU R159, [R1+0xc64] ;  /* 0x000c6400019f7983 */ /* 0x001f280000300800 */
[----:B-1----:R-:W4:Y:S04]  /*b5d0*/  LDL.LU R161, [R1+0xc60] ;  /* 0x000c600001a17983 */ /* 0x002f280000300800 */
        /* <DEDUP_REMOVED lines=18> */
[----:B---3--:R-:W3:Y:S04]  /*b700*/  LDL.LU R71, [R1+0xc38] ;  /* 0x000c380001477983 */ /* 0x008ee80000300800 */
[----:B------:R0:W-:Y:S04]  /*b710*/  STS.U8 [R6+UR9+0x6880], R72 ;  /* 0x0068804806007988 */ /* 0x0001e80008000009 */
[----:B------:R1:W-:Y:S04]  /*b720*/  STS.U8 [R6+UR9+0x2c80], R73 ;  /* 0x002c804906007988 */ /* 0x0003e80008000009 */
[----:B------:R1:W-:Y:S04]  /*b730*/  STS.U8 [R6+UR9+0x6c80], R74 ;  /* 0x006c804a06007988 */ /* 0x0003e80008000009 */
[----:B0-----:R-:W3:Y:S04]  /*b740*/  LDL.LU R72, [R1+0xc34] ;  /* 0x000c340001487983 */ /* 0x001ee80000300800 */
[----:B-1----:R-:W3:Y:S04]  /*b750*/  LDL.LU R73, [R1+0xc30] ;  /* 0x000c300001497983 */ /* 0x002ee80000300800 */
[----:B------:R-:W3:Y:S04]  /*b760*/  LDL.LU R74, [R1+0xc2c] ;  /* 0x000c2c00014a7983 */ /* 0x000ee80000300800 */
        /* <DEDUP_REMOVED lines=12> */
[----:B--2---:R0:W-:Y:S04]  /*b830*/  STS.U8 [R6+UR9+0x3c80], R69 ;  /* 0x003c804506007988 */ /* 0x0041e80008000009 */
[----:B------:R1:W-:Y:S04]  /*b840*/  STS.U8 [R6+UR9+0x7c80], R7 ;  /* 0x007c800706007988 */ /* 0x0003e80008000009 */
[----:B0-----:R-:W2:Y:S01]  /*b850*/  LDL.LU R69, [R1+0xc10] ;  /* 0x000c100001457983 */ /* 0x001ea20000300800 */
[----:B-1----:R-:W-:-:S03]  /*b860*/  LOP3.LUT R7, R160, 0x20, RZ, 0x3c, !PT ;  /* 0x00000020a0077812 */ /* 0x002fc600078e3cff */
[----:B------:R-:W2:Y:S04]  /*b870*/  LDL.LU R6, [R1+0x14] ;  /* 0x0000140001067983 */ /* 0x000ea80000300800 */
[----:B------:R0:W-:Y:S04]  /*b880*/  STS.U8 [R7+UR9+0x100], R60 ;  /* 0x0001003c07007988 */ /* 0x0001e80008000009 */
[----:B------:R1:W-:Y:S04]  /*b890*/  STS.U8 [R7+UR9+0x4100], R61 ;  /* 0x0041003d07007988 */ /* 0x0003e80008000009 */
[----:B0-----:R-:W2:Y:S04]  /*b8a0*/  LDL.LU R60, [R1+0xc0c] ;  /* 0x000c0c00013c7983 */ /* 0x001ea80000300800 */
[----:B-1----:R-:W2:Y:S04]  /*b8b0*/  LDL.LU R61, [R1+0xc08] ;  /* 0x000c0800013d7983 */ /* 0x002ea80000300800 */
[----:B----4-:R0:W-:Y:S04]  /*b8c0*/  STS.U8 [R7+UR9+0x500], R62 ;  /* 0x0005003e07007988 */ /* 0x0101e80008000009 */
[----:B------:R1:W-:Y:S04]  /*b8d0*/  STS.U8 [R7+UR9+0x4500], R63 ;  /* 0x0045003f07007988 */ /* 0x0003e80008000009 */
[----:B0-----:R-:W4:Y:S04]  /*b8e0*/  LDL.LU R62, [R1+0xc04] ;  /* 0x000c0400013e7983 */ /* 0x001f280000300800 */
[----:B-1----:R-:W4:Y:S04]  /*b8f0*/  LDL.LU R63, [R1+0xc00] ;  /* 0x000c0000013f7983 */ /* 0x002f280000300800 */
[----:B------:R0:W-:Y:S04]  /*b900*/  STS.U8 [R7+UR9+0x4900], R8 ;  /* 0x0049000807007988 */ /* 0x0001e80008000009 */
[----:B------:R1:W-:Y:S01]  /*b910*/  STS.U8 [R7+UR9+0xd00], R9 ;  /* 0x000d000907007988 */ /* 0x0003e20008000009 */
[----:B0-----:R-:W-:-:S02]  /*b920*/  VIADD R8, R144, 0xffffff81 ;  /* 0xffffff8190087836 */ /* 0x001fc40000000000 */
[----:B-1----:R-:W-:-:S03]  /*b930*/  VIADD R9, R144, 0xffffff88 ;  /* 0xffffff8890097836 */ /* 0x002fc60000000000 */
[----:B------:R-:W-:Y:S01]  /*b940*/  ISETP.GE.U32.AND P1, PT, R8, 0x7fffff02, PT ;  /* 0x7fffff020800780c */ /* 0x000fe20003f26070 */
[C---:B------:R-:W-:Y:S01]  /*b950*/  VIADD R8, R144.reuse, 0xffffff89 ;  /* 0xffffff8990087836 */ /* 0x040fe20000000000 */
[----:B------:R-:W-:Y:S01]  /*b960*/  ISETP.GE.U32.AND P2, PT, R9, 0x7fffff09, PT ;  /* 0x7fffff090900780c */ /* 0x000fe20003f46070 */
[----:B------:R-:W-:-:S03]  /*b970*/  VIADD R9, R144, 0xffffff90 ;  /* 0xffffff9090097836 */ /* 0x000fc60000000000 */
[----:B------:R-:W-:Y:S02]  /*b980*/  ISETP.GE.U32.AND P3, PT, R8, 0x7fffff0a, PT ;  /* 0x7fffff0a0800780c */ /* 0x000fe40003f66070 */
[C---:B------:R-:W-:Y:S02]  /*b990*/  LOP3.LUT R8, R160.reuse, 0x30, RZ, 0x3c, !PT ;  /* 0x00000030a0087812 */ /* 0x040fe400078e3cff */
[----:B------:R-:W-:Y:S02]  /*b9a0*/  ISETP.GE.U32.AND P4, PT, R9, 0x7fffff11, PT ;  /* 0x7fffff110900780c */ /* 0x000fe40003f86070 */
[----:B------:R-:W-:Y:S01]  /*b9b0*/  LOP3.LUT R9, R160, 0x40, RZ, 0x3c, !PT ;  /* 0x00000040a0097812 */ /* 0x000fe200078e3cff */
[----:B------:R-:W-:Y:S04]  /*b9c0*/  STS.U8 [R7+UR9+0x3d00], R162 ;  /* 0x003d00a207007988 */ /* 0x000fe80008000009 */
        /* <DEDUP_REMOVED lines=9> */
[----:B---3--:R-:W-:Y:S04]  /*ba60*/  STS.U8 [R7+UR9+0x6900], R71 ;  /* 0x0069004707007988 */ /* 0x008fe80008000009 */
        /* <DEDUP_REMOVED lines=8> */
[----:B--2---:R-:W-:Y:S04]  /*baf0*/  STS.U8 [R7+UR9+0x5500], R69 ;  /* 0x0055004507007988 */ /* 0x004fe80008000009 */
[----:B------:R-:W-:Y:S04]  /*bb00*/  STS.U8 [R7+UR9+0x1500], R60 ;  /* 0x0015003c07007988 */ /* 0x000fe80008000009 */
[----:B------:R-:W-:Y:S04]  /*bb10*/  STS.U8 [R7+UR9+0x5100], R61 ;  /* 0x0051003d07007988 */ /* 0x000fe80008000009 */
[----:B------:R-:W-:Y:S04]  /*bb20*/  STS.U8 [R7+UR9+0x2900], R72 ;  /* 0x0029004807007988 */ /* 0x000fe80008000009 */
[----:B------:R0:W-:Y:S02]  /*bb30*/  STS.U8 [R7+UR9+0x900], R6 ;  /* 0x0009000607007988 */ /* 0x0001e40008000009 */
[----:B0-----:R-:W-:-:S02]  /*bb40*/  IMAD R6, R14, 0x1e, RZ ;  /* 0x0000001e0e067824 */ /* 0x001fc400078e02ff */
[----:B----4-:R-:W-:Y:S04]  /*bb50*/  STS.U8 [R7+UR9+0x1100], R62 ;  /* 0x0011003e07007988 */ /* 0x010fe80008000009 */
[----:B------:R0:W-:Y:S04]  /*bb60*/  STS.U8 [R7+UR9+0x4d00], R63 ;  /* 0x004d003f07007988 */ /* 0x0001e80008000009 */
[----:B0-----:R-:W2:Y:S04]  /*bb70*/  LDL.LU R63, [R1+0xbfc] ;  /* 0x000bfc00013f7983 */ /* 0x001ea80000300800 */
[----:B------:R-:W3:Y:S04]  /*bb80*/  LDL.LU R62, [R1+0xbf8] ;  /* 0x000bf800013e7983 */ /* 0x000ee80000300800 */
[----:B------:R-:W4:Y:S04]  /*bb90*/  LDL.LU R61, [R1+0xbf4] ;  /* 0x000bf400013d7983 */ /* 0x000f280000300800 */
[----:B------:R-:W2:Y:S04]  /*bba0*/  LDL.LU R60, [R1+0xbf0] ;  /* 0x000bf000013c7983 */ /* 0x000ea80000300800 */
        /* <DEDUP_REMOVED lines=45> */
[----:B------:R0:W-:Y:S04]  /*be80*/  STS.U8 [R9+UR9+0x7600], R10 ;  /* 0x0076000a09007988 */ /* 0x0001e80008000009 */
[----:B------:R-:W2:Y:S04]  /*be90*/  LDL.LU R78, [R1+0xbb8] ;  /* 0x000bb800014e7983 */ /* 0x000ea80000300800 */
[----:B------:R1:W-:Y:S01]  /*bea0*/  STS.U8 [R9+UR9+0x7e00], R11 ;  /* 0x007e000b09007988 */ /* 0x0003e20008000009 */
[----:B0-----:R-:W-:-:S03]  /*beb0*/  LOP3.LUT R10, R160, 0x50, RZ, 0x3c, !PT ;  /* 0x00000050a00a7812 */ /* 0x001fc600078e3cff */
[----:B------:R-:W2:Y:S04]  /*bec0*/  LDL.LU R77, [R1+0xbb4] ;  /* 0x000bb400014d7983 */ /* 0x000ea80000300800 */
[----:B------:R-:W2:Y:S01]  /*bed0*/  LDL.LU R76, [R1+0xbb0] ;  /* 0x000bb000014c7983 */ /* 0x000ea20000300800 */
[----:B-1----:R-:W-:-:S03]  /*bee0*/  LOP3.LUT R11, R160, 0x60, RZ, 0x3c, !PT ;  /* 0x00000060a00b7812 */ /* 0x002fc600078e3cff */
[----:B------:R-:W-:Y:S01]  /*bef0*/  STS.U8 [R9+UR9+0x200], R126 ;  /* 0x0002007e09007988 */ /* 0x000fe20008000009 */
[----:B------:R-:W-:-:S03]  /*bf00*/  IADD3 R6, P6, PT, R6, R4, RZ ;  /* 0x0000000406067210 */ /* 0x000fc60007fde0ff */
        /* <DEDUP_REMOVED lines=61> */
[----:B------:R0:W-:Y:S01]  /*c2e0*/  STS.U8 [R11+UR9+0xb00], R40 ;  /* 0x000b00280b007988 */ /* 0x0001e20008000009 */
[----:B------:R-:W-:Y:S01]  /*c2f0*/  IMAD.X R8, R124, 0x1, R5, P6 ;  /* 0x000000017c087824 */ /* 0x000fe200030e0605 */
[----:B------:R-:W-:Y:S01]  /*c300*/  PRMT R155, RZ, 0x7610, R155 ;  /* 0x00007610ff9b7816 */ /* 0x000fe2000000009b */
[----:B0-----:R-:W-:Y:S01]  /*c310*/  IMAD R40, R14, 0x7e, RZ ;  /* 0x0000007e0e287824 */ /* 0x001fe200078e02ff */
[----:B------:R-:W-:Y:S01]  /*c320*/  STL [R1+0x328], R6 ;  /* 0x0003280601007387 */ /* 0x000fe20000100800 */
[----:B------:R-:W-:-:S03]  /*c330*/  @!P0 IMAD.MOV.U32 R38, RZ, RZ, R6 ;  /* 0x000000ffff268224 */ /* 0x000fc600078e0006 */
[----:B------:R-:W-:Y:S02]  /*c340*/  SHF.R.S32.HI R16, RZ, 0x1f, R40 ;  /* 0x0000001fff107819 */ /* 0x000fe40000011428 */
[----:B------:R-:W-:Y:S01]  /*c350*/  IADD3 R7, P6, PT, R40, R2, RZ ;  /* 0x0000000228077210 */ /* 0x000fe20007fde0ff */
[----:B------:R-:W-:Y:S01]  /*c360*/  @!P0 IMAD.MOV.U32 R39, RZ, RZ, R8 ;  /* 0x000000ffff278224 */ /* 0x000fe200078e0008 */
[----:B------:R0:W-:Y:S01]  /*c370*/  STL [R1+0x324], R8 ;  /* 0x0003240801007387 */ /* 0x0001e20000100800 */
[----:B------:R-:W-:-:S03]  /*c380*/  PRMT R154, RZ, 0x7610, R154 ;  /* 0x00007610ff9a7816 */ /* 0x000fc6000000009a */
        /* <DEDUP_REMOVED lines=8> */
[----:B------:R-:W-:-:S03]  /*c410*/  PRMT R153, RZ, 0x7610, R153 ;  /* 0x00007610ff997816 */ /* 0x000fc60000000099 */
[----:B------:R1:W2:Y:S01]  /*c420*/  @!P1 LDG.E.U8 R154, desc[UR20][R38.64] ;  /* 0x00000014269a9981 */ /* 0x0002a2000c1e1100 */
[----:B0-----:R-:W-:Y:S01]  /*c430*/  IMAD.X R8, R16, 0x1, R5, P6 ;  /* 0x0000000110087824 */ /* 0x001fe200030e0605 */
[----:B------:R-:W-:Y:S02]  /*c440*/  SHF.R.S32.HI R16, RZ, 0x1f, R40 ;  /* 0x0000001fff107819 */ /* 0x000fe40000011428 */
[----:B------:R-:W-:Y:S01]  /*c450*/  IADD3 R7, P6, PT, R40, R2, RZ ;  /* 0x0000000228077210 */ /* 0x000fe20007fde0ff */
[----:B------:R-:W-:Y:S01]  /*c460*/  STL [R1+0xb44], R6 ;  /* 0x000b440601007387 */ /* 0x000fe20000100800 */
[----:B-1----:R-:W-:Y:S02]  /*c470*/  @!P1 IMAD.MOV.U32 R38, RZ, RZ, R6 ;  /* 0x000000ffff269224 */ /* 0x002fe400078e0006 */
        /* <DEDUP_REMOVED lines=30> */
[----:B------:R1:W-:Y:S04]  /*c660*/  STS.U8 [R11+UR9+0x4700], R41 ;  /* 0x004700290b007988 */ /* 0x0003e80008000009 */
[----:B------:R3:W2:Y:S01]  /*c670*/  @!P3 LDG.E.U8 R152, desc[UR20][R38.64] ;  /* 0x000000142698b981 */ /* 0x0006a2000c1e1100 */
[----:B0-----:R-:W-:Y:S01]  /*c680*/  IMAD.X R8, R16, 0x1, R5, P6 ;  /* 0x0000000110087824 */ /* 0x001fe200030e0605 */
[----:B------:R-:W-:Y:S02]  /*c690*/  SHF.R.S32.HI R16, RZ, 0x1f, R40 ;  /* 0x0000001fff107819 */ /* 0x000fe40000011428 */
[----:B------:R-:W-:Y:S01]  /*c6a0*/  IADD3 R7, P6, PT, R40, R2, RZ ;  /* 0x0000000228077210 */ /* 0x000fe20007fde0ff */
[----:B-1----:R-:W-:Y:S01]  /*c6b0*/  VIADD R41, R144, 0xffffff91 ;  /* 0xffffff9190297836 */ /* 0x002fe20000000000 */
[----:B------:R-:W-:Y:S01]  /*c6c0*/  STL [R1+0xac4], R6 ;  /* 0x000ac40601007387 */ /* 0x000fe20000100800 */
[----:B---3--:R-:W-:-:S03]  /*c6d0*/  @!P3 IMAD.MOV.U32 R38, RZ, RZ, R6 ;  /* 0x000000ffff26b224 */ /* 0x008fc600078e0006 */
[----:B------:R0:W-:Y:S01]  /*c6e0*/  STL [R1+0xac0], R8 ;  /* 0x000ac00801007387 */ /* 0x0001e20000100800 */
[----:B------:R-:W-:Y:S01]  /*c6f0*/  @!P3 IMAD.MOV.U32 R39, RZ, RZ, R8 ;  /* 0x000000ffff27b224 */ /* 0x000fe200078e0008 */
[----:B------:R-:W-:Y:S02]  /*c700*/  ISETP.GE.U32.AND P0, PT, R41, 0x7fffff12, PT ;  /* 0x7fffff122900780c */ /* 0x000fe40003f06070 */
[----:B------:R-:W-:Y:S01]  /*c710*/  PRMT R157, RZ, 0x7610, R157 ;  /* 0x00007610ff9d7816 */ /* 0x000fe2000000009d */
[----:B------:R-:W-:Y:S04]  /*c720*/  STL [R1+0xa4c], R7 ;  /* 0x000a4c0701007387 */ /* 0x000fe80000100800 */
[----:B------:R1:W3:Y:S01]  /*c730*/  @!P3 LDG.E.U8 R149, desc[UR20][R38.64] ;  /* 0x000000142695b981 */ /* 0x0002e2000c1e1100 */
[----:B0-----:R-:W-:Y:S01]  /*c740*/  IMAD.X R8, R16, 0x1, R3, P6 ;  /* 0x0000000110087824 */ /* 0x001fe200030e0603 */
[----:B------:R-:W-:Y:S01]  /*c750*/  IADD3 R6, P6, PT, R40, R4, RZ ;  /* 0x0000000428067210 */ /* 0x000fe20007fde0ff */
[----:B------:R-:W-:-:S03]  /*c760*/  IMAD R40, R14, 0x6e, RZ ;  /* 0x0000006e0e287824 */ /* 0x000fc600078e02ff */
[----:B------:R0:W-:Y:S01]  /*c770*/  STL [R1+0xa48], R8 ;  /* 0x000a480801007387 */ /* 0x0001e20000100800 */
[----:B-1----:R-:W-:Y:S02]  /*c780*/  @!P4 IMAD.MOV.U32 R38, RZ, RZ, R7 ;  /* 0x000000ffff26c224 */ /* 0x002fe400078e0007 */
[----:B------:R-:W-:Y:S01]  /*c790*/  @!P4 IMAD.MOV.U32 R39, RZ, RZ, R8 ;  /* 0x000000ffff27c224 */ /* 0x000fe200078e0008 */
[----:B------:R-:W-:Y:S01]  /*c7a0*/  PRMT R156, RZ, 0x7610, R156 ;  /* 0x00007610ff9c7816 */ /* 0x000fe2000000009c */
[----:B0-----:R-:W-:Y:S01]  /*c7b0*/  IMAD.X R8, R16, 0x1, R5, P6 ;  /* 0x0000000110087824 */ /* 0x001fe200030e0605 */
        /* <DEDUP_REMOVED lines=10> */
[----:B------:R-:W-:Y:S01]  /*c860*/  PRMT R148, RZ, 0x7610, R148 ;  /* 0x00007610ff947816 */ /* 0x000fe20000000094 */
        /* <DEDUP_REMOVED lines=131> */
[----:B------:R0:W3:Y:S01]  /*d0a0*/  @!P1 LDG.E.U8 R125, desc[UR20][R38.64] ;  /* 0x00000014267d9981 */ /* 0x0000e2000c1e1100 */
        /* <DEDUP_REMOVED lines=11> */
[----:B------:R0:W3:Y:S04]  /*d160*/  @!P1 LDG.E.U8 R124, desc[UR20][R38.64] ;  /* 0x00000014267c9981 */ /* 0x0000e8000c1e1100 */
        /* <DEDUP_REMOVED lines=13> */
[----:B------:R-:W-:Y:S01]  /*d240*/  PRMT R127, RZ, 0x7610, R127 ;  /* 0x00007610ff7f7816 */ /* 0x000fe2000000007f */
[----:B------:R0:W-:Y:S01]  /*d250*/  STL [R1+0x83c], R7 ;  /* 0x00083c0701007387 */ /* 0x0001e20000100800 */
[----:B-1----:R-:W-:Y:S01]  /*d260*/  IMAD.X R8, R16, 0x1, R3, P6 ;  /* 0x0000000110087824 */ /* 0x002fe200030e0603 */
[----:B------:R-:W-:-:S02]  /*d270*/  IADD3 R6, P6, PT, R40, R4, RZ ;  /* 0x0000000428067210 */ /* 0x000fc40007fde0ff */
[----:B------:R1:W3:Y:S01]  /*d280*/  @!P2 LDG.E.U8 R133, desc[UR20][R38.64] ;  /* 0x000000142685a981 */ /* 0x0002e2000c1e1100 */
[----:B------:R-:W-:Y:S01]  /*d290*/  IMAD R40, R14, 0x47, RZ ;  /* 0x000000470e287824 */ /* 0x000fe200078e02ff */
[----:B------:R-:W-:Y:S02]  /*d2a0*/  ISETP.GE.U32.AND P4, PT, R41, 0x7fffff39, PT ;  /* 0x7fffff392900780c */ /* 0x000fe40003f86070 */
[----:B------:R0:W-:Y:S01]  /*d2b0*/  STL [R1+0x838], R8 ;  /* 0x0008380801007387 */ /* 0x0001e20000100800 */
[----:B------:R-:W-:Y:S01]  /*d2c0*/  PRMT R126, RZ, 0x7610, R126 ;  /* 0x00007610ff7e7816 */ /* 0x000fe2000000007e */
[----:B-1----:R-:W-:Y:S02]  /*d2d0*/  @!P3 IMAD.MOV.U32 R38, RZ, RZ, R7 ;  /* 0x000000ffff26b224 */ /* 0x002fe400078e0007 */
[----:B------:R-:W-:Y:S02]  /*d2e0*/  @!P3 IMAD.MOV.U32 R39, RZ, RZ, R8 ;  /* 0x000000ffff27b224 */ /* 0x000fe400078e0008 */
[----:B0-----:R-:W-:Y:S01]  /*d2f0*/  IMAD.X R7, R16, 0x1, R5, P6 ;  /* 0x0000000110077824 */ /* 0x001fe200030e0605 */
[----:B------:R-:W-:-:S02]  /*d300*/  SHF.R.S32.HI R16, RZ, 0x1f, R40 ;  /* 0x0000001fff107819 */ /* 0x000fc40000011428 */
[----:B------:R0:W3:Y:S01]  /*d310*/  @!P3 LDG.E.U8 R127, desc[UR20][R38.64] ;  /* 0x00000014267fb981 */ /* 0x0000e2000c1e1100 */
[----:B------:R-:W-:Y:S01]  /*d320*/  IADD3 R8, P6, PT, R40, R2, RZ ;  /* 0x0000000228087210 */ /* 0x000fe20007fde0ff */
[----:B------:R-:W-:Y:S02]  /*d330*/  VIADD R41, R144, 0xffffffb9 ;  /* 0xffffffb990297836 */ /* 0x000fe40000000000 */
[----:B------:R1:W-:Y:S01]  /*d340*/  STL [R1+0x844], R6 ;  /* 0x0008440601007387 */ /* 0x0003e20000100800 */
[----:B0-----:R-:W-:Y:S02]  /*d350*/  @!P3 IMAD.MOV.U32 R38, RZ, RZ, R6 ;  /* 0x000000ffff26b224 */ /* 0x001fe400078e0006 */
[----:B------:R-:W-:Y:S02]  /*d360*/  @!P3 IMAD.MOV.U32 R39, RZ, RZ, R7 ;  /* 0x000000ffff27b224 */ /* 0x000fe400078e0007 */
[----:B------:R-:W-:Y:S01]  /*d370*/  IMAD.X R9, R16, 0x1, R3, P6 ;  /* 0x0000000110097824 */ /* 0x000fe200030e0603 */
[----:B------:R-:W-:-:S02]  /*d380*/  ISETP.GE.U32.AND P0, PT, R41, 0x7fffff3a, PT ;  /* 0x7fffff3a2900780c */ /* 0x000fc40003f06070 */
[----:B------:R0:W3:Y:S01]  /*d390*/  @!P3 LDG.E.U8 R126, desc[UR20][R38.64] ;  /* 0x00000014267eb981 */ /* 0x0000e2000c1e1100 */
[----:B-1----:R-:W-:Y:S01]  /*d3a0*/  IADD3 R6, P3, PT, R40, R4, RZ ;  /* 0x0000000428067210 */ /* 0x002fe20007f7e0ff */
[----:B------:R-:W-:Y:S01]  /*d3b0*/  VIADD R41, R144, 0xffffffc0 ;  /* 0xffffffc090297836 */ /* 0x000fe20000000000 */
[----:B------:R-:W-:Y:S01]  /*d3c0*/  PRMT R135, RZ, 0x7610, R135 ;  /* 0x00007610ff877816 */ /* 0x000fe20000000087 */
[----:B------:R1:W-:Y:S01]  /*d3d0*/  STL [R1+0x840], R7 ;  /* 0x0008400701007387 */ /* 0x0003e20000100800 */
[----:B------:R-:W-:Y:S02]  /*d3e0*/  IMAD R40, R14, 0x46, RZ ;  /* 0x000000460e287824 */ /* 0x000fe400078e02ff */
[----:B0-----:R-:W-:Y:S02]  /*d3f0*/  @!P4 IMAD.MOV.U32 R38, RZ, RZ, R8 ;  /* 0x000000ffff26c224 */ /* 0x001fe400078e0008 */
[----:B------:R-:W-:Y:S02]  /*d400*/  @!P4 IMAD.MOV.U32 R39, RZ, RZ, R9 ;  /* 0x000000ffff27c224 */ /* 0x000fe400078e0009 */
[----:B-1----:R-:W-:Y:S01]  /*d410*/  IMAD.X R7, R16, 0x1, R5, P3 ;  /* 0x0000000110077824 */ /* 0x002fe200018e0605 */
[----:B------:R-:W-:Y:S01]  /*d420*/  ISETP.GE.U32.AND P1, PT, R41, 0x7fffff41, PT ;  /* 0x7fffff412900780c */ /* 0x000fe20003f26070 */
[----:B------:R-:W-:Y:S01]  /*d430*/  VIADD R41, R144, 0xffffffc1 ;  /* 0xffffffc190297836 */ /* 0x000fe20000000000 */
[----:B------:R-:W-:Y:S01]  /*d440*/  PRMT R132, RZ, 0x7610, R132 ;  /* 0x00007610ff847816 */ /* 0x000fe20000000084 */
[----:B------:R0:W3:Y:S01]  /*d450*/  @!P4 LDG.E.U8 R135, desc[UR20][R38.64] ;  /* 0x000000142687c981 */ /* 0x0000e2000c1e1100 */
[----:B------:R-:W-:-:S03]  /*d460*/  SHF.R.S32.HI R16, RZ, 0x1f, R40 ;  /* 0x0000001fff107819 */ /* 0x000fc60000011428 */
[----:B------:R1:W-:Y:S01]  /*d470*/  STL [R1+0x7cc], R8 ;  /* 0x0007cc0801007387 */ /* 0x0003e20000100800 */
[----:B------:R-:W-:Y:S01]  /*d480*/  ISETP.GE.U32.AND P2, PT, R41, 0x7fffff42, PT ;  /* 0x7fffff422900780c */ /* 0x000fe20003f46070 */
[----:B0-----:R-:W-:Y:S02]  /*d490*/  @!P4 IMAD.MOV.U32 R38, RZ, RZ, R6 ;  /* 0x000000ffff26c224 */ /* 0x001fe400078e0006 */
[----:B------:R-:W-:Y:S01]  /*d4a0*/  @!P4 IMAD.MOV.U32 R39, RZ, RZ, R7 ;  /* 0x000000ffff27c224 */ /* 0x000fe200078e0007 */
[----:B-1----:R-:W-:Y:S01]  /*d4b0*/  IADD3 R8, P3, PT, R40, R2, RZ ;  /* 0x0000000228087210 */ /* 0x002fe20007f7e0ff */
[----:B------:R-:W-:Y:S01]  /*d4c0*/  VIADD R41, R144, 0xffffffc8 ;  /* 0xffffffc890297836 */ /* 0x000fe20000000000 */
[----:B------:R0:W-:Y:S04]  /*d4d0*/  STL [R1+0x7d4], R6 ;  /* 0x0007d40601007387 */ /* 0x0001e80000100800 */
[----:B------:R1:W3:Y:S01]  /*d4e0*/  @!P4 LDG.E.U8 R132, desc[UR20][R38.64] ;  /* 0x000000142684c981 */ /* 0x0002e2000c1e1100 */
[----:B------:R-:W-:Y:S01]  /*d4f0*/  IMAD.X R10, R16, 0x1, R3, P3 ;  /* 0x00000001100a7824 */ /* 0x000fe200018e0603 */
[----:B------:R-:W-:-:S02]  /*d500*/  ISETP.GE.U32.AND P6, PT, R41, 0x7fffff49, PT ;  /* 0x7fffff492900780c */ /* 0x000fc40003fc6070 */
[----:B0-----:R-:W-:Y:S01]  /*d510*/  IADD3 R6, P4, PT, R40, R4, RZ ;  /* 0x0000000428067210 */ /* 0x001fe20007f9e0ff */
[----:B-1----:R-:W-:Y:S02]  /*d520*/  VIADD R38, R144, 0xffffffc9 ;  /* 0xffffffc990267836 */ /* 0x002fe40000000000 */
[----:B------:R-:W-:Y:S01]  /*d530*/  IMAD R39, R14, 0x3f, RZ ;  /* 0x0000003f0e277824 */ /* 0x000fe200078e02ff */
[----:B------:R0:W-:Y:S01]  /*d540*/  STL [R1+0x7c8], R9 ;  /* 0x0007c80901007387 */ /* 0x0001e20000100800 */
[----:B------:R-:W-:Y:S01]  /*d550*/  PRMT R123, RZ, 0x7610, R123 ;  /* 0x00007610ff7b7816 */ /* 0x000fe2000000007b */
[----:B------:R-:W-:Y:S01]  /*d560*/  @!P0 IMAD.MOV.U32 R40, RZ, RZ, R8 ;  /* 0x000000ffff288224 */ /* 0x000fe200078e0008 */
[----:B------:R-:W-:Y:S01]  /*d570*/  ISETP.GE.U32.AND P3, PT, R38, 0x7fffff4a, PT ;  /* 0x7fffff4a2600780c */ /* 0x000fe20003f66070 */
[----:B------:R1:W-:Y:S01]  /*d580*/  STL [R1+0x7d0], R7 ;  /* 0x0007d00701007387 */ /* 0x0003e20000100800 */
[----:B------:R-:W-:Y:S01]  /*d590*/  @!P0 IMAD.MOV.U32 R41, RZ, RZ, R10 ;  /* 0x000000ffff298224 */ /* 0x000fe200078e000a */
[----:B------:R-:W-:Y:S01]  /*d5a0*/  SHF.R.S32.HI R38, RZ, 0x1f, R39 ;  /* 0x0000001fff267819 */ /* 0x000fe20000011427 */
[----:B0-----:R-:W-:Y:S01]  /*d5b0*/  IMAD.X R9, R16, 0x1, R5, P4 ;  /* 0x0000000110097824 */ /* 0x001fe200020e0605 */
[----:B------:R0:W-:Y:S01]  /*d5c0*/  STL [R1+0x7bc], R8 ;  /* 0x0007bc0801007387 */ /* 0x0001e20000100800 */
[----:B-1----:R-:W-:-:S03]  /*d5d0*/  IADD3 R7, P4, PT, R39, R2, RZ ;  /* 0x0000000227077210 */ /* 0x002fc60007f9e0ff */
[----:B------:R1:W3:Y:S01]  /*d5e0*/  @!P0 LDG.E.U8 R123, desc[UR20][R40.64] ;  /* 0x00000014287b8981 */ /* 0x0002e2000c1e1100 */
[----:B------:R-:W-:-:S03]  /*d5f0*/  PRMT R118, RZ, 0x7610, R118 ;  /* 0x00007610ff767816 */ /* 0x000fc60000000076 */
[----:B------:R4:W-:Y:S01]  /*d600*/  STL [R1+0x7c4], R6 ;  /* 0x0007c40601007387 */ /* 0x0009e20000100800 */
[----:B0-----:R-:W-:Y:S02]  /*d610*/  IMAD.X R8, R38, 0x1, R3, P4 ;  /* 0x0000000126087824 */ /* 0x001fe400020e0603 */
[----:B-1----:R-:W-:Y:S01]  /*d620*/  @!P0 IMAD.MOV.U32 R40, RZ, RZ, R6 ;  /* 0x000000ffff288224 */ /* 0x002fe200078e0006 */
[----:B------:R-:W-:Y:S01]  /*d630*/  STL [R1+0x7b8], R10 ;  /* 0x0007b80a01007387 */ /* 0x000fe20000100800 */
[----:B----4-:R-:W-:Y:S01]  /*d640*/  IADD3 R6, P4, PT, R39, R4, RZ ;  /* 0x0000000427067210 */ /* 0x010fe20007f9e0ff */
[----:B------:R-:W-:Y:S02]  /*d650*/  @!P0 IMAD.MOV.U32 R41, RZ, RZ, R9 ;  /* 0x000000ffff298224 */ /* 0x000fe400078e0009 */
[----:B------:R0:W-:Y:S04]  /*d660*/  STS.U8 [R11+UR9+0x700], R42 ;  /* 0x0007002a0b007988 */ /* 0x0001e80008000009 */
[----:B------:R1:W-:Y:S01]  /*d670*/  STL [R1+0x7c0], R9 ;  /* 0x0007c00901007387 */ /* 0x0003e20000100800 */
[----:B------:R-:W-:-:S02]  /*d680*/  PRMT R129, RZ, 0x7610, R129 ;  /* 0x00007610ff817816 */ /* 0x000fc40000000081 */
[----:B------:R-:W-:Y:S01]  /*d690*/  PRMT R128, RZ, 0x7610, R128 ;  /* 0x00007610ff807816 */ /* 0x000fe20000000080 */
[----:B------:R4:W3:Y:S01]  /*d6a0*/  @!P0 LDG.E.U8 R118, desc[UR20][R40.64] ;  /* 0x0000001428768981 */ /* 0x0008e2000c1e1100 */
[----:B0-----:R-:W-:Y:S02]  /*d6b0*/  IMAD R42, R14, 0x3e, RZ ;  /* 0x0000003e0e2a7824 */ /* 0x001fe400078e02ff */
[----:B-1----:R-:W-:Y:S01]  /*d6c0*/  IMAD.X R9, R38, 0x1, R5, P4 ;  /* 0x0000000126097824 */ /* 0x002fe200020e0605 */
[----:B------:R0:W-:Y:S01]  /*d6d0*/  STL [R1+0x74c], R7 ;  /* 0x00074c0701007387 */ /* 0x0001e20000100800 */
[----:B------:R-:W-:Y:S01]  /*d6e0*/  @!P1 IMAD.MOV.U32 R38, RZ, RZ, R6 ;  /* 0x000000ffff269224 */ /* 0x000fe200078e0006 */
[----:B------:R-:W-:Y:S01]  /*d6f0*/  SHF.R.S32.HI R16, RZ, 0x1f, R42 ;  /* 0x0000001fff107819 */ /* 0x000fe2000001142a */
[----:B----4-:R-:W-:Y:S02]  /*d700*/  @!P1 IMAD.MOV.U32 R40, RZ, RZ, R7 ;  /* 0x000000ffff289224 */ /* 0x010fe400078e0007 */
[----:B------:R-:W-:-:S02]  /*d710*/  @!P1 IMAD.MOV.U32 R41, RZ, RZ, R8 ;  /* 0x000000ffff299224 */ /* 0x000fc400078e0008 */
[----:B------:R-:W-:Y:S01]  /*d720*/  @!P1 IMAD.MOV.U32 R39, RZ, RZ, R9 ;  /* 0x000000ffff279224 */ /* 0x000fe200078e0009 */
[----:B0-----:R-:W-:Y:S01]  /*d730*/  IADD3 R7, P0, PT, R42, R2, RZ ;  /* 0x000000022a077210 */ /* 0x001fe20007f1e0ff */
[----:B------:R0:W-:Y:S04]  /*d740*/  STL [R1+0x748], R8 ;  /* 0x0007480801007387 */ /* 0x0001e80000100800 */
[----:B------:R-:W4:Y:S04]  /*d750*/  @!P1 LDG.E.U8 R129, desc[UR20][R40.64] ;  /* 0x0000001428819981 */ /* 0x000f28000c1e1100 */
[----:B------:R1:W-:Y:S01]  /*d760*/  STL [R1+0x754], R6 ;  /* 0x0007540601007387 */ /* 0x0003e20000100800 */
[----:B0-----:R-:W-:-:S03]  /*d770*/  IMAD.X R8, R16, 0x1, R3, P0 ;  /* 0x0000000110087824 */ /* 0x001fc600000e0603 */
[----:B------:R0:W3:Y:S01]  /*d780*/  @!P1 LDG.E.U8 R128, desc[UR20][R38.64] ;  /* 0x0000001426809981 */ /* 0x0000e2000c1e1100 */
[----:B------:R-:W-:Y:S02]  /*d790*/  PRMT R120, RZ, 0x7610, R120 ;  /* 0x00007610ff787816 */ /* 0x000fe40000000078 */
[----:B-1----:R-:W-:Y:S01]  /*d7a0*/  IADD3 R6, P1, PT, R42, R4, RZ ;  /* 0x000000042a067210 */ /* 0x002fe20007f3e0ff */
[----:B------:R1:W-:Y:S01]  /*d7b0*/  STS.U8 [R11+UR9+0x4300], R43 ;  /* 0x0043002b0b007988 */ /* 0x0003e20008000009 */
[----:B0-----:R-:W-:-:S03]  /*d7c0*/  @!P2 IMAD.MOV.U32 R38, RZ, RZ, R7 ;  /* 0x000000ffff26a224 */ /* 0x001fc600078e0007 */
[----:B------:R-:W-:Y:S01]  /*d7d0*/  STL [R1+0x73c], R7 ;  /* 0x00073c0701007387 */ /* 0x000fe20000100800 */
[----:B------:R-:W-:-:S03]  /*d7e0*/  @!P2 IMAD.MOV.U32 R39, RZ, RZ, R8 ;  /* 0x000000ffff27a224 */ /* 0x000fc600078e0008 */
[----:B------:R0:W-:Y:S01]  /*d7f0*/  STL [R1+0x750], R9 ;  /* 0x0007500901007387 */ /* 0x0001e20000100800 */
[----:B-1----:R-:W-:Y:S01]  /*d800*/  IMAD R43, R14, 0x37, RZ ;  /* 0x000000370e2b7824 */ /* 0x002fe200078e02ff */
[----:B------:R-:W-:Y:S02]  /*d810*/  PRMT R119, RZ, 0x7610, R119 ;  /* 0x00007610ff777816 */ /* 0x000fe40000000077 */
[----:B------:R-:W-:Y:S01]  /*d820*/  STL [R1+0x738], R8 ;  /* 0x0007380801007387 */ /* 0x000fe20000100800 */
[----:B------:R-:W-:-:S03]  /*d830*/  @!P2 IMAD.MOV.U32 R40, RZ, RZ, R6 ;  /* 0x000000ffff28a224 */ /* 0x000fc600078e0006 */
[----:B------:R1:W3:Y:S01]  /*d840*/  @!P2 LDG.E.U8 R120, desc[UR20][R38.64] ;  /* 0x000000142678a981 */ /* 0x0002e2000c1e1100 */
[----:B0-----:R-:W-:Y:S01]  /*d850*/  IMAD.X R9, R16, 0x1, R5, P1 ;  /* 0x0000000110097824 */ /* 0x001fe200008e0605 */
[C---:B------:R-:W-:Y:S02]  /*d860*/  IADD3 R7, P0, PT, R43.reuse, R2, RZ ;  /* 0x000000022b077210 */ /* 0x040fe40007f1e0ff */
[----:B------:R0:W-:Y:S01]  /*d870*/  STL [R1+0x744], R6 ;  /* 0x0007440601007387 */ /* 0x0001e20000100800 */
[----:B------:R-:W-:Y:S02]  /*d880*/  @!P2 IMAD.MOV.U32 R41, RZ, RZ, R9 ;  /* 0x000000ffff29a224 */ /* 0x000fe400078e0009 */
[----:B------:R-:W-:Y:S01]  /*d890*/  IMAD R42, R14, 0x36, RZ ;  /* 0x000000360e2a7824 */ /* 0x000fe200078e02ff */
[----:B-1----:R-:W-:Y:S01]  /*d8a0*/  SHF.R.S32.HI R38, RZ, 0x1f, R43 ;  /* 0x0000001fff267819 */ /* 0x002fe2000001142b */
[----:B------:R1:W-:Y:S01]  /*d8b0*/  STL [R1+0x6cc], R7 ;  /* 0x0006cc0701007387 */ /* 0x0003e20000100800 */
[----:B0-----:R-:W-:-:S03]  /*d8c0*/  IADD3 R6, P1, PT, R43, R4, RZ ;  /* 0x000000042b067210 */ /* 0x001fc60007f3e0ff */
[----:B------:R0:W3:Y:S01]  /*d8d0*/  @!P2 LDG.E.U8 R119, desc[UR20][R40.64] ;  /* 0x000000142877a981 */ /* 0x0000e2000c1e1100 */
[----:B------:R-:W-:Y:S01]  /*d8e0*/  IMAD.X R8, R38, 0x1, R3, P0 ;  /* 0x0000000126087824 */ /* 0x000fe200000e0603 */
[----:B------:R-:W-:Y:S02]  /*d8f0*/  SHF.R.S32.HI R16, RZ, 0x1f, R42 ;  /* 0x0000001fff107819 */ /* 0x000fe4000001142a */
[----:B------:R1:W-:Y:S01]  /*d900*/  STL [R1+0x740], R9 ;  /* 0x0007400901007387 */ /* 0x0003e20000100800 */
[----:B------:R-:W-:Y:S01]  /*d910*/  PRMT R130, RZ, 0x7610, R130 ;  /* 0x00007610ff827816 */ /* 0x000fe20000000082 */
[----:B0-----:R-:W-:Y:S01]  /*d920*/  @!P6 IMAD.MOV.U32 R40, RZ, RZ, R7 ;  /* 0x000000ffff28e224 */ /* 0x001fe200078e0007 */
[----:B-1----:R-:W-:Y:S01]  /*d930*/  IADD3 R7, P0, PT, R42, R2, RZ ;  /* 0x000000022a077210 */ /* 0x002fe20007f1e0ff */
[----:B------:R-:W-:Y:S01]  /*d940*/  IMAD.X R9, R38, 0x1, R5, P1 ;  /* 0x0000000126097824 */ /* 0x000fe200008e0605 */
[----:B------:R0:W-:Y:S01]  /*d950*/  STL [R1+0x6c8], R8 ;  /* 0x0006c80801007387 */ /* 0x0001e20000100800 */
[----:B------:R-:W-:-:S02]  /*d960*/  @!P6 IMAD.MOV.U32 R41, RZ, RZ, R8 ;  /* 0x000000ffff29e224 */ /* 0x000fc400078e0008 */
[----:B------:R-:W-:Y:S01]  /*d970*/  @!P6 IMAD.MOV.U32 R38, RZ, RZ, R6 ;  /* 0x000000ffff26e224 */ /* 0x000fe200078e0006 */
[----:B------:R1:W-:Y:S01]  /*d980*/  STL [R1+0x6d4], R6 ;  /* 0x0006d40601007387 */ /* 0x0003e20000100800 */
[----:B------:R-:W-:Y:S02]  /*d990*/  @!P6 IMAD.MOV.U32 R39, RZ, RZ, R9 ;  /* 0x000000ffff27e224 */ /* 0x000fe400078e0009 */
[----:B0-----:R-:W-:-:S03]  /*d9a0*/  IMAD.X R8, R16, 0x1, R3, P0 ;  /* 0x0000000110087824 */ /* 0x001fc600000e0603 */
[----:B------:R0:W3:Y:S01]  /*d9b0*/  @!P6 LDG.E.U8 R130, desc[UR20][R38.64] ;  /* 0x000000142682e981 */ /* 0x0000e2000c1e1100 */
[----:B-1----:R-:W-:-:S03]  /*d9c0*/  IADD3 R6, P0, PT, R42, R4, RZ ;  /* 0x000000042a067210 */ /* 0x002fc60007f1e0ff */
[----:B------:R1:W-:Y:S01]  /*d9d0*/  STL [R1+0x6bc], R7 ;  /* 0x0006bc0701007387 */ /* 0x0003e20000100800 */
[----:B0-----:R-:W-:Y:S02]  /*d9e0*/  @!P3 IMAD.MOV.U32 R38, RZ, RZ, R7 ;  /* 0x000000ffff26b224 */ /* 0x001fe400078e0007 */
[----:B-1----:R-:W-:Y:S01]  /*d9f0*/  IMAD.X R7, R16, 0x1, R5, P0 ;  /* 0x0000000110077824 */ /* 0x002fe200000e0605 */
[C---:B------:R-:W-:Y:S02]  /*da00*/  ISETP.GT.U32.AND P0, PT, R12.reuse, R62, PT ;  /* 0x0000003e0c00720c */ /* 0x040fe40003f04070 */
[----:B--2---:R-:W-:-:S11]  /*da10*/  ISETP.GT.U32.AND P4, PT, R12, R69, PT ;  /* 0x000000450c00720c */ /* 0x004fd60003f84070 */
[--C-:B------:R-:W-:Y:S01]  /*da20*/  @!P0 IMAD.IADD R62, R62, 0x1, -R12.reuse ;  /* 0x000000013e3e8824 */ /* 0x100fe200078e0a0c */
[C---:B------:R-:W-:Y:S01]  /*da30*/  ISETP.GT.U32.AND P0, PT, R12.reuse, R67, PT ;  /* 0x000000430c00720c */ /* 0x040fe20003f04070 */
[----:B------:R-:W-:Y:S01]  /*da40*/  @!P4 IMAD.IADD R69, R69, 0x1, -R12 ;  /* 0x000000014545c824 */ /* 0x000fe200078e0a0c */
[----:B------:R-:W-:-:S11]  /*da50*/  ISETP.GT.U32.AND P4, PT, R12, R64, PT ;  /* 0x000000400c00720c */ /* 0x000fd60003f84070 */
[--C-:B------:R-:W-:Y:S01]  /*da60*/  @!P0 IMAD.IADD R67, R67, 0x1, -R12.reuse ;  /* 0x0000000143438824 */ /* 0x100fe200078e0a0c */
[----:B------:R-:W-:Y:S01]  /*da70*/  ISETP.GT.U32.AND P0, PT, R12, R74, PT ;  /* 0x0000004a0c00720c */ /* 0x000fe20003f04070 */
[----:B------:R-:W-:Y:S01]  /*da80*/  @!P4 IMAD.IADD R64, R64, 0x1, -R12 ;  /* 0x000000014040c824 */ /* 0x000fe200078e0a0c */
[----:B------:R-:W-:Y:S01]  /*da90*/  ISETP.GT.U32.AND P4, PT, R12, R71, PT ;  /* 0x000000470c00720c */ /* 0x000fe20003f84070 */
[----:B------:R-:W-:Y:S01]  /*daa0*/  @!P3 IMAD.MOV.U32 R39, RZ, RZ, R8 ;  /* 0x000000ffff27b224 */ /* 0x000fe200078e0008 */
[----:B------:R-:W-:Y:S01]  /*dab0*/  PRMT R122, RZ, 0x7610, R122 ;  /* 0x00007610ff7a7816 */ /* 0x000fe2000000007a */
[----:B------:R-:W-:Y:S08]  /*dac0*/  STL [R1+0x6d0], R9 ;  /* 0x0006d00901007387 */ /* 0x000ff00000100800 */
[----:B------:R-:W-:Y:S01]  /*dad0*/  @!P0 IMAD.IADD R74, R74, 0x1, -R12 ;  /* 0x000000014a4a8824 */ /* 0x000fe200078e0a0c */
[----:B------:R-:W-:Y:S01]  /*dae0*/  ISETP.GT.U32.AND P0, PT, R12, R79, PT ;  /* 0x0000004f0c00720c */ /* 0x000fe20003f04070 */
[----:B------:R-:W-:Y:S04]  /*daf0*/  STL [R1+0x6b8], R8 ;  /* 0x0006b80801007387 */ /* 0x000fe80000100800 */
[----:B------:R0:W-:Y:S04]  /*db00*/  STL [R1+0x6c4], R6 ;  /* 0x0006c40601007387 */ /* 0x0001e80000100800 */
[----:B------:R1:W2:Y:S04]  /*db10*/  @!P3 LDG.E.U8 R122, desc[UR20][R38.64] ;  /* 0x00000014267ab981 */ /* 0x0002a8000c1e1100 */
[----:B------:R-:W-:Y:S04]  /*db20*/  STL [R1+0x6c0], R7 ;  /* 0x0006c00701007387 */ /* 0x000fe80000100800 */
[----:B------:R-:W2:Y:S01]  /*db30*/  LDL.LU R165, [R1+0x1a4] ;  /* 0x0001a40001a57983 */ /* 0x000ea20000300800 */
[----:B-1----:R-:W-:-:S03]  /*db40*/  @!P3 IMAD.MOV.U32 R38, RZ, RZ, R6 ;  /* 0x000000ffff26b224 */ /* 0x002fc600078e0006 */
[----:B0-----:R-:W2:Y:S01]  /*db50*/  LDL.LU R6, [R1+0x1a0] ;  /* 0x0001a00001067983 */ /* 0x001ea20000300800 */
[--C-:B------:R-:W-:Y:S01]  /*db60*/  @!P4 IMAD.IADD R71, R71, 0x1, -R12.reuse ;  /* 0x000000014747c824 */ /* 0x100fe200078e0a0c */
[C---:B------:R-:W-:Y:S01]  /*db70*/  ISETP.GT.U32.AND P4, PT, R12.reuse, R76, PT ;  /* 0x0000004c0c00720c */ /* 0x040fe20003f84070 */
[--C-:B------:R-:W-:Y:S01]  /*db80*/  @!P0 IMAD.IADD R79, R79, 0x1, -R12.reuse ;  /* 0x000000014f4f8824 */ /* 0x100fe200078e0a0c */
[----:B------:R-:W-:Y:S01]  /*db90*/  ISETP.GT.U32.AND P0, PT, R12, R18, PT ;  /* 0x000000120c00720c */ /* 0x000fe20003f04070 */
[C---:B------:R-:W-:Y:S01]  /*dba0*/  VIADD R90, R0.reuse, 0x28 ;  /* 0x00000028005a7836 */ /* 0x040fe20000000000 */
[----:B------:R-:W-:Y:S01]  /*dbb0*/  PRMT R131, RZ, 0x7610, R131 ;  /* 0x00007610ff837816 */ /* 0x000fe20000000083 */
[C---:B------:R-:W-:Y:S02]  /*dbc0*/  VIADD R92, R0.reuse, 0x2a ;  /* 0x0000002a005c7836 */ /* 0x040fe40000000000 */
[----:B------:R-:W-:Y:S01]  /*dbd0*/  VIADD R91, R0, 0x2b ;  /* 0x0000002b005b7836 */ /* 0x000fe20000000000 */
[----:B------:R-:W-:Y:S01]  /*dbe0*/  IABS R43, R90 ;  /* 0x0000005a002b7213 */ /* 0x000fe20000000000 */
[----:B------:R-:W-:Y:S01]  /*dbf0*/  @!P3 IMAD.MOV.U32 R39, RZ, RZ, R7 ;  /* 0x000000ffff27b224 */ /* 0x000fe200078e0007 */
[----:B------:R-:W-:Y:S01]  /*dc00*/  PRMT R121, RZ, 0x7610, R121 ;  /* 0x00007610ff797816 */ /* 0x000fe20000000079 */
[----:B------:R0:W2:Y:S02]  /*dc10*/  @!P6 LDG.E.U8 R131, desc[UR20][R40.64] ;  /* 0x000000142883e981 */ /* 0x0000a4000c1e1100 */
[--C-:B------:R-:W-:Y:S01]  /*dc20*/  @!P4 IMAD.IADD R76, R76, 0x1, -R12.reuse ;  /* 0x000000014c4cc824 */ /* 0x100fe200078e0a0c */
[----:B------:R-:W-:Y:S01]  /*dc30*/  ISETP.GT.U32.AND P4, PT, R12, R23, PT ;  /* 0x000000170c00720c */ /* 0x000fe20003f84070 */
[----:B------:R-:W-:Y:S01]  /*dc40*/  @!P0 IMAD.IADD R18, R18, 0x1, -R12 ;  /* 0x0000000112128824 */ /* 0x000fe200078e0a0c */
[----:B------:R-:W-:Y:S01]  /*dc50*/  ISETP.GT.U32.AND P0, PT, R12, R21, PT ;  /* 0x000000150c00720c */ /* 0x000fe20003f04070 */
[----:B------:R-:W-:Y:S01]  /*dc60*/  VIADD R89, R0, 0x29 ;  /* 0x0000002900597836 */ /* 0x000fe20000000000 */
[----:B------:R1:W2:Y:S01]  /*dc70*/  @!P3 LDG.E.U8 R121, desc[UR20][R38.64] ;  /* 0x000000142679b981 */ /* 0x0002a2000c1e1100 */
[----:B------:R-:W-:Y:S01]  /*dc80*/  IMAD.HI.U32 R16, R13, R43, RZ ;  /* 0x0000002b0d107227 */ /* 0x000fe200078e00ff */
[----:B0-----:R-:W-:-:S03]  /*dc90*/  IABS R41, R92 ;  /* 0x0000005c00297213 */ /* 0x001fc60000000000 */
[----:B------:R-:W-:Y:S01]  /*dca0*/  VIADD R95, R0, 0x2c ;  /* 0x0000002c005f7836 */ /* 0x000fe20000000000 */
[----:B------:R-:W-:Y:S01]  /*dcb0*/  IABS R40, R91 ;  /* 0x0000005b00287213 */ /* 0x000fe20000000000 */
[----:B------:R-:W-:Y:S01]  /*dcc0*/  IMAD.MOV R16, RZ, RZ, -R16 ;  /* 0x000000ffff107224 */ /* 0x000fe200078e0a10 */
[----:B------:R-:W-:Y:S01]  /*dcd0*/  IABS R42, R89 ;  /* 0x00000059002a7213 */ /* 0x000fe20000000000 */
[----:B------:R-:W-:Y:S01]  /*dce0*/  @!P4 IMAD.IADD R23, R23, 0x1, -R12 ;  /* 0x000000011717c824 */ /* 0x000fe200078e0a0c */
[----:B------:R-:W-:Y:S01]  /*dcf0*/  ISETP.GT.U32.AND P4, PT, R12, R30, PT ;  /* 0x0000001e0c00720c */ /* 0x000fe20003f84070 */
[----:B-1----:R-:W-:-:S04]  /*dd00*/  IMAD.HI.U32 R38, R13, R41, RZ ;  /* 0x000000290d267227 */ /* 0x002fc800078e00ff */
[----:B------:R-:W-:Y:S01]  /*dd10*/  VIADD R99, R0, 0x2d ;  /* 0x0000002d00637836 */ /* 0x000fe20000000000 */
[----:B------:R0:W-:Y:S01]  /*dd20*/  STS.U8 [R11+UR9+0x300], R44 ;  /* 0x0003002c0b007988 */ /* 0x0001e20008000009 */
[----:B------:R-:W-:-:S04]  /*dd30*/  IMAD.HI.U32 R39, R13, R40, RZ ;  /* 0x000000280d277227 */ /* 0x000fc800078e00ff */
[C---:B------:R-:W-:Y:S02]  /*dd40*/  VIADD R96, R0.reuse, 0x2f ;  /* 0x0000002f00607836 */ /* 0x040fe40000000000 */
[C---:B------:R-:W-:Y:S02]  /*dd50*/  VIADD R101, R0.reuse, 0x30 ;  /* 0x0000003000657836 */ /* 0x040fe40000000000 */
[C---:B------:R-:W-:Y:S02]  /*dd60*/  VIADD R103, R0.reuse, 0x2e ;  /* 0x0000002e00677836 */ /* 0x040fe40000000000 */
[C---:B------:R-:W-:Y:S02]  /*dd70*/  VIADD R108, R0.reuse, 0x32 ;  /* 0x00000032006c7836 */ /* 0x040fe40000000000 */
[C---:B------:R-:W-:Y:S02]  /*dd80*/  VIADD R112, R0.reuse, 0x33 ;  /* 0x0000003300707836 */ /* 0x040fe40000000000 */
[----:B------:R-:W-:-:S02]  /*dd90*/  VIADD R107, R0, 0x35 ;  /* 0x00000035006b7836 */ /* 0x000fc40000000000 */
[C---:B------:R-:W-:Y:S02]  /*dda0*/  VIADD R111, R0.reuse, 0x36 ;  /* 0x00000036006f7836 */ /* 0x040fe40000000000 */
[C---:B------:R-:W-:Y:S02]  /*ddb0*/  VIADD R100, R0.reuse, 0x31 ;  /* 0x0000003100647836 */ /* 0x040fe40000000000 */
[C---:B------:R-:W-:Y:S02]  /*ddc0*/  VIADD R106, R0.reuse, 0x38 ;  /* 0x00000038006a7836 */ /* 0x040fe40000000000 */
[C---:B------:R-:W-:Y:S02]  /*ddd0*/  VIADD R110, R0.reuse, 0x39 ;  /* 0x00000039006e7836 */ /* 0x040fe40000000000 */
[----:B------:R-:W-:Y:S01]  /*dde0*/  VIADD R105, R0, 0x3b ;  /* 0x0000003b00697836 */ /* 0x000fe20000000000 */
[----:B------:R1:W-:Y:S01]  /*ddf0*/  STS.U8 [R11+UR9+0xf00], R46 ;  /* 0x000f002e0b007988 */ /* 0x0003e20008000009 */
[----:B------:R-:W-:Y:S01]  /*de00*/  @!P0 IMAD.IADD R21, R21, 0x1, -R12 ;  /* 0x0000000115158824 */ /* 0x000fe200078e0a0c */
[C---:B------:R-:W-:Y:S01]  /*de10*/  ISETP.GT.U32.AND P0, PT, R12.reuse, R28, PT ;  /* 0x0000001c0c00720c */ /* 0x040fe20003f04070 */
[----:B------:R-:W-:-:S02]  /*de20*/  IMAD R43, R12, R16, R43 ;  /* 0x000000100c2b7224 */ /* 0x000fc400078e022b */
[C---:B------:R-:W-:Y:S02]  /*de30*/  VIADD R81, R0.reuse, 0x3f ;  /* 0x0000003f00517836 */ /* 0x040fe40000000000 */
[----:B------:R-:W-:Y:S01]  /*de40*/  VIADD R102, R0, 0x3d ;  /* 0x0000003d00667836 */ /* 0x000fe20000000000 */
[C---:B------:R-:W-:Y:S01]  /*de50*/  ISETP.GT.U32.AND P1, PT, R12.reuse, R61, PT ;  /* 0x0000003d0c00720c */ /* 0x040fe20003f24070 */
[----:B------:R-:W-:Y:S01]  /*de60*/  IMAD.MOV R38, RZ, RZ, -R38 ;  /* 0x000000ffff267224 */ /* 0x000fe200078e0a26 */
[----:B------:R-:W-:Y:S01]  /*de70*/  ISETP.GT.U32.AND P2, PT, R12, R60, PT ;  /* 0x0000003c0c00720c */ /* 0x000fe20003f44070 */
[----:B------:R-:W-:Y:S01]  /*de80*/  IMAD.MOV R39, RZ, RZ, -R39 ;  /* 0x000000ffff277224 */ /* 0x000fe200078e0a27 */
[----:B------:R-:W2:Y:S01]  /*de90*/  LDL.LU R162, [R1+0x1a8] ;  /* 0x0001a80001a27983 */ /* 0x000ea20000300800 */
[----:B------:R-:W-:-:S04]  /*dea0*/  IMAD.HI.U32 R16, R13, R42, RZ ;  /* 0x0000002a0d107227 */ /* 0x000fc800078e00ff */
[----:B------:R-:W-:Y:S01]  /*deb0*/  @!P4 IMAD.IADD R30, R30, 0x1, -R12 ;  /* 0x000000011e1ec824 */ /* 0x000fe200078e0a0c */
[----:B------:R-:W-:Y:S01]  /*dec0*/  IABS R58, R96 ;  /* 0x00000060003a7213 */ /* 0x000fe20000000000 */
[C---:B------:R-:W-:Y:S01]  /*ded0*/  IMAD R41, R12.reuse, R38, R41 ;  /* 0x000000260c297224 */ /* 0x040fe200078e0229 */
[----:B------:R-:W-:Y:S01]  /*dee0*/  IABS R38, R99 ;  /* 0x0000006300267213 */ /* 0x000fe20000000000 */
[C---:B------:R-:W-:Y:S01]  /*def0*/  IMAD R40, R12.reuse, R39, R40 ;  /* 0x000000270c287224 */ /* 0x040fe200078e0228 */
[----:B------:R-:W-:Y:S01]  /*df00*/  IABS R39, R95 ;  /* 0x0000005f00277213 */ /* 0x000fe20000000000 */
[----:B------:R-:W-:Y:S01]  /*df10*/  IMAD.MOV R16, RZ, RZ, -R16 ;  /* 0x000000ffff107224 */ /* 0x000fe200078e0a10 */
[C---:B------:R-:W-:Y:S01]  /*df20*/  ISETP.GT.U32.AND P4, PT, R12.reuse, R37, PT ;  /* 0x000000250c00720c */ /* 0x040fe20003f84070 */
[----:B0-----:R-:W-:Y:S01]  /*df30*/  IMAD.HI.U32 R44, R13, R38, RZ ;  /* 0x000000260d2c7227 */ /* 0x001fe200078e00ff */
[----:B------:R-:W-:Y:S01]  /*df40*/  IABS R57, R101 ;  /* 0x0000006500397213 */ /* 0x000fe20000000000 */
[----:B------:R-:W2:Y:S02]  /*df50*/  LDL.LU R163, [R1+0x1c0] ;  /* 0x0001c00001a37983 */ /* 0x000ea40000300800 */
[----:B------:R-:W-:-:S02]  /*df60*/  IMAD R42, R12, R16, R42 ;  /* 0x000000100c2a7224 */ /* 0x000fc400078e022a */
[----:B------:R-:W-:Y:S01]  /*df70*/  IMAD.HI.U32 R16, R13, R39, RZ ;  /* 0x000000270d107227 */ /* 0x000fe200078e00ff */
[----:B------:R-:W-:Y:S01]  /*df80*/  IABS R59, R103 ;  /* 0x00000067003b7213 */ /* 0x000fe20000000000 */
[----:B------:R-:W2:Y:S02]  /*df90*/  LDL.LU R164, [R1+0x1ac] ;  /* 0x0001ac0001a47983 */ /* 0x000ea40000300800 */
[----:B------:R-:W-:Y:S01]  /*dfa0*/  @!P0 IMAD.IADD R28, R28, 0x1, -R12 ;  /* 0x000000011c1c8824 */ /* 0x000fe200078e0a0c */
[C---:B------:R-:W-:Y:S01]  /*dfb0*/  ISETP.GT.U32.AND P0, PT, R12.reuse, R35, PT ;  /* 0x000000230c00720c */ /* 0x040fe20003f04070 */
[----:B------:R-:W-:Y:S02]  /*dfc0*/  IMAD.MOV R16, RZ, RZ, -R16 ;  /* 0x000000ffff107224 */ /* 0x000fe400078e0a10 */
[----:B------:R-:W-:Y:S02]  /*dfd0*/  IMAD.MOV R44, RZ, RZ, -R44 ;  /* 0x000000ffff2c7224 */ /* 0x000fe400078e0a2c */
[----:B------:R-:W-:-:S02]  /*dfe0*/  IMAD R39, R12, R16, R39 ;  /* 0x000000100c277224 */ /* 0x000fc400078e0227 */
[----:B------:R-:W-:Y:S02]  /*dff0*/  IMAD R38, R12, R44, R38 ;  /* 0x0000002c0c267224 */ /* 0x000fe400078e0226 */
[----:B------:R-:W-:-:S04]  /*e000*/  IMAD.HI.U32 R16, R13, R58, RZ ;  /* 0x0000003a0d107227 */ /* 0x000fc800078e00ff */
[----:B------:R-:W-:Y:S01]  /*e010*/  IMAD.HI.U32 R44, R13, R57, RZ ;  /* 0x000000390d2c7227 */ /* 0x000fe200078e00ff */
[----:B------:R-:W-:Y:S02]  /*e020*/  IABS R55, R108 ;  /* 0x0000006c00377213 */ /* 0x000fe40000000000 */
[----:B------:R-:W-:Y:S01]  /*e030*/  IABS R54, R112 ;  /* 0x0000007000367213 */ /* 0x000fe20000000000 */
[----:B------:R-:W-:Y:S02]  /*e040*/  IMAD.MOV R16, RZ, RZ, -R16 ;  /* 0x000000ffff107224 */ /* 0x000fe400078e0a10 */
[----:B------:R-:W-:Y:S02]  /*e050*/  IMAD.MOV R44, RZ, RZ, -R44 ;  /* 0x000000ffff2c7224 */ /* 0x000fe400078e0a2c */
[--C-:B------:R-:W-:Y:S01]  /*e060*/  @!P4 IMAD.IADD R37, R37, 0x1, -R12.reuse ;  /* 0x000000012525c824 */ /* 0x100fe200078e0a0c */
[C---:B------:R-:W-:Y:S01]  /*e070*/  ISETP.GT.U32.AND P4, PT, R12.reuse, R32, PT ;  /* 0x000000200c00720c */ /* 0x040fe20003f84070 */
[----:B------:R-:W-:Y:S01]  /*e080*/  @!P0 IMAD.IADD R35, R35, 0x1, -R12 ;  /* 0x0000000123238824 */ /* 0x000fe200078e0a0c */
[----:B------:R-:W-:Y:S01]  /*e090*/  ISETP.GT.U32.AND P0, PT, R12, R42, PT ;  /* 0x0000002a0c00720c */ /* 0x000fe20003f04070 */
[----:B------:R-:W-:-:S04]  /*e0a0*/  IMAD.HI.U32 R45, R13, R59, RZ ;  /* 0x0000003b0d2d7227 */ /* 0x000fc800078e00ff */
[C---:B------:R-:W-:Y:S02]  /*e0b0*/  IMAD R58, R12.reuse, R16, R58 ;  /* 0x000000100c3a7224 */ /* 0x040fe400078e023a */
[----:B------:R-:W-:Y:S02]  /*e0c0*/  IMAD R57, R12, R44, R57 ;  /* 0x0000002c0c397224 */ /* 0x000fe400078e0239 */
[----:B------:R-:W-:-:S04]  /*e0d0*/  IMAD.HI.U32 R16, R13, R55, RZ ;  /* 0x000000370d107227 */ /* 0x000fc800078e00ff */
[----:B------:R-:W-:Y:S01]  /*e0e0*/  IMAD.HI.U32 R44, R13, R54, RZ ;  /* 0x000000360d2c7227 */ /* 0x000fe200078e00ff */
[----:B------:R-:W-:Y:S02]  /*e0f0*/  IABS R52, R107 ;  /* 0x0000006b00347213 */ /* 0x000fe40000000000 */
[----:B------:R-:W-:Y:S01]  /*e100*/  IABS R51, R111 ;  /* 0x0000006f00337213 */ /* 0x000fe20000000000 */
[----:B------:R-:W-:Y:S02]  /*e110*/  IMAD.MOV R45, RZ, RZ, -R45 ;  /* 0x000000ffff2d7224 */ /* 0x000fe400078e0a2d */
[----:B------:R-:W-:Y:S02]  /*e120*/  IMAD.MOV R16, RZ, RZ, -R16 ;  /* 0x000000ffff107224 */ /* 0x000fe400078e0a10 */
[----:B------:R-:W-:Y:S01]  /*e130*/  IMAD.MOV R44, RZ, RZ, -R44 ;  /* 0x000000ffff2c7224 */ /* 0x000fe200078e0a2c */
[----:B------:R-:W-:Y:S01]  /*e140*/  IABS R56, R100 ;  /* 0x0000006400387213 */ /* 0x000fe20000000000 */
[----:B------:R-:W-:-:S02]  /*e150*/  IMAD R59, R12, R45, R59 ;  /* 0x0000002d0c3b7224 */ /* 0x000fc400078e023b */
[C---:B------:R-:W-:Y:S02]  /*e160*/  IMAD R55, R12.reuse, R16, R55 ;  /* 0x000000100c377224 */ /* 0x040fe400078e0237 */
[----:B------:R-:W-:Y:S02]  /*e170*/  IMAD R54, R12, R44, R54 ;  /* 0x0000002c0c367224 */ /* 0x000fe400078e0236 */
[----:B------:R-:W-:-:S04]  /*e180*/  IMAD.HI.U32 R16, R13, R52, RZ ;  /* 0x000000340d107227 */ /* 0x000fc800078e00ff */
[----:B------:R-:W-:Y:S01]  /*e190*/  IMAD.HI.U32 R44, R13, R51, RZ ;  /* 0x000000330d2c7227 */ /* 0x000fe200078e00ff */
[----:B------:R-:W-:-:S03]  /*e1a0*/  IABS R49, R106 ;  /* 0x0000006a00317213 */ /* 0x000fc60000000000 */
[--C-:B------:R-:W-:Y:S01]  /*e1b0*/  @!P4 IMAD.IADD R32, R32, 0x1, -R12.reuse ;  /* 0x000000012020c824 */ /* 0x100fe200078e0a0c */
[----:B------:R-:W-:Y:S01]  /*e1c0*/  ISETP.GT.U32.AND P4, PT, R12, R39, PT ;  /* 0x000000270c00720c */ /* 0x000fe20003f84070 */
[----:B------:R-:W-:Y:S01]  /*e1d0*/  @!P0 IMAD.IADD R42, R42, 0x1, -R12 ;  /* 0x000000012a2a8824 */ /* 0x000fe200078e0a0c */
[----:B------:R-:W-:Y:S01]  /*e1e0*/  ISETP.GT.U32.AND P0, PT, R12, R59, PT ;  /* 0x0000003b0c00720c */ /* 0x000fe20003f04070 */
[----:B------:R-:W-:Y:S01]  /*e1f0*/  IMAD.HI.U32 R45, R13, R56, RZ ;  /* 0x000000380d2d7227 */ /* 0x000fe200078e00ff */
[----:B------:R-:W-:-:S03]  /*e200*/  IABS R48, R110 ;  /* 0x0000006e00307213 */ /* 0x000fc60000000000 */
[----:B------:R-:W-:Y:S02]  /*e210*/  IMAD.MOV R16, RZ, RZ, -R16 ;  /* 0x000000ffff107224 */ /* 0x000fe400078e0a10 */
[----:B------:R-:W-:Y:S02]  /*e220*/  IMAD.MOV R44, RZ, RZ, -R44 ;  /* 0x000000ffff2c7224 */ /* 0x000fe400078e0a2c */
[----:B------:R-:W-:Y:S02]  /*e230*/  IMAD.MOV R45, RZ, RZ, -R45 ;  /* 0x000000ffff2d7224 */ /* 0x000fe400078e0a2d */
[C---:B------:R-:W-:Y:S02]  /*e240*/  IMAD R52, R12.reuse, R16, R52 ;  /* 0x000000100c347224 */ /* 0x040fe400078e0234 */
[----:B------:R-:W-:Y:S02]  /*e250*/  IMAD R51, R12, R44, R51 ;  /* 0x0000002c0c337224 */ /* 0x000fe400078e0233 */
[----:B------:R-:W-:-:S04]  /*e260*/  IMAD.HI.U32 R16, R13, R49, RZ ;  /* 0x000000310d107227 */ /* 0x000fc800078e00ff */
[----:B------:R-:W-:Y:S01]  /*e270*/  IMAD.HI.U32 R44, R13, R48, RZ ;  /* 0x000000300d2c7227 */ /* 0x000fe200078e00ff */
[----:B-1----:R-:W-:-:S03]  /*e280*/  IABS R46, R105 ;  /* 0x00000069002e7213 */ /* 0x002fc60000000000 */
[C---:B------:R-:W-:Y:S02]  /*e290*/  IMAD R56, R12.reuse, R45, R56 ;  /* 0x0000002d0c387224 */ /* 0x040fe400078e0238 */
[----:B------:R-:W-:Y:S02]  /*e2a0*/  IMAD.MOV R16, RZ, RZ, -R16 ;  /* 0x000000ffff107224 */ /* 0x000fe400078e0a10 */
[----:B------:R-:W-:Y:S02]  /*e2b0*/  IMAD.MOV R44, RZ, RZ, -R44 ;  /* 0x000000ffff2c7224 */ /* 0x000fe400078e0a2c */
[--C-:B------:R-:W-:Y:S01]  /*e2c0*/  @!P4 IMAD.IADD R39, R39, 0x1, -R12.reuse ;  /* 0x000000012727c824 */ /* 0x100fe200078e0a0c */
[C---:B------:R-:W-:Y:S01]  /*e2d0*/  ISETP.GT.U32.AND P4, PT, R12.reuse, R56, PT ;  /* 0x000000380c00720c */ /* 0x040fe20003f84070 */
[----:B------:R-:W-:Y:S01]  /*e2e0*/  @!P0 IMAD.IADD R59, R59, 0x1, -R12 ;  /* 0x000000013b3b8824 */ /* 0x000fe200078e0a0c */
[C---:B------:R-:W-:Y:S01]  /*e2f0*/  ISETP.GT.U32.AND P0, PT, R12.reuse, R54, PT ;  /* 0x000000360c00720c */ /* 0x040fe20003f04070 */
[C---:B------:R-:W-:Y:S01]  /*e300*/  IMAD R49, R12.reuse, R16, R49 ;  /* 0x000000100c317224 */ /* 0x040fe200078e0231 */
[----:B------:R-:W-:Y:S01]  /*e310*/  IABS R16, R81 ;  /* 0x0000005100107213 */ /* 0x000fe20000000000 */
[----:B------:R-:W-:-:S02]  /*e320*/  IMAD R48, R12, R44, R48 ;  /* 0x0000002c0c307224 */ /* 0x000fc400078e0230 */
[----:B------:R-:W-:-:S04]  /*e330*/  IMAD.HI.U32 R44, R13, R46, RZ ;  /* 0x0000002e0d2c7227 */ /* 0x000fc800078e00ff */
[----:B------:R-:W-:Y:S02]  /*e340*/  IMAD.MOV R44, RZ, RZ, -R44 ;  /* 0x000000ffff2c7224 */ /* 0x000fe400078e0a2c */
[----:B------:R-:W-:-:S04]  /*e350*/  IMAD.HI.U32 R82, R13, R16, RZ ;  /* 0x000000100d527227 */ /* 0x000fc800078e00ff */
[----:B------:R-:W-:Y:S01]  /*e360*/  IMAD R46, R12, R44, R46 ;  /* 0x0000002c0c2e7224 */ /* 0x000fe200078e022e */
[----:B------:R-:W-:Y:S01]  /*e370*/  IABS R44, R102 ;  /* 0x00000066002c7213 */ /* 0x000fe20000000000 */
[----:B------:R-:W-:Y:S02]  /*e380*/  IMAD.MOV R82, RZ, RZ, -R82 ;  /* 0x000000ffff527224 */ /* 0x000fe400078e0a52 */
[--C-:B------:R-:W-:Y:S01]  /*e390*/  @!P4 IMAD.IADD R56, R56, 0x1, -R12.reuse ;  /* 0x000000013838c824 */ /* 0x100fe200078e0a0c */
[----:B------:R-:W-:Y:S01]  /*e3a0*/  ISETP.GT.U32.AND P4, PT, R12, R51, PT ;  /* 0x000000330c00720c */ /* 0x000fe20003f84070 */
[----:B------:R-:W-:Y:S01]  /*e3b0*/  @!P0 IMAD.IADD R54, R54, 0x1, -R12 ;  /* 0x0000000136368824 */ /* 0x000fe200078e0a0c */
[C---:B------:R-:W-:Y:S01]  /*e3c0*/  ISETP.GT.U32.AND P0, PT, R12.reuse, R49, PT ;  /* 0x000000310c00720c */ /* 0x040fe20003f04070 */
[----:B------:R-:W-:Y:S02]  /*e3d0*/  IMAD R16, R12, R82, R16 ;  /* 0x000000520c107224 */ /* 0x000fe400078e0210 */
[----:B------:R-:W-:-:S04]  /*e3e0*/  IMAD.HI.U32 R82, R13, R44, RZ ;  /* 0x0000002c0d527227 */ /* 0x000fc800078e00ff */
[----:B------:R-:W-:Y:S01]  /*e3f0*/  IMAD.MOV R82, RZ, RZ, -R82 ;  /* 0x000000ffff527224 */ /* 0x000fe200078e0a52 */
[C---:B------:R-:W-:Y:S02]  /*e400*/  ISETP.GT.U32.AND P3, PT, R12.reuse, R63, PT ;  /* 0x0000003f0c00720c */ /* 0x040fe40003f64070 */
[C---:B------:R-:W-:Y:S01]  /*e410*/  ISETP.GT.U32.AND P6, PT, R12.reuse, R16, PT ;  /* 0x000000100c00720c */ /* 0x040fe20003fc4070 */
[C---:B------:R-:W-:Y:S02]  /*e420*/  IMAD R44, R12.reuse, R82, R44 ;  /* 0x000000520c2c7224 */ /* 0x040fe400078e022c */
[--C-:B------:R-:W-:Y:S01]  /*e430*/  @!P4 IMAD.IADD R51, R51, 0x1, -R12.reuse ;  /* 0x000000013333c824 */ /* 0x100fe200078e0a0c */
[C---:B------:R-:W-:Y:S01]  /*e440*/  ISETP.GT.U32.AND P4, PT, R12.reuse, R46, PT ;  /* 0x0000002e0c00720c */ /* 0x040fe20003f84070 */
[--C-:B------:R-:W-:Y:S01]  /*e450*/  @!P0 IMAD.IADD R49, R49, 0x1, -R12.reuse ;  /* 0x0000000131318824 */ /* 0x100fe200078e0a0c */
[C---:B------:R-:W-:Y:S01]  /*e460*/  ISETP.GT.U32.AND P0, PT, R12.reuse, R44, PT ;  /* 0x0000002c0c00720c */ /* 0x040fe20003f04070 */
[----:B------:R-:W-:Y:S01]  /*e470*/  @!P1 IMAD.IADD R61, R61, 0x1, -R12 ;  /* 0x000000013d3d9824 */ /* 0x000fe200078e0a0c */
[----:B------:R-:W-:-:S03]  /*e480*/  ISETP.GT.U32.AND P1, PT, R12, R66, PT ;  /* 0x000000420c00720c */ /* 0x000fc60003f24070 */
[--C-:B------:R-:W-:Y:S01]  /*e490*/  @!P3 IMAD.IADD R63, R63, 0x1, -R12.reuse ;  /* 0x000000013f3fb824 */ /* 0x100fe200078e0a0c */
[----:B------:R-:W-:Y:S01]  /*e4a0*/  ISETP.GT.U32.AND P3, PT, R12, R68, PT ;  /* 0x000000440c00720c */ /* 0x000fe20003f64070 */
[----:B------:R-:W-:-:S04]  /*e4b0*/  @!P6 IMAD.IADD R16, R16, 0x1, -R12 ;  /* 0x000000011010e824 */ /* 0x000fc800078e0a0c */
[--C-:B------:R-:W-:Y:S01]  /*e4c0*/  @!P4 IMAD.IADD R46, R46, 0x1, -R12.reuse ;  /* 0x000000012e2ec824 */ /* 0x100fe200078e0a0c */
[----:B------:R-:W-:Y:S01]  /*e4d0*/  ISETP.GT.U32.AND P4, PT, R12, R16, PT ;  /* 0x000000100c00720c */ /* 0x000fe20003f84070 */
[--C-:B------:R-:W-:Y:S01]  /*e4e0*/  @!P0 IMAD.IADD R44, R44, 0x1, -R12.reuse ;  /* 0x000000012c2c8824 */ /* 0x100fe200078e0a0c */
[----:B------:R-:W-:Y:S01]  /*e4f0*/  ISETP.GT.U32.AND P0, PT, R12, R61, PT ;  /* 0x0000003d0c00720c */ /* 0x000fe20003f04070 */
[----:B------:R-:W-:Y:S01]  /*e500*/  @!P1 IMAD.IADD R66, R66, 0x1, -R12 ;  /* 0x0000000142429824 */ /* 0x000fe200078e0a0c */
[----:B------:R-:W-:-:S03]  /*e510*/  ISETP.GT.U32.AND P1, PT, R12, R73, PT ;  /* 0x000000490c00720c */ /* 0x000fc60003f24070 */
[----:B------:R-:W-:Y:S01]  /*e520*/  @!P3 IMAD.IADD R68, R68, 0x1, -R12 ;  /* 0x000000014444b824 */ /* 0x000fe200078e0a0c */
[----:B------:R-:W-:-:S05]  /*e530*/  ISETP.GT.U32.AND P3, PT, R12, R75, PT ;  /* 0x0000004b0c00720c */ /* 0x000fca0003f64070 */
[--C-:B------:R-:W-:Y:S01]  /*e540*/  @!P4 IMAD.IADD R16, R16, 0x1, -R12.reuse ;  /* 0x000000011010c824 */ /* 0x100fe200078e0a0c */
[C---:B------:R-:W-:Y:S01]  /*e550*/  ISETP.GT.U32.AND P4, PT, R12.reuse, R68, PT ;  /* 0x000000440c00720c */ /* 0x040fe20003f84070 */
[--C-:B------:R-:W-:Y:S01]  /*e560*/  @!P0 IMAD.IADD R61, R61, 0x1, -R12.reuse ;  /* 0x000000013d3d8824 */ /* 0x100fe200078e0a0c */
[C---:B------:R-:W-:Y:S01]  /*e570*/  ISETP.GT.U32.AND P0, PT, R12.reuse, R66, PT ;  /* 0x000000420c00720c */ /* 0x040fe20003f04070 */
[----:B------:R-:W-:Y:S01]  /*e580*/  @!P1 IMAD.IADD R73, R73, 0x1, -R12 ;  /* 0x0000000149499824 */ /* 0x000fe200078e0a0c */
[----:B------:R-:W-:-:S03]  /*e590*/  ISETP.GT.U32.AND P1, PT, R12, R78, PT ;  /* 0x0000004e0c00720c */ /* 0x000fc60003f24070 */
[----:B------:R-:W-:Y:S01]  /*e5a0*/  @!P3 IMAD.IADD R75, R75, 0x1, -R12 ;  /* 0x000000014b4bb824 */ /* 0x000fe200078e0a0c */
[----:B------:R-:W-:-:S05]  /*e5b0*/  ISETP.GT.U32.AND P3, PT, R12, R70, PT ;  /* 0x000000460c00720c */ /* 0x000fca0003f64070 */
        /* <DEDUP_REMOVED lines=36> */
[--C-:B------:R-:W-:Y:S01]  /*e800*/  @!P2 IMAD.IADD R60, R60, 0x1, -R12.reuse ;  /* 0x000000013c3ca824 */ /* 0x100fe200078e0a0c */
[----:B------:R-:W-:Y:S01]  /*e810*/  ISETP.GT.U32.AND P2, PT, R12, R65, PT ;  /* 0x000000410c00720c */ /* 0x000fe20003f44070 */
[--C-:B------:R-:W-:Y:S02]  /*e820*/  @!P1 IMAD.IADD R34, R34, 0x1, -R12.reuse ;  /* 0x0000000122229824 */ /* 0x100fe400078e0a0c */
[----:B------:R-:W-:Y:S01]  /*e830*/  @!P3 IMAD.IADD R36, R36, 0x1, -R12 ;  /* 0x000000012424b824 */ /* 0x000fe200078e0a0c */
[C---:B------:R-:W-:Y:S02]  /*e840*/  ISETP.GT.U32.AND P3, PT, R12.reuse, R43, PT ;  /* 0x0000002b0c00720c */ /* 0x040fe40003f64070 */
[----:B------:R-:W-:-:S03]  /*e850*/  ISETP.GT.U32.AND P1, PT, R12, R41, PT ;  /* 0x000000290c00720c */ /* 0x000fc60003f24070 */
[--C-:B------:R-:W-:Y:S01]  /*e860*/  @!P4 IMAD.IADD R29, R29, 0x1, -R12.reuse ;  /* 0x000000011d1dc824 */ /* 0x100fe200078e0a0c */
[C---:B------:R-:W-:Y:S01]  /*e870*/  ISETP.GT.U32.AND P4, PT, R12.reuse, R36, PT ;  /* 0x000000240c00720c */ /* 0x040fe20003f84070 */
[--C-:B------:R-:W-:Y:S01]  /*e880*/  @!P0 IMAD.IADD R27, R27, 0x1, -R12.reuse ;  /* 0x000000011b1b8824 */ /* 0x100fe200078e0a0c */
[----:B------:R-:W-:Y:S01]  /*e890*/  ISETP.GT.U32.AND P0, PT, R12, R34, PT ;  /* 0x000000220c00720c */ /* 0x000fe20003f04070 */
[----:B------:R-:W-:Y:S02]  /*e8a0*/  VIADD R115, R0, 0x34 ;  /* 0x0000003400737836 */ /* 0x000fe40000000000 */
[--C-:B------:R-:W-:Y:S01]  /*e8b0*/  @!P2 IMAD.IADD R65, R65, 0x1, -R12.reuse ;  /* 0x000000014141a824 */ /* 0x100fe200078e0a0c */
[C---:B------:R-:W-:Y:S02]  /*e8c0*/  ISETP.GT.U32.AND P2, PT, R12.reuse, R72, PT ;  /* 0x000000480c00720c */ /* 0x040fe40003f44070 */
[----:B------:R-:W-:Y:S01]  /*e8d0*/  IABS R53, R115 ;  /* 0x0000007300357213 */ /* 0x000fe20000000000 */
[--C-:B------:R-:W-:Y:S01]  /*e8e0*/  @!P3 IMAD.IADD R43, R43, 0x1, -R12.reuse ;  /* 0x000000012b2bb824 */ /* 0x100fe200078e0a0c */
[C---:B------:R-:W-:Y:S01]  /*e8f0*/  ISETP.GT.U32.AND P3, PT, R12.reuse, R38, PT ;  /* 0x000000260c00720c */ /* 0x040fe20003f64070 */
[----:B------:R-:W-:Y:S01]  /*e900*/  @!P1 IMAD.IADD R41, R41, 0x1, -R12 ;  /* 0x0000000129299824 */ /* 0x000fe200078e0a0c */
[----:B------:R-:W-:Y:S01]  /*e910*/  ISETP.GT.U32.AND P1, PT, R12, R58, PT ;  /* 0x0000003a0c00720c */ /* 0x000fe20003f24070 */
[----:B------:R-:W-:-:S04]  /*e920*/  IMAD.HI.U32 R45, R13, R53, RZ ;  /* 0x000000350d2d7227 */ /* 0x000fc800078e00ff */
[--C-:B------:R-:W-:Y:S01]  /*e930*/  @!P4 IMAD.IADD R36, R36, 0x1, -R12.reuse ;  /* 0x000000012424c824 */ /* 0x100fe200078e0a0c */
[----:B------:R-:W-:Y:S01]  /*e940*/  ISETP.GT.U32.AND P4, PT, R12, R43, PT ;  /* 0x0000002b0c00720c */ /* 0x000fe20003f84070 */
[--C-:B------:R-:W-:Y:S01]  /*e950*/  @!P0 IMAD.IADD R34, R34, 0x1, -R12.reuse ;  /* 0x0000000122228824 */ /* 0x100fe200078e0a0c */
[----:B------:R-:W-:Y:S01]  /*e960*/  ISETP.GT.U32.AND P0, PT, R12, R41, PT ;  /* 0x000000290c00720c */ /* 0x000fe20003f04070 */
[----:B------:R-:W-:Y:S02]  /*e970*/  VIADD R114, R0, 0x37 ;  /* 0x0000003700727836 */ /* 0x000fe40000000000 */
[----:B------:R-:W-:Y:S02]  /*e980*/  IMAD.MOV R45, RZ, RZ, -R45 ;  /* 0x000000ffff2d7224 */ /* 0x000fe400078e0a2d */
[--C-:B------:R-:W-:Y:S01]  /*e990*/  @!P2 IMAD.IADD R72, R72, 0x1, -R12.reuse ;  /* 0x000000014848a824 */ /* 0x100fe200078e0a0c */
[----:B------:R-:W-:Y:S01]  /*e9a0*/  IABS R50, R114 ;  /* 0x0000007200327213 */ /* 0x000fe20000000000 */
[C---:B------:R-:W-:Y:S01]  /*e9b0*/  IMAD R53, R12.reuse, R45, R53 ;  /* 0x0000002d0c357224 */ /* 0x040fe200078e0235 */
[----:B------:R-:W-:Y:S01]  /*e9c0*/  ISETP.GT.U32.AND P2, PT, R12, R77, PT ;  /* 0x0000004d0c00720c */ /* 0x000fe20003f44070 */
[--C-:B------:R-:W-:Y:S01]  /*e9d0*/  @!P3 IMAD.IADD R38, R38, 0x1, -R12.reuse ;  /* 0x000000012626b824 */ /* 0x100fe200078e0a0c */
[----:B------:R-:W-:Y:S01]  /*e9e0*/  ISETP.GT.U32.AND P3, PT, R12, R55, PT ;  /* 0x000000370c00720c */ /* 0x000fe20003f64070 */
[----:B------:R-:W-:Y:S01]  /*e9f0*/  @!P1 IMAD.IADD R58, R58, 0x1, -R12 ;  /* 0x000000013a3a9824 */ /* 0x000fe200078e0a0c */
[----:B------:R-:W-:Y:S01]  /*ea00*/  ISETP.GT.U32.AND P1, PT, R12, R53, PT ;  /* 0x000000350c00720c */ /* 0x000fe20003f24070 */
[----:B------:R-:W-:-:S04]  /*ea10*/  IMAD.HI.U32 R45, R13, R50, RZ ;  /* 0x000000320d2d7227 */ /* 0x000fc800078e00ff */
[--C-:B------:R-:W-:Y:S01]  /*ea20*/  @!P4 IMAD.IADD R43, R43, 0x1, -R12.reuse ;  /* 0x000000012b2bc824 */ /* 0x100fe200078e0a0c */
[C---:B------:R-:W-:Y:S01]  /*ea30*/  ISETP.GT.U32.AND P4, PT, R12.reuse, R38, PT ;  /* 0x000000260c00720c */ /* 0x040fe20003f84070 */
[--C-:B------:R-:W-:Y:S01]  /*ea40*/  @!P0 IMAD.IADD R41, R41, 0x1, -R12.reuse ;  /* 0x0000000129298824 */ /* 0x100fe200078e0a0c */
[C---:B------:R-:W-:Y:S01]  /*ea50*/  ISETP.GT.U32.AND P0, PT, R12.reuse, R58, PT ;  /* 0x0000003a0c00720c */ /* 0x040fe20003f04070 */
[----:B------:R-:W-:Y:S02]  /*ea60*/  IMAD.MOV R45, RZ, RZ, -R45 ;  /* 0x000000ffff2d7224 */ /* 0x000fe400078e0a2d */
[----:B------:R-:W-:Y:S02]  /*ea70*/  @!P2 IMAD.IADD R77, R77, 0x1, -R12 ;  /* 0x000000014d4da824 */ /* 0x000fe400078e0a0c */
[C---:B------:R-:W-:Y:S01]  /*ea80*/  IMAD R50, R12.reuse, R45, R50 ;  /* 0x0000002d0c327224 */ /* 0x040fe200078e0232 */
[----:B------:R-:W-:Y:S01]  /*ea90*/  ISETP.GT.U32.AND P2, PT, R12, R24, PT ;  /* 0x000000180c00720c */ /* 0x000fe20003f44070 */
[----:B------:R-:W-:-:S02]  /*eaa0*/  @!P3 IMAD.IADD R55, R55, 0x1, -R12 ;  /* 0x000000013737b824 */ /* 0x000fc400078e0a0c */
[--C-:B------:R-:W-:Y:S01]  /*eab0*/  @!P1 IMAD.IADD R53, R53, 0x1, -R12.reuse ;  /* 0x0000000135359824 */ /* 0x100fe200078e0a0c */
[C---:B------:R-:W-:Y:S02]  /*eac0*/  ISETP.GT.U32.AND P3, PT, R12.reuse, R50, PT ;  /* 0x000000320c00720c */ /* 0x040fe40003f64070 */
[----:B------:R-:W-:Y:S01]  /*ead0*/  ISETP.GT.U32.AND P1, PT, R12, R48, PT ;  /* 0x000000300c00720c */ /* 0x000fe20003f24070 */
[--C-:B------:R-:W-:Y:S01]  /*eae0*/  @!P4 IMAD.IADD R38, R38, 0x1, -R12.reuse ;  /* 0x000000012626c824 */ /* 0x100fe200078e0a0c */
[----:B------:R-:W-:Y:S01]  /*eaf0*/  ISETP.GT.U32.AND P4, PT, R12, R55, PT ;  /* 0x000000370c00720c */ /* 0x000fe20003f84070 */
[----:B------:R-:W-:Y:S01]  /*eb00*/  @!P0 IMAD.IADD R58, R58, 0x1, -R12 ;  /* 0x000000013a3a8824 */ /* 0x000fe200078e0a0c */
[----:B------:R-:W-:-:S03]  /*eb10*/  ISETP.GT.U32.AND P0, PT, R12, R53, PT ;  /* 0x000000350c00720c */ /* 0x000fc60003f04070 */
[----:B------:R-:W-:Y:S01]  /*eb20*/  @!P2 IMAD.IADD R24, R24, 0x1, -R12 ;  /* 0x000000011818a824 */ /* 0x000fe200078e0a0c */
[----:B------:R-:W-:-:S03]  /*eb30*/  ISETP.GT.U32.AND P2, PT, R12, R31, PT ;  /* 0x0000001f0c00720c */ /* 0x000fc60003f44070 */
[--C-:B------:R-:W-:Y:S02]  /*eb40*/  @!P3 IMAD.IADD R50, R50, 0x1, -R12.reuse ;  /* 0x000000013232b824 */ /* 0x100fe400078e0a0c */
[--C-:B------:R-:W-:Y:S02]  /*eb50*/  @!P1 IMAD.IADD R48, R48, 0x1, -R12.reuse ;  /* 0x0000000130309824 */ /* 0x100fe400078e0a0c */
[--C-:B------:R-:W-:Y:S01]  /*eb60*/  @!P4 IMAD.IADD R55, R55, 0x1, -R12.reuse ;  /* 0x000000013737c824 */ /* 0x100fe200078e0a0c */
[C---:B------:R-:W-:Y:S01]  /*eb70*/  ISETP.GT.U32.AND P4, PT, R12.reuse, R50, PT ;  /* 0x000000320c00720c */ /* 0x040fe20003f84070 */
[----:B------:R-:W-:Y:S01]  /*eb80*/  @!P0 IMAD.IADD R53, R53, 0x1, -R12 ;  /* 0x0000000135358824 */ /* 0x000fe200078e0a0c */
[----:B------:R-:W-:-:S03]  /*eb90*/  ISETP.GT.U32.AND P0, PT, R12, R48, PT ;  /* 0x000000300c00720c */ /* 0x000fc60003f04070 */
[----:B------:R-:W-:Y:S01]  /*eba0*/  @!P2 IMAD.IADD R31, R31, 0x1, -R12 ;  /* 0x000000011f1fa824 */ /* 0x000fe200078e0a0c */
[----:B------:R-:W-:-:S07]  /*ebb0*/  ISETP.GT.U32.AND P2, PT, R12, R26, PT ;  /* 0x0000001a0c00720c */ /* 0x000fce0003f44070 */
[--C-:B------:R-:W-:Y:S01]  /*ebc0*/  @!P4 IMAD.IADD R50, R50, 0x1, -R12.reuse ;  /* 0x000000013232c824 */ /* 0x100fe200078e0a0c */
[----:B--2---:R-:W-:Y:S01]  /*ebd0*/  ISETP.GE.AND P4, PT, R165, RZ, PT ;  /* 0x000000ffa500720c */ /* 0x004fe20003f86270 */
[--C-:B------:R-:W-:Y:S01]  /*ebe0*/  @!P0 IMAD.IADD R48, R48, 0x1, -R12.reuse ;  /* 0x0000000130308824 */ /* 0x100fe200078e0a0c */
[----:B------:R-:W-:Y:S01]  /*ebf0*/  ISETP.GE.AND P0, PT, R6, RZ, PT ;  /* 0x000000ff0600720c */ /* 0x000fe20003f06270 */
[----:B------:R-:W2:Y:S04]  /*ec00*/  LDL.LU R165, [R1+0x208] ;  /* 0x0002080001a57983 */ /* 0x000ea80000300800 */
[----:B------:R-:W2:Y:S01]  /*ec10*/  LDL.LU R6, [R1+0x1c8] ;  /* 0x0001c80001067983 */ /* 0x000ea20000300800 */
[--C-:B------:R-:W-:Y:S01]  /*ec20*/  @!P2 IMAD.IADD R26, R26, 0x1, -R12.reuse ;  /* 0x000000011a1aa824 */ /* 0x100fe200078e0a0c */
[----:B------:R-:W-:Y:S01]  /*ec30*/  ISETP.GT.U32.AND P2, PT, R12, R33, PT ;  /* 0x000000210c00720c */ /* 0x000fe20003f44070 */
[----:B------:R-:W-:Y:S01]  /*ec40*/  VIADD R113, R0, 0x3a ;  /* 0x0000003a00717836 */ /* 0x000fe20000000000 */
[----:B------:R0:W-:Y:S11]  /*ec50*/  STS.U8 [R11+UR9+0x4b00], R47 ;  /* 0x004b002f0b007988 */ /* 0x0001f60008000009 */
[----:B------:R-:W-:Y:S01]  /*ec60*/  @!P2 IMAD.IADD R33, R33, 0x1, -R12 ;  /* 0x000000012121a824 */ /* 0x000fe200078e0a0c */
[----:B------:R-:W-:-:S02]  /*ec70*/  ISETP.GT.U32.AND P2, PT, R12, R40, PT ;  /* 0x000000280c00720c */ /* 0x000fc40003f44070 */
[----:B0-----:R-:W-:Y:S01]  /*ec80*/  IABS R47, R113 ;  /* 0x00000071002f7213 */ /* 0x001fe20000000000 */
[----:B------:R-:W-:-:S04]  /*ec90*/  VIADD R109, R0, 0x3c ;  /* 0x0000003c006d7836 */ /* 0x000fc80000000000 */
[----:B------:R-:W-:-:S06]  /*eca0*/  IMAD.HI.U32 R45, R13, R47, RZ ;  /* 0x0000002f0d2d7227 */ /* 0x000fcc00078e00ff */
[----:B------:R-:W-:Y:S01]  /*ecb0*/  @!P2 IMAD.IADD R40, R40, 0x1, -R12 ;  /* 0x000000012828a824 */ /* 0x000fe200078e0a0c */
[----:B------:R-:W-:Y:S01]  /*ecc0*/  ISETP.GT.U32.AND P2, PT, R12, R57, PT ;  /* 0x000000390c00720c */ /* 0x000fe20003f44070 */
[----:B------:R-:W-:-:S04]  /*ecd0*/  IMAD.MOV R45, RZ, RZ, -R45 ;  /* 0x000000ffff2d7224 */ /* 0x000fc800078e0a2d */
[----:B------:R-:W-:Y:S01]  /*ece0*/  IMAD R47, R12, R45, R47 ;  /* 0x0000002d0c2f7224 */ /* 0x000fe200078e022f */
[----:B------:R-:W-:-:S05]  /*ecf0*/  IABS R45, R109 ;  /* 0x0000006d002d7213 */ /* 0x000fca0000000000 */
[----:B------:R-:W-:-:S04]  /*ed00*/  IMAD.HI.U32 R80, R13, R45, RZ ;  /* 0x0000002d0d507227 */ /* 0x000fc800078e00ff */
[----:B------:R-:W-:Y:S01]  /*ed10*/  @!P2 IMAD.IADD R57, R57, 0x1, -R12 ;  /* 0x000000013939a824 */ /* 0x000fe200078e0a0c */
[----:B------:R-:W-:Y:S01]  /*ed20*/  ISETP.GT.U32.AND P2, PT, R12, R52, PT ;  /* 0x000000340c00720c */ /* 0x000fe20003f44070 */
[----:B------:R-:W-:Y:S02]  /*ed30*/  IMAD.MOV R80, RZ, RZ, -R80 ;  /* 0x000000ffff507224 */ /* 0x000fe400078e0a50 */
[----:B------:R-:W-:Y:S02]  /*ed40*/  VIADD R104, R0, 0x3e ;  /* 0x0000003e00687836 */ /* 0x000fe40000000000 */
[----:B------:R-:W-:-:S03]  /*ed50*/  IMAD R45, R12, R80, R45 ;  /* 0x000000500c2d7224 */ /* 0x000fc600078e022d */
[----:B------:R-:W-:Y:S02]  /*ed60*/  IABS R80, R104 ;  /* 0x0000006800507213 */ /* 0x000fe40000000000 */
[----:B------:R-:W-:-:S03]  /*ed70*/  ISETP.GT.U32.AND P3, PT, R12, R45, PT ;  /* 0x0000002d0c00720c */ /* 0x000fc60003f64070 */
[----:B------:R-:W-:Y:S01]  /*ed80*/  @!P2 IMAD.IADD R52, R52, 0x1, -R12 ;  /* 0x000000013434a824 */ /* 0x000fe200078e0a0c */
[----:B------:R-:W-:Y:S01]  /*ed90*/  ISETP.GT.U32.AND P2, PT, R12, R47, PT ;  /* 0x0000002f0c00720c */ /* 0x000fe20003f44070 */
[----:B------:R-:W-:-:S04]  /*eda0*/  IMAD.HI.U32 R13, R13, R80, RZ ;  /* 0x000000500d0d7227 */ /* 0x000fc800078e00ff */
[----:B------:R-:W-:-:S04]  /*edb0*/  IMAD.MOV R13, RZ, RZ, -R13 ;  /* 0x000000ffff0d7224 */ /* 0x000fc800078e0a0d */
[C---:B------:R-:W-:Y:S02]  /*edc0*/  IMAD R13, R12.reuse, R13, R80 ;  /* 0x0000000d0c0d7224 */ /* 0x040fe400078e0250 */
[--C-:B------:R-:W-:Y:S01]  /*edd0*/  @!P3 IMAD.IADD R45, R45, 0x1, -R12.reuse ;  /* 0x000000012d2db824 */ /* 0x100fe200078e0a0c */
[C---:B------:R-:W-:Y:S01]  /*ede0*/  ISETP.GT.U32.AND P3, PT, R12.reuse, R62, PT ;  /* 0x0000003e0c00720c */ /* 0x040fe20003f64070 */
[----:B------:R-:W-:Y:S01]  /*edf0*/  @!P2 IMAD.IADD R47, R47, 0x1, -R12 ;  /* 0x000000012f2fa824 */ /* 0x000fe200078e0a0c */
[C---:B------:R-:W-:Y:S02]  /*ee00*/  ISETP.GT.U32.AND P2, PT, R12.reuse, R63, PT ;  /* 0x0000003f0c00720c */ /* 0x040fe40003f44070 */
[----:B------:R-:W-:-:S09]  /*ee10*/  ISETP.GT.U32.AND P1, PT, R12, R13, PT ;  /* 0x0000000d0c00720c */ /* 0x000fd20003f24070 */
[--C-:B------:R-:W-:Y:S01]  /*ee20*/  @!P3 IMAD.IADD R62, R62, 0x1, -R12.reuse ;  /* 0x000000013e3eb824 */ /* 0x100fe200078e0a0c */
[C---:B------:R-:W-:Y:S01]  /*ee30*/  ISETP.GT.U32.AND P3, PT, R12.reuse, R67, PT ;  /* 0x000000430c00720c */ /* 0x040fe20003f64070 */
[--C-:B------:R-:W-:Y:S01]  /*ee40*/  @!P2 IMAD.IADD R63, R63, 0x1, -R12.reuse ;  /* 0x000000013f3fa824 */ /* 0x100fe200078e0a0c */
[C---:B------:R-:W-:Y:S01]  /*ee50*/  ISETP.GT.U32.AND P2, PT, R12.reuse, R69, PT ;  /* 0x000000450c00720c */ /* 0x040fe20003f44070 */
[----:B------:R-:W-:Y:S01]  /*ee60*/  @!P1 IMAD.IADD R13, R13, 0x1, -R12 ;  /* 0x000000010d0d9824 */ /* 0x000fe200078e0a0c */
[----:B------:R-:W-:-:S09]  /*ee70*/  ISETP.GT.U32.AND P1, PT, R12, R60, PT ;  /* 0x0000003c0c00720c */ /* 0x000fd20003f24070 */
[--C-:B------:R-:W-:Y:S01]  /*ee80*/  @!P3 IMAD.IADD R67, R67, 0x1, -R12.reuse ;  /* 0x000000014343b824 */ /* 0x100fe200078e0a0c */
[C---:B------:R-:W-:Y:S01]  /*ee90*/  ISETP.GT.U32.AND P3, PT, R12.reuse, R74, PT ;  /* 0x0000004a0c00720c */ /* 0x040fe20003f64070 */
[--C-:B------:R-:W-:Y:S01]  /*eea0*/  @!P2 IMAD.IADD R69, R69, 0x1, -R12.reuse ;  /* 0x000000014545a824 */ /* 0x100fe200078e0a0c */
[----:B------:R-:W-:Y:S01]  /*eeb0*/  ISETP.GT.U32.AND P2, PT, R12, R64, PT ;  /* 0x000000400c00720c */ /* 0x000fe20003f44070 */
[----:B------:R-:W-:Y:S01]  /*eec0*/  @!P1 IMAD.IADD R60, R60, 0x1, -R12 ;  /* 0x000000013c3c9824 */ /* 0x000fe200078e0a0c */
[----:B------:R-:W-:-:S09]  /*eed0*/  ISETP.GT.U32.AND P1, PT, R12, R65, PT ;  /* 0x000000410c00720c */ /* 0x000fd20003f24070 */
[--C-:B------:R-:W-:Y:S01]  /*eee0*/  @!P3 IMAD.IADD R74, R74, 0x1, -R12.reuse ;  /* 0x000000014a4ab824 */ /* 0x100fe200078e0a0c */
[----:B------:R-:W-:Y:S01]  /*eef0*/  ISETP.GT.U32.AND P3, PT, R12, R79, PT ;  /* 0x0000004f0c00720c */ /* 0x000fe20003f64070 */
        /* <DEDUP_REMOVED lines=57> */
[----:B------:R-:W-:Y:S01]  /*f290*/  ISETP.GT.U32.AND P1, PT, R12, R47, PT ;  /* 0x0000002f0c00720c */ /* 0x000fe20003f24070 */
[----:B------:R-:W-:Y:S01]  /*f2a0*/  VIADD R80, R144, 0xffffffd0 ;  /* 0xffffffd090507836 */ /* 0x000fe20000000000 */
[----:B------:R-:W-:-:S07]  /*f2b0*/  ISETP.GT.U32.AND P6, PT, R12, R44, PT ;  /* 0x0000002c0c00720c */ /* 0x000fce0003fc4070 */
[--C-:B------:R-:W-:Y:S01]  /*f2c0*/  @!P3 IMAD.IADD R45, R45, 0x1, -R12.reuse ;  /* 0x000000012d2db824 */ /* 0x100fe200078e0a0c */
[----:B------:R-:W-:Y:S01]  /*f2d0*/  ISETP.GT.U32.AND P3, PT, R12, R13, PT ;  /* 0x0000000d0c00720c */ /* 0x000fe20003f64070 */
[--C-:B------:R-:W-:Y:S01]  /*f2e0*/  @!P2 IMAD.IADD R46, R46, 0x1, -R12.reuse ;  /* 0x000000012e2ea824 */ /* 0x100fe200078e0a0c */
[----:B------:R-:W-:Y:S01]  /*f2f0*/  ISETP.GE.U32.AND P2, PT, R80, 0x7fffff51, PT ;  /* 0x7fffff515000780c */ /* 0x000fe20003f46070 */
[--C-:B------:R-:W-:Y:S01]  /*f300*/  @!P1 IMAD.IADD R47, R47, 0x1, -R12.reuse ;  /* 0x000000012f2f9824 */ /* 0x100fe200078e0a0c */
[----:B------:R-:W-:Y:S01]  /*f310*/  ISETP.GE.AND P1, PT, R81, RZ, PT ;  /* 0x000000ff5100720c */ /* 0x000fe20003f26270 */
[----:B------:R-:W-:Y:S02]  /*f320*/  IMAD R81, R14, 0x2f, RZ ;  /* 0x0000002f0e517824 */ /* 0x000fe400078e02ff */
[----:B------:R-:W-:-:S03]  /*f330*/  @!P6 IMAD.IADD R44, R44, 0x1, -R12 ;  /* 0x000000012c2ce824 */ /* 0x000fc600078e0a0c */
[----:B------:R-:W-:Y:S02]  /*f340*/  SHF.R.S32.HI R80, RZ, 0x1f, R81 ;  /* 0x0000001fff507819 */ /* 0x000fe40000011451 */
[----:B------:R-:W-:Y:S01]  /*f350*/  IADD3 R7, P6, PT, R81, R2, RZ ;  /* 0x0000000251077210 */ /* 0x000fe20007fde0ff */
[----:B------:R-:W-:-:S04]  /*f360*/  @!P3 IMAD.IADD R13, R13, 0x1, -R12 ;  /* 0x000000010d0db824 */ /* 0x000fc800078e0a0c */
[----:B------:R-:W-:Y:S01]  /*f370*/  IMAD.X R8, R80, 0x1, R3, P6 ;  /* 0x0000000150087824 */ /* 0x000fe200030e0603 */
[----:B------:R0:W-:Y:S01]  /*f380*/  STL [R1+0x634], R7 ;  /* 0x0006340701007387 */ /* 0x0001e20000100800 */
[----:B------:R-:W-:Y:S02]  /*f390*/  @!P2 IMAD.MOV.U32 R82, RZ, RZ, R7 ;  /* 0x000000ffff52a224 */ /* 0x000fe400078e0007 */
[----:B------:R-:W-:Y:S01]  /*f3a0*/  @!P2 IMAD.MOV.U32 R83, RZ, RZ, R8 ;  /* 0x000000ffff53a224 */ /* 0x000fe200078e0008 */
[----:B------:R1:W-:Y:S01]  /*f3b0*/  STL [R1+0x434], R8 ;  /* 0x0004340801007387 */ /* 0x0003e20000100800 */
[----:B0-----:R-:W-:-:S03]  /*f3c0*/  IADD3 R7, P3, PT, R81, R4, RZ ;  /* 0x0000000451077210 */ /* 0x001fc60007f7e0ff */
[----:B------:R0:W-:Y:S02]  /*f3d0*/  STL [R1+0xb78], R0 ;  /* 0x000b780001007387 */ /* 0x0001e40000100800 */
[----:B-1----:R-:W-:Y:S02]  /*f3e0*/  IMAD.X R8, R80, 0x1, R5, P3 ;  /* 0x0000000150087824 */ /* 0x002fe400018e0605 */
[----:B------:R1:W-:Y:S01]  /*f3f0*/  STL [R1+0x43c], R7 ;  /* 0x00043c0701007387 */ /* 0x0003e20000100800 */
[----:B------:R-:W-:-:S03]  /*f400*/  ISETP.GE.AND P3, PT, R162, RZ, PT ;  /* 0x000000ffa200720c */ /* 0x000fc60003f66270 */
[----:B------:R-:W-:Y:S04]  /*f410*/  STL [R1+0x438], R8 ;  /* 0x0004380801007387 */ /* 0x000fe80000100800 */
[----:B------:R-:W3:Y:S04]  /*f420*/  LDL.LU R161, [R1+0x22c] ;  /* 0x00022c0001a17983 */ /* 0x000ee80000300800 */
[----:B------:R-:W4:Y:S01]  /*f430*/  LDL.LU R162, [R1+0x230] ;  /* 0x0002300001a27983 */ /* 0x000f220000300800 */
[----:B------:R-:W-:Y:S01]  /*f440*/  PRMT R117, RZ, 0x7610, R117 ;  /* 0x00007610ff757816 */ /* 0x000fe20000000075 */
[----:B------:R-:W-:Y:S01]  /*f450*/  @!P2 IMAD.MOV.U32 R80, RZ, RZ, R7 ;  /* 0x000000ffff50a224 */ /* 0x000fe200078e0007 */
[----:B------:R-:W-:Y:S01]  /*f460*/  PRMT R116, RZ, 0x7610, R116 ;  /* 0x00007610ff747816 */ /* 0x000fe20000000074 */
[----:B------:R-:W-:-:S02]  /*f470*/  @!P2 IMAD.MOV.U32 R81, RZ, RZ, R8 ;  /* 0x000000ffff51a224 */ /* 0x000fc400078e0008 */
[----:B------:R-:W-:Y:S01]  /*f480*/  @!P1 IMAD.MOV R16, RZ, RZ, -R16 ;  /* 0x000000ffff109224 */ /* 0x000fe200078e0a10 */
[----:B------:R0:W4:Y:S01]  /*f490*/  @!P2 LDG.E.U8 R117, desc[UR20][R82.64] ;  /* 0x000000145275a981 */ /* 0x000122000c1e1100 */
[----:B------:R-:W-:Y:S01]  /*f4a0*/  ISETP.GE.AND P1, PT, R164, RZ, PT ;  /* 0x000000ffa400720c */ /* 0x000fe20003f26270 */
[----:B------:R-:W-:Y:S02]  /*f4b0*/  @!P4 IMAD.MOV R62, RZ, RZ, -R62 ;  /* 0x000000ffff3ec224 */ /* 0x000fe400078e0a3e */
[----:B------:R0:W4:Y:S01]  /*f4c0*/  @!P2 LDG.E.U8 R116, desc[UR20][R80.64] ;  /* 0x000000145074a981 */ /* 0x000122000c1e1100 */
[----:B------:R-:W-:Y:S01]  /*f4d0*/  ISETP.GE.AND P2, PT, R163, RZ, PT ;  /* 0x000000ffa300720c */ /* 0x000fe20003f46270 */
[----:B------:R-:W-:Y:S01]  /*f4e0*/  @!P0 IMAD.MOV R61, RZ, RZ, -R61 ;  /* 0x000000ffff3d8224 */ /* 0x000fe200078e0a3d */
[----:B--2---:R-:W-:Y:S01]  /*f4f0*/  ISETP.GE.AND P4, PT, R165, RZ, PT ;  /* 0x000000ffa500720c */ /* 0x004fe20003f86270 */
[----:B------:R-:W2:Y:S01]  /*f500*/  LDL.LU R163, [R1+0x238] ;  /* 0x0002380001a37983 */ /* 0x000ea20000300800 */
[----:B------:R-:W-:-:S03]  /*f510*/  ISETP.GE.AND P0, PT, R6, RZ, PT ;  /* 0x000000ff0600720c */ /* 0x000fc60003f06270 */
[----:B------:R-:W2:Y:S04]  /*f520*/  LDL.LU R164, [R1+0x234] ;  /* 0x0002340001a47983 */ /* 0x000ea80000300800 */
[----:B------:R-:W2:Y:S04]  /*f530*/  LDL.LU R165, [R1+0x2b0] ;  /* 0x0002b00001a57983 */ /* 0x000ea80000300800 */
[----:B------:R-:W2:Y:S01]  /*f540*/  LDL.LU R6, [R1+0x2ac] ;  /* 0x0002ac0001067983 */ /* 0x000ea20000300800 */
[----:B------:R-:W-:Y:S01]  /*f550*/  ISETP.GE.AND P6, PT, R0, RZ, PT ;  /* 0x000000ff0000720c */ /* 0x000fe20003fc6270 */
[----:B------:R-:W-:-:S02]  /*f560*/  VIADD R12, R144, 0xffffffd1 ;  /* 0xffffffd1900c7836 */ /* 0x000fc40000000000 */
[----:B0-----:R-:W-:Y:S02]  /*f570*/  IMAD R82, R14, 0x2e, RZ ;  /* 0x0000002e0e527824 */ /* 0x001fe400078e02ff */
[----:B------:R-:W-:-:S08]  /*f580*/  @!P3 IMAD.MOV R60, RZ, RZ, -R60 ;  /* 0x000000ffff3cb224 */ /* 0x000fd000078e0a3c */
[----:B------:R-:W-:Y:S01]  /*f590*/  @!P6 IMAD.MOV R63, RZ, RZ, -R63 ;  /* 0x000000ffff3fe224 */ /* 0x000fe200078e0a3f */
[----:B------:R-:W-:Y:S02]  /*f5a0*/  ISETP.GE.U32.AND P6, PT, R12, 0x7fffff52, PT ;  /* 0x7fffff520c00780c */ /* 0x000fe40003fc6070 */
[----:B------:R-:W-:Y:S02]  /*f5b0*/  SHF.R.S32.HI R12, RZ, 0x1f, R82 ;  /* 0x0000001fff0c7819 */ /* 0x000fe40000011452 */
[----:B------:R-:W-:-:S05]  /*f5c0*/  IADD3 R0, P3, PT, R82, R2, RZ ;  /* 0x0000000252007210 */ /* 0x000fca0007f7e0ff */
[----:B-1----:R-:W-:Y:S01]  /*f5d0*/  IMAD.X R7, R12, 0x1, R3, P3 ;  /* 0x000000010c077824 */ /* 0x002fe200018e0603 */
[----:B------:R0:W-:Y:S03]  /*f5e0*/  STL [R1+0x428], R0 ;  /* 0x0004280001007387 */ /* 0x0001e60000100800 */
[----:B------:R-:W-:Y:S01]  /*f5f0*/  @!P6 IMAD.MOV.U32 R80, RZ, RZ, R0 ;  /* 0x000000ffff50e224 */ /* 0x000fe200078e0000 */
[----:B------:R1:W-:Y:S01]  /*f600*/  STL [R1+0x424], R7 ;  /* 0x0004240701007387 */ /* 0x0003e20000100800 */
[----:B------:R-:W-:Y:S01]  /*f610*/  @!P6 IMAD.MOV.U32 R81, RZ, RZ, R7 ;  /* 0x000000ffff51e224 */ /* 0x000fe200078e0007 */
[----:B0-----:R-:W-:-:S05]  /*f620*/  IADD3 R0, P3, PT, R82, R4, RZ ;  /* 0x0000000452007210 */ /* 0x001fca0007f7e0ff */
[----:B-1----:R-:W-:Y:S01]  /*f630*/  IMAD.X R7, R12, 0x1, R5, P3 ;  /* 0x000000010c077824 */ /* 0x002fe200018e0605 */
[----:B------:R0:W-:Y:S01]  /*f640*/  STL [R1+0x430], R0 ;  /* 0x0004300001007387 */ /* 0x0001e20000100800 */
[----:B------:R-:W-:-:S03]  /*f650*/  @!P2 IMAD.MOV R69, RZ, RZ, -R69 ;  /* 0x000000ffff45a224 */ /* 0x000fc600078e0a45 */
[----:B------:R1:W-:Y:S01]  /*f660*/  STL [R1+0x42c], R7 ;  /* 0x00042c0701007387 */ /* 0x0003e20000100800 */
[----:B------:R-:W-:Y:S02]  /*f670*/  @!P1 IMAD.MOV R68, RZ, RZ, -R68 ;  /* 0x000000ffff449224 */ /* 0x000fe400078e0a44 */
[----:B------:R-:W-:Y:S02]  /*f680*/  @!P4 IMAD.MOV R67, RZ, RZ, -R67 ;  /* 0x000000ffff43c224 */ /* 0x000fe400078e0a43 */
[----:B------:R-:W-:Y:S01]  /*f690*/  @!P0 IMAD.MOV R66, RZ, RZ, -R66 ;  /* 0x000000ffff428224 */ /* 0x000fe200078e0a42 */
[----:B---3--:R-:W-:Y:S02]  /*f6a0*/  ISETP.GE.AND P3, PT, R161, RZ, PT ;  /* 0x000000ffa100720c */ /* 0x008fe40003f66270 */
[----:B------:R-:W3:Y:S01]  /*f6b0*/  LDL.LU R161, [R1+0x2b4] ;  /* 0x0002b40001a17983 */ /* 0x000ee20000300800 */
[----:B----4-:R-:W-:-:S03]  /*f6c0*/  ISETP.GE.AND P2, PT, R162, RZ, PT ;  /* 0x000000ffa200720c */ /* 0x010fc60003f46270 */
[----:B------:R-:W4:Y:S07]  /*f6d0*/  LDL.LU R162, [R1+0x2b8] ;  /* 0x0002b80001a27983 */ /* 0x000f2e0000300800 */
[----:B------:R-:W-:Y:S01]  /*f6e0*/  @!P3 IMAD.MOV R65, RZ, RZ, -R65 ;  /* 0x000000ffff41b224 */ /* 0x000fe200078e0a41 */
[----:B--2---:R-:W-:Y:S02]  /*f6f0*/  ISETP.GE.AND P1, PT, R163, RZ, PT ;  /* 0x000000ffa300720c */ /* 0x004fe40003f26270 */
[----:B------:R-:W2:Y:S01]  /*f700*/  LDL.LU R163, [R1+0x330] ;  /* 0x0003300001a37983 */ /* 0x000ea20000300800 */
[----:B------:R-:W-:-:S03]  /*f710*/  ISETP.GE.AND P4, PT, R164, RZ, PT ;  /* 0x000000ffa400720c */ /* 0x000fc60003f86270 */
[----:B------:R-:W2:Y:S01]  /*f720*/  LDL.LU R164, [R1+0x32c] ;  /* 0x00032c0001a47983 */ /* 0x000ea20000300800 */
[----:B------:R-:W-:-:S03]  /*f730*/  ISETP.GE.AND P0, PT, R165, RZ, PT ;  /* 0x000000ffa500720c */ /* 0x000fc60003f06270 */
[----:B------:R-:W2:Y:S01]  /*f740*/  LDL.LU R165, [R1+0x338] ;  /* 0x0003380001a57983 */ /* 0x000ea20000300800 */
[----:B------:R-:W-:-:S03]  /*f750*/  ISETP.GE.AND P3, PT, R6, RZ, PT ;  /* 0x000000ff0600720c */ /* 0x000fc60003f66270 */
[----:B------:R-:W2:Y:S01]  /*f760*/  LDL.LU R6, [R1+0x334] ;  /* 0x0003340001067983 */ /* 0x000ea20000300800 */
[----:B------:R-:W-:Y:S02]  /*f770*/  PRMT R98, RZ, 0x7610, R98 ;  /* 0x00007610ff627816 */ /* 0x000fe40000000062 */
[----:B------:R-:W-:Y:S01]  /*f780*/  PRMT R97, RZ, 0x7610, R97 ;  /* 0x00007610ff617816 */ /* 0x000fe20000000061 */
[----:B------:R-:W-:-:S03]  /*f790*/  VIADD R12, R144, 0xffffffd8 ;  /* 0xffffffd8900c7836 */ /* 0x000fc60000000000 */
[----:B------:R0:W2:Y:S01]  /*f7a0*/  @!P6 LDG.E.U8 R98, desc[UR20][R80.64] ;  /* 0x000000145062e981 */ /* 0x0000a2000c1e1100 */
[----:B------:R-:W-:Y:S02]  /*f7b0*/  IMAD R82, R14, 0x27, RZ ;  /* 0x000000270e527824 */ /* 0x000fe400078e02ff */
[----:B0-----:R-:W-:Y:S02]  /*f7c0*/  @!P6 IMAD.MOV.U32 R80, RZ, RZ, R0 ;  /* 0x000000ffff50e224 */ /* 0x001fe400078e0000 */
[----:B------:R-:W-:-:S05]  /*f7d0*/  @!P6 IMAD.MOV.U32 R81, RZ, RZ, R7 ;  /* 0x000000ffff51e224 */ /* 0x000fca00078e0007 */
[----:B------:R0:W2:Y:S01]  /*f7e0*/  @!P6 LDG.E.U8 R97, desc[UR20][R80.64] ;  /* 0x000000145061e981 */ /* 0x0000a2000c1e1100 */
[----:B------:R-:W-:Y:S01]  /*f7f0*/  ISETP.GE.U32.AND P6, PT, R12, 0x7fffff59, PT ;  /* 0x7fffff590c00780c */ /* 0x000fe20003fc6070 */
[----:B------:R-:W-:Y:S01]  /*f800*/  @!P2 IMAD.MOV R64, RZ, RZ, -R64 ;  /* 0x000000ffff40a224 */ /* 0x000fe200078e0a40 */
[----:B------:R-:W-:Y:S02]  /*f810*/  SHF.R.S32.HI R12, RZ, 0x1f, R82 ;  /* 0x0000001fff0c7819 */ /* 0x000fe40000011452 */
[----:B------:R-:W-:-:S05]  /*f820*/  IADD3 R0, P2, PT, R82, R2, RZ ;  /* 0x0000000252007210 */ /* 0x000fca0007f5e0ff */
[----:B-1----:R-:W-:Y:S01]  /*f830*/  IMAD.X R7, R12, 0x1, R3, P2 ;  /* 0x000000010c077824 */ /* 0x002fe200010e0603 */
[----:B------:R1:W-:Y:S03]  /*f840*/  STL [R1+0x3d8], R0 ;  /* 0x0003d80001007387 */ /* 0x0003e60000100800 */
[----:B0-----:R-:W-:Y:S01]  /*f850*/  @!P6 IMAD.MOV.U32 R80, RZ, RZ, R0 ;  /* 0x000000ffff50e224 */ /* 0x001fe200078e0000 */
[----:B------:R0:W-:Y:S01]  /*f860*/  STL [R1+0x3d4], R7 ;  /* 0x0003d40701007387 */ /* 0x0001e20000100800 */
[----:B------:R-:W-:Y:S01]  /*f870*/  @!P6 IMAD.MOV.U32 R81, RZ, RZ, R7 ;  /* 0x000000ffff51e224 */ /* 0x000fe200078e0007 */
[----:B-1----:R-:W-:-:S05]  /*f880*/  IADD3 R0, P2, PT, R82, R4, RZ ;  /* 0x0000000452007210 */ /* 0x002fca0007f5e0ff */
[----:B0-----:R-:W-:Y:S01]  /*f890*/  IMAD.X R7, R12, 0x1, R5, P2 ;  /* 0x000000010c077824 */ /* 0x001fe200010e0605 */
        /* <DEDUP_REMOVED lines=58> */
[----:B------:R-:W-:-:S04]  /*fc40*/  PRMT R12, RZ, 0x7610, R12 ;  /* 0x00007610ff0c7816 */ /* 0x000fc8000000000c */
[----:B------:R0:W2:Y:S02]  /*fc50*/  @!P6 LDG.E.U8 R88, desc[UR20][R80.64] ;  /* 0x000000145058e981 */ /* 0x0000a4000c1e1100 */
[----:B0-----:R-:W-:Y:S02]  /*fc60*/  @!P6 IMAD.MOV.U32 R80, RZ, RZ, R0 ;  /* 0x000000ffff50e224 */ /* 0x001fe400078e0000 */
[----:B------:R-:W-:-:S05]  /*fc70*/  @!P6 IMAD.MOV.U32 R81, RZ, RZ, R7 ;  /* 0x000000ffff51e224 */ /* 0x000fca00078e0007 */
[----:B------:R0:W2:Y:S02]  /*fc80*/  @!P6 LDG.E.U8 R12, desc[UR20][R80.64] ;  /* 0x00000014500ce981 */ /* 0x0000a4000c1e1100 */
[----:B0-----:R-:W-:Y:S02]  /*fc90*/  VIADD R80, R144, 0xffffffe0 ;  /* 0xffffffe090507836 */ /* 0x001fe40000000000 */
[----:B------:R-:W-:-:S03]  /*fca0*/  IMAD R81, R14, 0x1f, RZ ;  /* 0x0000001f0e517824 */ /* 0x000fc600078e02ff */
[----:B------:R-:W-:Y:S01]  /*fcb0*/  ISETP.GE.U32.AND P6, PT, R80, 0x7fffff61, PT ;  /* 0x7fffff615000780c */ /* 0x000fe20003fc6070 */
[----:B------:R-:W-:Y:S01]  /*fcc0*/  @!P4 IMAD.MOV R18, RZ, RZ, -R18 ;  /* 0x000000ffff12c224 */ /* 0x000fe200078e0a12 */
        /* <DEDUP_REMOVED lines=28> */
[----:B------:R-:W-:Y:S01]  /*fe90*/  PRMT R86, RZ, 0x7610, R86 ;  /* 0x00007610ff567816 */ /* 0x000fe20000000056 */
[----:B------:R-:W-:Y:S02]  /*fea0*/  @!P6 IMAD.MOV.U32 R80, RZ, RZ, R0 ;  /* 0x000000ffff50e224 */ /* 0x000fe400078e0000 */
[----:B------:R-:W-:Y:S01]  /*feb0*/  @!P6 IMAD.MOV.U32 R81, RZ, RZ, R7 ;  /* 0x000000ffff51e224 */ /* 0x000fe200078e0007 */
[----:B------:R-:W-:-:S04]  /*fec0*/  PRMT R87, RZ, 0x7610, R87 ;  /* 0x00007610ff577816 */ /* 0x000fc80000000057 */
[----:B------:R0:W2:Y:S04]  /*fed0*/  @!P6 LDG.E.U8 R86, desc[UR20][R80.64] ;  /* 0x000000145056e981 */ /* 0x0000a8000c1e1100 */
[----:B------:R1:W2:Y:S01]  /*fee0*/  @!P6 LDG.E.U8 R87, desc[UR20][R82.64] ;  /* 0x000000145257e981 */ /* 0x0002a2000c1e1100 */
        /* <DEDUP_REMOVED lines=11> */
[----:B0-----:R-:W-:Y:S02]  /*ffa0*/  IADD3 R0, P0, PT, R81, R4, RZ ;  /* 0x0000000451007210 */ /* 0x001fe40007f1e0ff */
[----:B------:R-:W-:-:S03]  /*ffb0*/  PRMT R85, RZ, 0x7610, R85 ;  /* 0x00007610ff557816 */ /* 0x000fc60000000055 */
[----:B-1----:R-:W-:Y:S02]  /*ffc0*/  IMAD.X R7, R80, 0x1, R5, P0 ;  /* 0x0000000150077824 */ /* 0x002fe400000e0605 */
[----:B------:R-:W-:Y:S02]  /*ffd0*/  @!P6 IMAD.MOV.U32 R80, RZ, RZ, R0 ;  /* 0x000000ffff50e224 */ /* 0x000fe400078e0000 */
[----:B------:R-:W-:Y:S01]  /*ffe0*/  @!P6 IMAD.MOV.U32 R81, RZ, RZ, R7 ;  /* 0x000000ffff51e224 */ /* 0x000fe200078e0007 */
[----:B------:R-:W-:Y:S01]  /*fff0*/  PRMT R84, RZ, 0x7610, R84 ;  /* 0x00007610ff547816 */ /* 0x000fe20000000054 */
[----:B------:R-:W-:-:S03]  /*10000*/  @!P3 IMAD.MOV R31, RZ, RZ, -R31 ;  /* 0x000000ffff1fb224 */ /* 0x000fc600078e0a1f */
[----:B------:R0:W2:Y:S04]  /*10010*/  @!P6 LDG.E.U8 R85, desc[UR20][R80.64] ;  /* 0x000000145055e981 */ /* 0x0000a8000c1e1100 */
[----:B------:R1:W2:Y:S01]  /*10020*/  @!P6 LDG.E.U8 R84, desc[UR20][R82.64] ;  /* 0x000000145254e981 */ /* 0x0002a2000c1e1100 */
[----:B0-----:R-:W-:Y:S02]  /*10030*/  VIADD R80, R144, 0xfffffff0 ;  /* 0xfffffff090507836 */ /* 0x001fe40000000000 */
[----:B------:R-:W-:-:S03]  /*10040*/  IMAD R81, R14, 0xf, RZ ;  /* 0x0000000f0e517824 */ /* 0x000fc600078e02ff */
[----:B------:R-:W-:Y:S01]  /*10050*/  ISETP.GE.U32.AND P6, PT, R80, 0x7fffff71, PT ;  /* 0x7fffff715000780c */ /* 0x000fe20003fc6070 */
[----:B------:R0:W-:Y:S01]  /*10060*/  STL [R1+0x2b8], R0 ;  /* 0x0002b80001007387 */ /* 0x0001e20000100800 */
[----:B------:R-:W-:Y:S01]  /*10070*/  SHF.R.S32.HI R80, RZ, 0x1f, R81 ;  /* 0x0000001fff507819 */ /* 0x000fe20000011451 */
[----:B------:R-:W-:Y:S02]  /*10080*/  @!P2 IMAD.MOV R30, RZ, RZ, -R30 ;  /* 0x000000ffff1ea224 */ /* 0x000fe400078e0a1e */
[----:B------:R-:W-:Y:S01]  /*10090*/  STL [R1+0x2b4], R7 ;  /* 0x0002b40701007387 */ /* 0x000fe20000100800 */
[----:B------:R-:W-:Y:S01]  /*100a0*/  @!P4 IMAD.MOV R28, RZ, RZ, -R28 ;  /* 0x000000ffff1cc224 */ /* 0x000fe200078e0a1c */
[----:B-1----:R-:W-:Y:S01]  /*100b0*/  PRMT R82, RZ, 0x7610, R82 ;  /* 0x00007610ff527816 */ /* 0x002fe20000000052 */
[----:B------:R-:W-:Y:S01]  /*100c0*/  @!P1 IMAD.MOV R29, RZ, RZ, -R29 ;  /* 0x000000ffff1d9224 */ /* 0x000fe200078e0a1d */
[----:B------:R-:W-:Y:S02]  /*100d0*/  PRMT R83, RZ, 0x7610, R83 ;  /* 0x00007610ff537816 */ /* 0x000fe40000000053 */
[----:B---3--:R-:W-:-:S02]  /*100e0*/  ISETP.GE.AND P0, PT, R161, RZ, PT ;  /* 0x000000ffa100720c */ /* 0x008fc40003f06270 */
[----:B----4-:R-:W-:-:S11]  /*100f0*/  ISETP.GE.AND P3, PT, R162, RZ, PT ;  /* 0x000000ffa200720c */ /* 0x010fd60003f66270 */
[----:B------:R-:W-:Y:S02]  /*10100*/  @!P0 IMAD.MOV R27, RZ, RZ, -R27 ;  /* 0x000000ffff1b8224 */ /* 0x000fe400078e0a1b */
[----:B------:R-:W-:Y:S01]  /*10110*/  @!P3 IMAD.MOV R26, RZ, RZ, -R26 ;  /* 0x000000ffff1ab224 */ /* 0x000fe200078e0a1a */
[----:B0-----:R-:W-:Y:S02]  /*10120*/  IADD3 R0, P3, PT, R81, R2, RZ ;  /* 0x0000000251007210 */ /* 0x001fe40007f7e0ff */
[----:B--2---:R-:W-:-:S03]  /*10130*/  ISETP.GE.AND P2, PT, R163, RZ, PT ;  /* 0x000000ffa300720c */ /* 0x004fc60003f46270 */
[----:B------:R0:W-:Y:S01]  /*10140*/  STL [R1+0x230], R0 ;  /* 0x0002300001007387 */ /* 0x0001e20000100800 */
[----:B------:R-:W-:Y:S01]  /*10150*/  @!P6 IMAD.MOV.U32 R150, RZ, RZ, R0 ;  /* 0x000000ffff96e224 */ /* 0x000fe200078e0000 */
[----:B------:R-:W-:Y:S01]  /*10160*/  ISETP.GE.AND P0, PT, R6, RZ, PT ;  /* 0x000000ff0600720c */ /* 0x000fe20003f06270 */
[----:B------:R-:W-:Y:S01]  /*10170*/  IMAD.X R6, R80, 0x1, R3, P3 ;  /* 0x0000000150067824 */ /* 0x000fe200018e0603 */
[----:B0-----:R-:W-:-:S03]  /*10180*/  IADD3 R0, P3, PT, R81, R4, RZ ;  /* 0x0000000451007210 */ /* 0x001fc60007f7e0ff */
[----:B------:R-:W-:Y:S01]  /*10190*/  @!P6 IMAD.MOV.U32 R151, RZ, RZ, R6 ;  /* 0x000000ffff97e224 */ /* 0x000fe200078e0006 */
[----:B------:R0:W-:Y:S01]  /*101a0*/  STL [R1+0x22c], R6 ;  /* 0x00022c0601007387 */ /* 0x0001e20000100800 */
[----:B------:R-:W-:Y:S01]  /*101b0*/  ISETP.GE.AND P4, PT, R165, RZ, PT ;  /* 0x000000ffa500720c */ /* 0x000fe20003f86270 */
[----:B------:R-:W-:Y:S01]  /*101c0*/  @!P2 IMAD.MOV R37, RZ, RZ, -R37 ;  /* 0x000000ffff25a224 */ /* 0x000fe200078e0a25 */
[----:B------:R-:W-:Y:S01]  /*101d0*/  ISETP.GE.AND P1, PT, R164, RZ, PT ;  /* 0x000000ffa400720c */ /* 0x000fe20003f26270 */
[----:B------:R-:W2:Y:S01]  /*101e0*/  @!P6 LDG.E.U8 R83, desc[UR20][R150.64] ;  /* 0x000000149653e981 */ /* 0x000ea2000c1e1100 */
[----:B0-----:R-:W-:Y:S02]  /*101f0*/  IMAD.X R6, R80, 0x1, R5, P3 ;  /* 0x0000000150067824 */ /* 0x001fe400018e0605 */
[----:B------:R-:W-:Y:S02]  /*10200*/  @!P6 IMAD.MOV.U32 R80, RZ, RZ, R0 ;  /* 0x000000ffff50e224 */ /* 0x000fe400078e0000 */
[----:B------:R-:W-:Y:S01]  /*10210*/  @!P6 IMAD.MOV.U32 R81, RZ, RZ, R6 ;  /* 0x000000ffff51e224 */ /* 0x000fe200078e0006 */
[----:B------:R-:W-:-:S04]  /*10220*/  ISETP.GE.AND P2, PT, R15, RZ, PT ;  /* 0x000000ff0f00720c */ /* 0x000fc80003f46270 */
[----:B------:R0:W3:Y:S01]  /*10230*/  @!P6 LDG.E.U8 R82, desc[UR20][R80.64] ;  /* 0x000000145052e981 */ /* 0x0000e2000c1e1100 */
[----:B------:R-:W-:Y:S01]  /*10240*/  @!P4 IMAD.MOV R35, RZ, RZ, -R35 ;  /* 0x000000ffff23c224 */ /* 0x000fe200078e0a23 */
[----:B------:R-:W-:Y:S01]  /*10250*/  ISETP.GE.AND P3, PT, R17, RZ, PT ;  /* 0x000000ff1100720c */ /* 0x000fe20003f66270 */
[----:B0-----:R-:W-:Y:S01]  /*10260*/  VIADD R80, R144, 0xfffffff8 ;  /* 0xfffffff890507836 */ /* 0x001fe20000000000 */
[----:B------:R-:W-:Y:S01]  /*10270*/  ISETP.GE.AND P4, PT, R89, RZ, PT ;  /* 0x000000ff5900720c */ /* 0x000fe20003f86270 */
[----:B------:R-:W-:Y:S01]  /*10280*/  IMAD R89, R14, 0x7, RZ ;  /* 0x000000070e597824 */ /* 0x000fe200078e02ff */
[----:B------:R-:W4:Y:S02]  /*10290*/  LDL.LU R17, [R1+0xbac] ;  /* 0x000bac0001117983 */ /* 0x000f240000300800 */
[----:B------:R-:W-:Y:S01]  /*102a0*/  ISETP.GE.U32.AND P6, PT, R80, 0x7fffff79, PT ;  /* 0x7fffff795000780c */ /* 0x000fe20003fc6070 */
[----:B------:R-:W-:Y:S01]  /*102b0*/  @!P2 IMAD.MOV R32, RZ, RZ, -R32 ;  /* 0x000000ffff20a224 */ /* 0x000fe200078e0a20 */
[----:B------:R0:W-:Y:S01]  /*102c0*/  STL [R1+0x238], R0 ;  /* 0x0002380001007387 */ /* 0x0001e20000100800 */
[----:B------:R-:W-:Y:S01]  /*102d0*/  @!P1 IMAD.MOV R36, RZ, RZ, -R36 ;  /* 0x000000ffff249224 */ /* 0x000fe200078e0a24 */
[----:B------:R-:W-:-:S02]  /*102e0*/  SHF.R.S32.HI R80, RZ, 0x1f, R89 ;  /* 0x0000001fff507819 */ /* 0x000fc40000011459 */
[----:B------:R-:W-:Y:S01]  /*102f0*/  ISETP.GE.AND P1, PT, R90, RZ, PT ;  /* 0x000000ff5a00720c */ /* 0x000fe20003f26270 */
[----:B------:R1:W-:Y:S01]  /*10300*/  STL [R1+0x234], R6 ;  /* 0x0002340601007387 */ /* 0x0003e20000100800 */
[----:B------:R-:W-:-:S03]  /*10310*/  @!P3 IMAD.MOV R33, RZ, RZ, -R33 ;  /* 0x000000ffff21b224 */ /* 0x000fc600078e0a21 */
[----:B------:R-:W2:Y:S01]  /*10320*/  LDL.LU R15, [R1+0xba8] ;  /* 0x000ba800010f7983 */ /* 0x000ea20000300800 */
[----:B0-----:R-:W-:Y:S02]  /*10330*/  IADD3 R0, P2, PT, R89, R2, RZ ;  /* 0x0000000259007210 */ /* 0x001fe40007f5e0ff */
[----:B------:R-:W-:-:S03]  /*10340*/  ISETP.GE.AND P3, PT, R91, RZ, PT ;  /* 0x000000ff5b00720c */ /* 0x000fc60003f66270 */
[C---:B-1----:R-:W-:Y:S01]  /*10350*/  IMAD.X R6, R80.reuse, 0x1, R3, P2 ;  /* 0x0000000150067824 */ /* 0x042fe200010e0603 */
[----:B------:R0:W-:Y:S01]  /*10360*/  STL [R1+0x1a4], R0 ;  /* 0x0001a40001007387 */ /* 0x0001e20000100800 */
[----:B------:R-:W-:Y:S01]  /*10370*/  @!P6 IMAD.MOV.U32 R90, RZ, RZ, R0 ;  /* 0x000000ffff5ae224 */ /* 0x000fe200078e0000 */
[----:B------:R-:W-:Y:S01]  /*10380*/  PRMT R81, RZ, 0x7610, R81 ;  /* 0x00007610ff517816 */ /* 0x000fe20000000051 */
[----:B------:R-:W-:Y:S01]  /*10390*/  @!P6 IMAD.MOV.U32 R91, RZ, RZ, R6 ;  /* 0x000000ffff5be224 */ /* 0x000fe200078e0006 */
[----:B------:R1:W-:Y:S01]  /*103a0*/  STL [R1+0x1a0], R6 ;  /* 0x0001a00601007387 */ /* 0x0003e20000100800 */
[----:B------:R-:W-:Y:S01]  /*103b0*/  @!P1 IMAD.MOV R43, RZ, RZ, -R43 ;  /* 0x000000ffff2b9224 */ /* 0x000fe200078e0a2b */
[----:B0-----:R-:W-:Y:S02]  /*103c0*/  IADD3 R0, P2, PT, R89, R4, RZ ;  /* 0x0000000459007210 */ /* 0x001fe40007f5e0ff */
[----:B------:R0:W3:Y:S03]  /*103d0*/  @!P6 LDG.E.U8 R81, desc[UR20][R90.64] ;  /* 0x000000145a51e981 */ /* 0x0000e6000c1e1100 */
[----:B-1----:R-:W-:Y:S01]  /*103e0*/  IMAD.X R6, R80, 0x1, R5, P2 ;  /* 0x0000000150067824 */ /* 0x002fe200010e0605 */
[----:B------:R-:W-:Y:S01]  /*103f0*/  PRMT R80, RZ, 0x7610, R80 ;  /* 0x00007610ff507816 */ /* 0x000fe20000000050 */
[----:B------:R-:W-:Y:S01]  /*10400*/  VIADD R89, R144, 0xffffff80 ;  /* 0xffffff8090597836 */ /* 0x000fe20000000000 */
[----:B------:R-:W-:Y:S01]  /*10410*/  ISETP.GE.AND P1, PT, R99, RZ, PT ;  /* 0x000000ff6300720c */ /* 0x000fe20003f26270 */
[----:B0-----:R-:W-:-:S02]  /*10420*/  @!P6 IMAD.MOV.U32 R90, RZ, RZ, R0 ;  /* 0x000000ffff5ae224 */ /* 0x001fc400078e0000 */
[----:B------:R-:W-:Y:S01]  /*10430*/  @!P6 IMAD.MOV.U32 R91, RZ, RZ, R6 ;  /* 0x000000ffff5be224 */ /* 0x000fe200078e0006 */
[----:B------:R-:W-:-:S04]  /*10440*/  ISETP.GE.AND P2, PT, R95, RZ, PT ;  /* 0x000000ff5f00720c */ /* 0x000fc80003f46270 */
[----:B------:R0:W3:Y:S01]  /*10450*/  @!P6 LDG.E.U8 R80, desc[UR20][R90.64] ;  /* 0x000000145a50e981 */ /* 0x0000e2000c1e1100 */
[----:B------:R-:W-:-:S04]  /*10460*/  ISETP.GE.U32.AND P6, PT, R89, 0x7fffff01, PT ;  /* 0x7fffff015900780c */ /* 0x000fc80003fc6070 */
[----:B------:R-:W-:Y:S01]  /*10470*/  @!P1 IMAD.MOV R38, RZ, RZ, -R38 ;  /* 0x000000ffff269224 */ /* 0x000fe200078e0a26 */
[----:B------:R1:W-:Y:S01]  /*10480*/  STL [R1+0x1ac], R0 ;  /* 0x0001ac0001007387 */ /* 0x0003e20000100800 */
[----:B0-----:R-:W-:-:S03]  /*10490*/  IMAD R91, R14, 0x7f, RZ ;  /* 0x0000007f0e5b7824 */ /* 0x001fc600078e02ff */
[----:B------:R0:W-:Y:S01]  /*104a0*/  STL [R1+0x1a8], R6 ;  /* 0x0001a80601007387 */ /* 0x0001e20000100800 */
[----:B------:R-:W-:Y:S01]  /*104b0*/  @!P2 IMAD.MOV R39, RZ, RZ, -R39 ;  /* 0x000000ffff27a224 */ /* 0x000fe200078e0a27 */
[----:B------:R-:W-:Y:S02]  /*104c0*/  SHF.R.S32.HI R89, RZ, 0x1f, R91 ;  /* 0x0000001fff597819 */ /* 0x000fe4000001145b */
[----:B-1----:R-:W-:Y:S01]  /*104d0*/  IADD3 R0, P1, PT, R91, R2, RZ ;  /* 0x000000025b007210 */ /* 0x002fe20007f3e0ff */
[----:B------:R-:W-:Y:S01]  /*104e0*/  STL [R1+0xb7c], R14 ;  /* 0x000b7c0e01007387 */ /* 0x000fe20000100800 */
[----:B------:R-:W-:-:S03]  /*104f0*/  ISETP.GE.AND P2, PT, R100, RZ, PT ;  /* 0x000000ff6400720c */ /* 0x000fc60003f46270 */
[----:B------:R-:W-:Y:S01]  /*10500*/  STL [R1+0xb80], R2 ;  /* 0x000b800201007387 */ /* 0x000fe20000100800 */
[----:B0-----:R-:W-:Y:S02]  /*10510*/  IMAD.X R6, R89, 0x1, R3, P1 ;  /* 0x0000000159067824 */ /* 0x001fe400008e0603 */
[----:B------:R-:W-:Y:S01]  /*10520*/  @!P6 IMAD.MOV.U32 R100, RZ, RZ, R0 ;  /* 0x000000ffff64e224 */ /* 0x000fe200078e0000 */
[----:B------:R-:W-:Y:S01]  /*10530*/  STL [R1+0xb84], R3 ;  /* 0x000b840301007387 */ /* 0x000fe20000100800 */
[----:B------:R-:W-:-:S03]  /*10540*/  @!P3 IMAD.MOV R40, RZ, RZ, -R40 ;  /* 0x000000ffff28b224 */ /* 0x000fc600078e0a28 */
[----:B------:R0:W-:Y:S01]  /*10550*/  STL [R1+0x444], R0 ;  /* 0x0004440001007387 */ /* 0x0001e20000100800 */
[----:B------:R-:W-:Y:S01]  /*10560*/  ISETP.GE.AND P3, PT, R101, RZ, PT ;  /* 0x000000ff6500720c */ /* 0x000fe20003f66270 */
[----:B------:R-:W-:Y:S01]  /*10570*/  @!P6 IMAD.MOV.U32 R101, RZ, RZ, R6 ;  /* 0x000000ffff65e224 */ /* 0x000fe200078e0006 */
[----:B------:R-:W-:-:S06]  /*10580*/  PRMT R90, RZ, 0x7610, R90 ;  /* 0x00007610ff5a7816 */ /* 0x000fcc000000005a */
[----:B------:R1:W3:Y:S01]  /*10590*/  @!P6 LDG.E.U8 R90, desc[UR20][R100.64] ;  /* 0x00000014645ae981 */ /* 0x0002e2000c1e1100 */
[----:B0-----:R-:W-:-:S05]  /*105a0*/  IADD3 R0, P1, PT, R91, R4, RZ ;  /* 0x000000045b007210 */ /* 0x001fca0007f3e0ff */
[----:B------:R-:W-:Y:S01]  /*105b0*/  IMAD.X R2, R89, 0x1, R5, P1 ;  /* 0x0000000159027824 */ /* 0x000fe200008e0605 */
[----:B------:R-:W-:Y:S01]  /*105c0*/  PRMT R89, RZ, 0x7610, R89 ;  /* 0x00007610ff597816 */ /* 0x000fe20000000059 */
[----:B-1----:R-:W-:Y:S02]  /*105d0*/  @!P6 IMAD.MOV.U32 R100, RZ, RZ, R0 ;  /* 0x000000ffff64e224 */ /* 0x002fe400078e0000 */
[----:B------:R-:W-:-:S05]  /*105e0*/  @!P6 IMAD.MOV.U32 R101, RZ, RZ, R2 ;  /* 0x000000ffff65e224 */ /* 0x000fca00078e0002 */
[----:B------:R0:W3:Y:S01]  /*105f0*/  @!P6 LDG.E.U8 R89, desc[UR20][R100.64] ;  /* 0x000000146459e981 */ /* 0x0000e2000c1e1100 */
[----:B------:R-:W-:Y:S01]  /*10600*/  @!P0 IMAD.MOV R34, RZ, RZ, -R34 ;  /* 0x000000ffff228224 */ /* 0x000fe200078e0a22 */
[----:B------:R-:W-:Y:S01]  /*10610*/  ISETP.GE.AND P0, PT, R92, RZ, PT ;  /* 0x000000ff5c00720c */ /* 0x000fe20003f06270 */
[----:B------:R-:W-:Y:S01]  /*10620*/  @!P4 IMAD.MOV R42, RZ, RZ, -R42 ;  /* 0x000000ffff2ac224 */ /* 0x000fe200078e0a2a */
[----:B------:R-:W-:Y:S02]  /*10630*/  ISETP.GE.AND P4, PT, R103, RZ, PT ;  /* 0x000000ff6700720c */ /* 0x000fe40003f86270 */
[----:B------:R-:W-:-:S09]  /*10640*/  ISETP.GE.AND P1, PT, R108, RZ, PT ;  /* 0x000000ff6c00720c */ /* 0x000fd20003f26270 */
[----:B------:R-:W-:Y:S01]  /*10650*/  @!P0 IMAD.MOV R41, RZ, RZ, -R41 ;  /* 0x000000ffff298224 */ /* 0x000fe200078e0a29 */
[----:B------:R-:W-:Y:S01]  /*10660*/  ISETP.GE.AND P0, PT, R96, RZ, PT ;  /* 0x000000ff6000720c */ /* 0x000fe20003f06270 */
[----:B------:R-:W-:Y:S01]  /*10670*/  @!P4 IMAD.MOV R59, RZ, RZ, -R59 ;  /* 0x000000ffff3bc224 */ /* 0x000fe200078e0a3b */
[----:B------:R-:W-:Y:S01]  /*10680*/  ISETP.GE.AND P4, PT, R112, RZ, PT ;  /* 0x000000ff7000720c */ /* 0x000fe20003f86270 */
[----:B------:R-:W-:Y:S01]  /*10690*/  @!P3 IMAD.MOV R57, RZ, RZ, -R57 ;  /* 0x000000ffff39b224 */ /* 0x000fe200078e0a39 */
[----:B------:R-:W-:Y:S01]  /*106a0*/  ISETP.GE.AND P3, PT, R107, RZ, PT ;  /* 0x000000ff6b00720c */ /* 0x000fe20003f66270 */
[----:B------:R-:W-:-:S08]  /*106b0*/  @!P2 IMAD.MOV R56, RZ, RZ, -R56 ;  /* 0x000000ffff38a224 */ /* 0x000fd000078e0a38 */
[----:B------:R-:W-:Y:S01]  /*106c0*/  @!P0 IMAD.MOV R58, RZ, RZ, -R58 ;  /* 0x000000ffff3a8224 */ /* 0x000fe200078e0a3a */
[----:B------:R-:W-:Y:S01]  /*106d0*/  ISETP.GE.AND P0, PT, R115, RZ, PT ;  /* 0x000000ff7300720c */ /* 0x000fe20003f06270 */
[----:B------:R-:W-:Y:S01]  /*106e0*/  @!P1 IMAD.MOV R55, RZ, RZ, -R55 ;  /* 0x000000ffff379224 */ /* 0x000fe200078e0a37 */
[----:B------:R-:W-:Y:S01]  /*106f0*/  ISETP.GE.AND P2, PT, R111, RZ, PT ;  /* 0x000000ff6f00720c */ /* 0x000fe20003f46270 */
[----:B------:R-:W-:Y:S01]  /*10700*/  @!P4 IMAD.MOV R54, RZ, RZ, -R54 ;  /* 0x000000ffff36c224 */ /* 0x000fe200078e0a36 */
[----:B------:R-:W-:Y:S02]  /*10710*/  ISETP.GE.AND P1, PT, R114, RZ, PT ;  /* 0x000000ff7200720c */ /* 0x000fe40003f26270 */
[----:B------:R-:W-:Y:S02]  /*10720*/  ISETP.GE.AND P4, PT, R106, RZ, PT ;  /* 0x000000ff6a00720c */ /* 0x000fe40003f86270 */
[----:B------:R-:W-:-:S05]  /*10730*/  ISETP.GE.AND P6, PT, R104, RZ, PT ;  /* 0x000000ff6800720c */ /* 0x000fca0003fc6270 */
[----:B------:R-:W-:Y:S01]  /*10740*/  @!P0 IMAD.MOV R53, RZ, RZ, -R53 ;  /* 0x000000ffff358224 */ /* 0x000fe200078e0a35 */
[----:B------:R-:W-:Y:S01]  /*10750*/  ISETP.GE.AND P0, PT, R110, RZ, PT ;  /* 0x000000ff6e00720c */ /* 0x000fe20003f06270 */
        /* <DEDUP_REMOVED lines=8> */
[----:B------:R-:W-:-:S04]  /*107e0*/  @!P6 IMAD.MOV R13, RZ, RZ, -R13 ;  /* 0x000000ffff0de224 */ /* 0x000fc800078e0a0d */
[----:B------:R-:W-:Y:S02]  /*107f0*/  @!P0 IMAD.MOV R48, RZ, RZ, -R48 ;  /* 0x000000ffff308224 */ /* 0x000fe400078e0a30 */
[----:B------:R-:W-:Y:S02]  /*10800*/  @!P3 IMAD.MOV R47, RZ, RZ, -R47 ;  /* 0x000000ffff2fb224 */ /* 0x000fe400078e0a2f */
[----:B------:R-:W-:Y:S02]  /*10810*/  @!P2 IMAD.MOV R46, RZ, RZ, -R46 ;  /* 0x000000ffff2ea224 */ /* 0x000fe400078e0a2e */
[----:B------:R-:W-:Y:S02]  /*10820*/  @!P1 IMAD.MOV R45, RZ, RZ, -R45 ;  /* 0x000000ffff2d9224 */ /* 0x000fe400078e0a2d */
[----:B------:R-:W-:Y:S01]  /*10830*/  @!P4 IMAD.MOV R44, RZ, RZ, -R44 ;  /* 0x000000ffff2cc224 */ /* 0x000fe200078e0a2c */
[----:B------:R-:W-:Y:S04]  /*10840*/  STL [R1+0x440], R6 ;  /* 0x0004400601007387 */ /* 0x000fe80000100800 */
[----:B------:R-:W-:Y:S04]  /*10850*/  STL [R1+0xb88], R4 ;  /* 0x000b880401007387 */ /* 0x000fe80000100800 */
[----:B------:R-:W-:Y:S04]  /*10860*/  STL [R1+0xb8c], R5 ;  /* 0x000b8c0501007387 */ /* 0x000fe80000100800 */
[----:B------:R-:W-:Y:S04]  /*10870*/  STL [R1+0x44c], R0 ;  /* 0x00044c0001007387 */ /* 0x000fe80000100800 */
[----:B------:R-:W-:Y:S04]  /*10880*/  STL [R1+0x448], R2 ;  /* 0x0004480201007387 */ /* 0x000fe80000100800 */
[----:B------:R1:W-:Y:S04]  /*10890*/  STS.U8 [R11+UR9+0x5300], R12 ;  /* 0x0053000c0b007988 */ /* 0x0003e80008000009 */
[----:B------:R-:W-:Y:S01]  /*108a0*/  STS.U8 [R11+UR9+0x4f00], R155 ;  /* 0x004f009b0b007988 */ /* 0x000fe20008000009 */
[----:B-1----:R-:W-:-:S03]  /*108b0*/  LOP3.LUT R12, R160, 0x70, RZ, 0x3c, !PT ;  /* 0x00000070a00c7812 */ /* 0x002fc600078e3cff */
        /* <DEDUP_REMOVED lines=18> */
[----:B------:R-:W-:Y:S01]  /*109e0*/  STS.U8 [R11+UR9+0x7700], R146 ;  /* 0x007700920b007988 */ /* 0x000fe20008000009 */
[----:B----4-:R-:W-:-:S02]  /*109f0*/  ISETP.NE.AND P0, PT, R17, RZ, PT ;  /* 0x000000ff1100720c */ /* 0x010fc40003f05270 */
[----:B------:R-:W-:-:S04]  /*10a00*/  LOP3.LUT R17, RZ, R17, RZ, 0x33, !PT ;  /* 0x00000011ff117212 */ /* 0x000fc800078e33ff */
[C---:B------:R-:W-:Y:S02]  /*10a10*/  SEL R99, R17.reuse, R77, !P0 ;  /* 0x0000004d11637207 */ /* 0x040fe40004000000 */
[C---:B------:R-:W-:Y:S02]  /*10a20*/  SEL R77, R17.reuse, R30, !P0 ;  /* 0x0000001e114d7207 */ /* 0x040fe40004000000 */
[C---:B------:R-:W-:Y:S02]  /*10a30*/  SEL R30, R17.reuse, R13, !P0 ;  /* 0x0000000d111e7207 */ /* 0x040fe40004000000 */
[C---:B------:R-:W-:Y:S01]  /*10a40*/  SEL R151, R17.reuse, R63, !P0 ;  /* 0x0000003f11977207 */ /* 0x040fe20004000000 */
[----:B--2---:R-:W-:Y:S01]  /*10a50*/  IMAD R13, R160, R15, RZ ;  /* 0x0000000fa00d7224 */ /* 0x004fe200078e02ff */
[C---:B------:R-:W-:Y:S02]  /*10a60*/  SEL R150, R17.reuse, R62, !P0 ;  /* 0x0000003e11967207 */ /* 0x040fe40004000000 */
[----:B------:R-:W-:-:S02]  /*10a70*/  SEL R114, R17, R60, !P0 ;  /* 0x0000003c11727207 */ /* 0x000fc40004000000 */
[C---:B------:R-:W-:Y:S02]  /*10a80*/  SEL R108, R17.reuse, R64, !P0 ;  /* 0x00000040116c7207 */ /* 0x040fe40004000000 */
[C---:B------:R-:W-:Y:S02]  /*10a90*/  SEL R115, R17.reuse, R61, !P0 ;  /* 0x0000003d11737207 */ /* 0x040fe40004000000 */
[C---:B------:R-:W-:Y:S02]  /*10aa0*/  SEL R113, R17.reuse, R69, !P0 ;  /* 0x0000004511717207 */ /* 0x040fe40004000000 */
[C---:B------:R-:W-:Y:S02]  /*10ab0*/  SEL R112, R17.reuse, R68, !P0 ;  /* 0x0000004411707207 */ /* 0x040fe40004000000 */
        /* <DEDUP_REMOVED lines=9> */
[C---:B0-----:R-:W-:Y:S02]  /*10b50*/  SEL R101, R17.reuse, R79, !P0 ;  /* 0x0000004f11657207 */ /* 0x041fe40004000000 */
        /* <DEDUP_REMOVED lines=43> */
[----:B------:R-:W-:Y:S01]  /*10e10*/  SEL R28, R17, R16, !P0 ;  /* 0x00000010111c7207 */ /* 0x000fe20004000000 */
[----:B------:R-:W-:Y:S01]  /*10e20*/  IMAD R17, R151, UR4, RZ ;  /* 0x0000000497117c24 */ /* 0x000fe2000f8e02ff */
[----:B------:R-:W-:Y:S01]  /*10e30*/  IADD3 R16, P0, PT, R13, UR14, RZ ;  /* 0x0000000e0d107c10 */ /* 0x000fe2000ff1e0ff */
[----:B------:R-:W-:Y:S01]  /*10e40*/  IMAD R18, R150, UR5, RZ ;  /* 0x0000000596127c24 */ /* 0x000fe2000f8e02ff */
[----:B---3--:R0:W-:Y:S01]  /*10e50*/  STL [R1+0xba4], R89 ;  /* 0x000ba45901007387 */ /* 0x0081e20000100800 */
[----:B------:R-:W-:Y:S01]  /*10e60*/  IMAD R19, R115, UR6, RZ ;  /* 0x0000000673137c24 */ /* 0x000fe2000f8e02ff */
[----:B------:R-:W-:Y:S01]  /*10e70*/  LEA.HI.X.SX32 R13, R13, UR15, 0x1, P0 ;  /* 0x0000000f0d0d7c11 */ /* 0x000fe200080f0eff */
[----:B------:R-:W-:Y:S01]  /*10e80*/  IMAD R20, R114, UR12, RZ ;  /* 0x0000000c72147c24 */ /* 0x000fe2000f8e02ff */
[-C--:B------:R-:W-:Y:S01]  /*10e90*/  IADD3 R0, P0, PT, R17, R16.reuse, RZ ;  /* 0x0000001011007210 */ /* 0x080fe20007f1e0ff */
[----:B------:R-:W-:Y:S01]  /*10ea0*/  IMAD R21, R113, UR13, RZ ;  /* 0x0000000d71157c24 */ /* 0x000fe2000f8e02ff */
[----:B------:R-:W-:Y:S01]  /*10eb0*/  STL [R1+0xb90], R15 ;  /* 0x000b900f01007387 */ /* 0x000fe20000100800 */
[----:B------:R-:W-:Y:S01]  /*10ec0*/  IADD3 R144, P6, PT, R19, R16, RZ ;  /* 0x0000001013907210 */ /* 0x000fe20007fde0ff */
[----:B------:R-:W-:Y:S01]  /*10ed0*/  IMAD R22, R112, UR16, RZ ;  /* 0x0000001070167c24 */ /* 0x000fe2000f8e02ff */
[----:B------:R-:W1:Y:S01]  /*10ee0*/  LDCU UR14, c[0x0][0x3b0] ;  /* 0x00007600ff0e77ac */ /* 0x000e620008000800 */
[----:B0-----:R-:W-:-:S02]  /*10ef0*/  LEA.HI.X.SX32 R89, R17, R13, 0x1, P0 ;  /* 0x0000000d11597211 */ /* 0x001fc400000f0eff */
[-C--:B------:R-:W-:Y:S01]  /*10f00*/  IADD3 R4, P0, PT, R18, R16.reuse, RZ ;  /* 0x0000001012047210 */ /* 0x080fe20007f1e0ff */
[----:B------:R-:W-:Y:S01]  /*10f10*/  STL [R1+0x454], R0 ;  /* 0x0004540001007387 */ /* 0x000fe20000100800 */
[-C--:B------:R-:W-:Y:S01]  /*10f20*/  IADD3 R8, P4, PT, R20, R16.reuse, RZ ;  /* 0x0000001014087210 */ /* 0x080fe20007f9e0ff */
[----:B------:R-:W-:Y:S01]  /*10f30*/  IMAD R23, R111, UR17, RZ ;  /* 0x000000116f177c24 */ /* 0x000fe2000f8e02ff */
[----:B------:R-:W0:Y:S01]  /*10f40*/  LDCU UR15, c[0x0][0x3b0] ;  /* 0x00007600ff0f77ac */ /* 0x000e220008000800 */
[----:B------:R-:W-:Y:S01]  /*10f50*/  STS.U8 [R11+UR9+0x3b00], R152 ;  /* 0x003b00980b007988 */ /* 0x000fe20008000009 */
[----:B------:R-:W-:-:S03]  /*10f60*/  IADD3 R111, P1, PT, R21, R16, RZ ;  /* 0x00000010156f7210 */ /* 0x000fc60007f3e0ff */
[----:B------:R-:W-:Y:S01]  /*10f70*/  STS.U8 [R11+UR9+0x7b00], R149 ;  /* 0x007b00950b007988 */ /* 0x000fe20008000009 */
[----:B------:R-:W-:-:S03]  /*10f80*/  IMAD R25, R109, UR19, RZ ;  /* 0x000000136d197c24 */ /* 0x000fc6000f8e02ff */
[----:B------:R-:W-:Y:S04]  /*10f90*/  STS.U8 [R11+UR9+0x3f00], R154 ;  /* 0x003f009a0b007988 */ /* 0x000fe80008000009 */
[----:B------:R-:W-:Y:S04]  /*10fa0*/  STS.U8 [R11+UR9+0x7f00], R153 ;  /* 0x007f00990b007988 */ /* 0x000fe80008000009 */
[----:B------:R-:W-:Y:S04]  /*10fb0*/  STL [R1+0x450], R89 ;  /* 0x0004505901007387 */ /* 0x000fe80000100800 */
[----:B------:R2:W-:Y:S04]  /*10fc0*/  STS.U8 [R12+UR9+0x380], R81 ;  /* 0x000380510c007988 */ /* 0x0005e80008000009 */
[----:B------:R-:W-:Y:S04]  /*10fd0*/  STS.U8 [R12+UR9+0x4380], R80 ;  /* 0x004380500c007988 */ /* 0x000fe80008000009 */
[----:B------:R-:W-:Y:S04]  /*10fe0*/  STS.U8 [R12+UR9+0x780], R83 ;  /* 0x000780530c007988 */ /* 0x000fe80008000009 */
[----:B------:R-:W-:Y:S04]  /*10ff0*/  STS.U8 [R12+UR9+0x4780], R82 ;  /* 0x004780520c007988 */ /* 0x000fe80008000009 */
[----:B------:R-:W-:Y:S04]  /*11000*/  STS.U8 [R12+UR9+0xb80], R84 ;  /* 0x000b80540c007988 */ /* 0x000fe80008000009 */
[----:B------:R-:W-:Y:S04]  /*11010*/  STS.U8 [R12+UR9+0x4b80], R85 ;  /* 0x004b80550c007988 */ /* 0x000fe80008000009 */
[----:B------:R-:W-:Y:S04]  /*11020*/  STS.U8 [R12+UR9+0xf80], R87 ;  /* 0x000f80570c007988 */ /* 0x000fe80008000009 */
[----:B------:R-:W-:Y:S01]  /*11030*/  STL [R1+0x45c], R4 ;  /* 0x00045c0401007387 */ /* 0x000fe20000100800 */
[----:B------:R-:W-:-:S03]  /*11040*/  IMAD R24, R110, UR18, RZ ;  /* 0x000000126e187c24 */ /* 0x000fc6000f8e02ff */
[----:B------:R-:W-:Y:S01]  /*11050*/  STS.U8 [R12+UR9+0x4f80], R86 ;  /* 0x004f80560c007988 */ /* 0x000fe20008000009 */
[----:B------:R-:W-:-:S03]  /*11060*/  LEA.HI.X.SX32 R5, R18, R13, 0x1, P0 ;  /* 0x0000000d12057211 */ /* 0x000fc600000f0eff */
[----:B------:R-:W-:Y:S01]  /*11070*/  STL [R1+0xb94], R4 ;  /* 0x000b940401007387 */ /* 0x000fe20000100800 */
[----:B--2---:R-:W-:-:S03]  /*11080*/  IADD3 R81, P2, PT, R23, R16, RZ ;  /* 0x0000001017517210 */ /* 0x004fc60007f5e0ff */
[----:B------:R2:W-:Y:S04]  /*11090*/  STS.U8 [R12+UR9+0x2380], R135 ;  /* 0x002380870c007988 */ /* 0x0005e80008000009 */
[----:B------:R-:W-:Y:S01]  /*110a0*/  STL [R1+0x464], R144 ;  /* 0x0004649001007387 */ /* 0x000fe20000100800 */
[----:B------:R-:W-:-:S03]  /*110b0*/  IMAD R26, R108, UR22, RZ ;  /* 0x000000166c1a7c24 */ /* 0x000fc6000f8e02ff */
[----:B------:R-:W-:Y:S01]  /*110c0*/  STL [R1+0xb98], R144 ;  /* 0x000b989001007387 */ /* 0x000fe20000100800 */
[----:B--2---:R-:W-:-:S03]  /*110d0*/  IADD3 R135, P3, PT, R22, R16, RZ ;  /* 0x0000001016877210 */ /* 0x004fc60007f7e0ff */
[----:B------:R-:W-:Y:S01]  /*110e0*/  STL [R1+0x46c], R8 ;  /* 0x00046c0801007387 */ /* 0x000fe20000100800 */
[----:B------:R-:W-:-:S03]  /*110f0*/  LEA.HI.X.SX32 R160, R19, R13, 0x1, P6 ;  /* 0x0000000d13a07211 */ /* 0x000fc600030f0eff */
[----:B------:R-:W-:Y:S01]  /*11100*/  STL [R1+0xb9c], R8 ;  /* 0x000b9c0801007387 */ /* 0x000fe20000100800 */
[-C--:B------:R-:W-:Y:S01]  /*11110*/  IADD3 R0, P6, PT, R25, R16.reuse, RZ ;  /* 0x0000001019007210 */ /* 0x080fe20007fde0ff */
[----:B------:R-:W-:Y:S02]  /*11120*/  IMAD R27, R107, UR23, RZ ;  /* 0x000000176b1b7c24 */ /* 0x000fe4000f8e02ff */
[----:B------:R-:W-:Y:S01]  /*11130*/  STL [R1+0x474], R111 ;  /* 0x0004746f01007387 */ /* 0x000fe20000100800 */
[----:B------:R-:W-:Y:S01]  /*11140*/  IMAD R29, R106, UR24, RZ ;  /* 0x000000186a1d7c24 */ /* 0x000fe2000f8e02ff */
[----:B------:R-:W-:Y:S02]  /*11150*/  IADD3 R123, P0, PT, R24, R16, RZ ;  /* 0x00000010187b7210 */ /* 0x000fe40007f1e0ff */
[----:B------:R-:W-:Y:S01]  /*11160*/  STL [R1+0xba0], R111 ;  /* 0x000ba06f01007387 */ /* 0x000fe20000100800 */
[----:B------:R-:W-:-:S03]  /*11170*/  LEA.HI.X.SX32 R9, R20, R13, 0x1, P4 ;  /* 0x0000000d14097211 */ /* 0x000fc600020f0eff */
        /* <DEDUP_REMOVED lines=8> */
[----:B------:R-:W2:Y:S01]  /*11200*/  LDL R18, [R1+0x454] ;  /* 0x0004540001127983 */ /* 0x000ea20000100800 */
[----:B------:R-:W-:-:S03]  /*11210*/  IMAD R39, R95, UR33, RZ ;  /* 0x000000215f277c24 */ /* 0x000fc6000f8e02ff */
[----:B------:R3:W-:Y:S01]  /*11220*/  STS.U8 [R12+UR9+0x6380], R132 ;  /* 0x006380840c007988 */ /* 0x0007e20008000009 */
[----:B------:R-:W-:-:S03]  /*11230*/  LEA.HI.X.SX32 R80, R23, R13, 0x1, P2 ;  /* 0x0000000d17507211 */ /* 0x000fc600010f0eff */
[----:B------:R-:W-:Y:S01]  /*11240*/  STL [R1+0x494], R0 ;  /* 0x0004940001007387 */ /* 0x000fe20000100800 */
[----:B------:R-:W-:-:S03]  /*11250*/  IMAD R33, R103, UR27, RZ ;  /* 0x0000001b67217c24 */ /* 0x000fc6000f8e02ff */
[----:B------:R-:W-:Y:S01]  /*11260*/  STL [R1+0x460], R160 ;  /* 0x000460a001007387 */ /* 0x000fe20000100800 */
[----:B---3--:R-:W-:-:S03]  /*11270*/  LEA.HI.X.SX32 R132, R22, R13, 0x1, P3 ;  /* 0x0000000d16847211 */ /* 0x008fc600018f0eff */
[----:B------:R-:W-:Y:S01]  /*11280*/  STL [R1+0x48c], R123 ;  /* 0x00048c7b01007387 */ /* 0x000fe20000100800 */
[-C--:B------:R-:W-:Y:S02]  /*11290*/  IADD3 R95, P3, PT, R29, R16.reuse, RZ ;  /* 0x000000101d5f7210 */ /* 0x080fe40007f7e0ff */
[----:B------:R-:W-:Y:S01]  /*112a0*/  IADD3 R113, P2, PT, R31, R16, RZ ;  /* 0x000000101f717210 */ /* 0x000fe20007f5e0ff */
[----:B------:R-:W-:Y:S01]  /*112b0*/  STL [R1+0x468], R9 ;  /* 0x0004680901007387 */ /* 0x000fe20000100800 */
[----:B------:R-:W-:Y:S01]  /*112c0*/  LEA.HI.X.SX32 R118, R24, R13, 0x1, P0 ;  /* 0x0000000d18767211 */ /* 0x000fe200000f0eff */
[----:B------:R-:W-:Y:S02]  /*112d0*/  IMAD R34, R102, UR28, RZ ;  /* 0x0000001c66227c24 */ /* 0x000fe4000f8e02ff */
[----:B------:R-:W-:Y:S01]  /*112e0*/  STL [R1+0x49c], R2 ;  /* 0x00049c0201007387 */ /* 0x000fe20000100800 */
[----:B------:R-:W-:-:S03]  /*112f0*/  IMAD R35, R101, UR29, RZ ;  /* 0x0000001d65237c24 */ /* 0x000fc6000f8e02ff */
[----:B------:R3:W-:Y:S01]  /*11300*/  STS.U8 [R12+UR9+0x1f80], R129 ;  /* 0x001f80810c007988 */ /* 0x0007e20008000009 */
[----:B------:R-:W-:-:S03]  /*11310*/  LEA.HI.X.SX32 R111, R25, R13, 0x1, P6 ;  /* 0x0000000d196f7211 */ /* 0x000fc600030f0eff */
[----:B------:R-:W-:Y:S01]  /*11320*/  STL [R1+0x470], R110 ;  /* 0x0004706e01007387 */ /* 0x000fe20000100800 */
[----:B------:R-:W-:-:S03]  /*11330*/  IADD3 R154, P6, PT, R33, R16, RZ ;  /* 0x00000010219a7210 */ /* 0x000fc60007fde0ff */
[----:B------:R-:W-:Y:S01]  /*11340*/  STL [R1+0x4a4], R10 ;  /* 0x0004a40a01007387 */ /* 0x000fe20000100800 */
[----:B---3--:R-:W-:-:S03]  /*11350*/  IADD3 R129, P0, PT, R32, R16, RZ ;  /* 0x0000001020817210 */ /* 0x008fc60007f1e0ff */
[----:B------:R-:W-:Y:S01]  /*11360*/  STL [R1+0x4ac], R95 ;  /* 0x0004ac5f01007387 */ /* 0x000fe20000100800 */
[----:B------:R-:W-:Y:S01]  /*11370*/  IMAD R36, R100, UR30, RZ ;  /* 0x0000001e64247c24 */ /* 0x000fe2000f8e02ff */
[----:B------:R-:W-:Y:S02]  /*11380*/  LEA.HI.X.SX32 R3, R26, R13, 0x1, P4 ;  /* 0x0000000d1a037211 */ /* 0x000fe400020f0eff */
[----:B------:R-:W-:Y:S01]  /*11390*/  STL [R1+0x478], R132 ;  /* 0x0004788401007387 */ /* 0x000fe20000100800 */
[----:B------:R-:W-:-:S03]  /*113a0*/  IADD3 R120, P4, PT, R34, R16, RZ ;  /* 0x0000001022787210 */ /* 0x000fc60007f9e0ff */
[----:B------:R-:W-:Y:S01]  /*113b0*/  STL [R1+0x4b4], R113 ;  /* 0x0004b47101007387 */ /* 0x000fe20000100800 */
[----:B------:R-:W-:Y:S01]  /*113c0*/  IMAD R37, R99, UR31, RZ ;  /* 0x0000001f63257c24 */ /* 0x000fe2000f8e02ff */
[-C--:B------:R-:W-:Y:S02]  /*113d0*/  LEA.HI.X.SX32 R11, R27, R13.reuse, 0x1, P1 ;  /* 0x0000000d1b0b7211 */ /* 0x080fe400008f0eff */
[----:B------:R-:W-:Y:S01]  /*113e0*/  STL [R1+0x480], R80 ;  /* 0x0004805001007387 */ /* 0x000fe20000100800 */
[----:B------:R-:W-:Y:S01]  /*113f0*/  IMAD R38, R96, UR32, RZ ;  /* 0x0000002060267c24 */ /* 0x000fe2000f8e02ff */
[----:B------:R-:W-:Y:S02]  /*11400*/  IADD3 R144, P1, PT, R35, R16, RZ ;  /* 0x0000001023907210 */ /* 0x000fe40007f3e0ff */
[----:B------:R-:W-:Y:S01]  /*11410*/  STL [R1+0x4bc], R129 ;  /* 0x0004bc8101007387 */ /* 0x000fe20000100800 */
[----:B------:R-:W-:Y:S01]  /*11420*/  IMAD R40, R92, UR34, RZ ;  /* 0x000000225c287c24 */ /* 0x000fe2000f8e02ff */
[----:B------:R-:W-:-:S02]  /*11430*/  LEA.HI.X.SX32 R92, R29, R13, 0x1, P3 ;  /* 0x0000000d1d5c7211 */ /* 0x000fc400018f0eff */
[----:B------:R-:W-:Y:S01]  /*11440*/  STL [R1+0x488], R118 ;  /* 0x0004887601007387 */ /* 0x000fe20000100800 */
[----:B------:R-:W-:-:S03]  /*11450*/  IADD3 R0, P3, PT, R36, R16, RZ ;  /* 0x0000001024007210 */ /* 0x000fc60007f7e0ff */
[----:B------:R-:W-:Y:S01]  /*11460*/  STL [R1+0x490], R111 ;  /* 0x0004906f01007387 */ /* 0x000fe20000100800 */
[----:B------:R-:W-:-:S03]  /*11470*/  LEA.HI.X.SX32 R112, R31, R13, 0x1, P2 ;  /* 0x0000000d1f707211 */ /* 0x000fc600010f0eff */
[----:B------:R-:W-:Y:S01]  /*11480*/  STL [R1+0x4c4], R154 ;  /* 0x0004c49a01007387 */ /* 0x000fe20000100800 */
[----:B------:R-:W-:-:S03]  /*11490*/  IADD3 R7, P2, PT, R37, R16, RZ ;  /* 0x0000001025077210 */ /* 0x000fc60007f5e0ff */
[----:B------:R-:W-:Y:S01]  /*114a0*/  STL [R1+0x498], R3 ;  /* 0x0004980301007387 */ /* 0x000fe20000100800 */
[----:B------:R-:W-:-:S03]  /*114b0*/  LEA.HI.X.SX32 R153, R33, R13, 0x1, P6 ;  /* 0x0000000d21997211 */ /* 0x000fc600030f0eff */
[----:B------:R3:W-:Y:S04]  /*114c0*/  STS.U8 [R12+UR9+0x5f80], R128 ;  /* 0x005f80800c007988 */ /* 0x0007e80008000009 */
[----:B------:R-:W-:Y:S01]  /*114d0*/  STL [R1+0x4cc], R120 ;  /* 0x0004cc7801007387 */ /* 0x000fe20000100800 */
[----:B------:R-:W-:-:S03]  /*114e0*/  IADD3 R115, P6, PT, R39, R16, RZ ;  /* 0x0000001027737210 */ /* 0x000fc60007fde0ff */
[----:B------:R-:W-:Y:S01]  /*114f0*/  STL [R1+0x4a0], R11 ;  /* 0x0004a00b01007387 */ /* 0x000fe20000100800 */
[----:B---3--:R-:W-:-:S03]  /*11500*/  LEA.HI.X.SX32 R128, R32, R13, 0x1, P0 ;  /* 0x0000000d20807211 */ /* 0x008fc600000f0eff */
[----:B------:R-:W-:Y:S01]  /*11510*/  STL [R1+0x4d4], R144 ;  /* 0x0004d49001007387 */ /* 0x000fe20000100800 */
[----:B------:R-:W-:-:S03]  /*11520*/  IADD3 R99, P0, PT, R38, R16, RZ ;  /* 0x0000001026637210 */ /* 0x000fc60007f1e0ff */
[----:B------:R-:W-:Y:S01]  /*11530*/  STL [R1+0x4a8], R92 ;  /* 0x0004a85c01007387 */ /* 0x000fe20000100800 */
[----:B------:R-:W-:-:S03]  /*11540*/  LEA.HI.X.SX32 R8, R35, R13, 0x1, P1 ;  /* 0x0000000d23087211 */ /* 0x000fc600008f0eff */
[----:B------:R-:W-:Y:S01]  /*11550*/  STL [R1+0x4dc], R0 ;  /* 0x0004dc0001007387 */ /* 0x000fe20000100800 */
[----:B------:R-:W-:-:S03]  /*11560*/  LEA.HI.X.SX32 R119, R34, R13, 0x1, P4 ;  /* 0x0000000d22777211 */ /* 0x000fc600020f0eff */
[----:B------:R-:W-:Y:S01]  /*11570*/  STL [R1+0x4b0], R112 ;  /* 0x0004b07001007387 */ /* 0x000fe20000100800 */
[----:B------:R-:W-:Y:S01]  /*11580*/  IMAD R61, R61, UR35, RZ ;  /* 0x000000233d3d7c24 */ /* 0x000fe2000f8e02ff */
[----:B------:R-:W-:Y:S02]  /*11590*/  LEA.HI.X.SX32 R14, R36, R13, 0x1, P3 ;  /* 0x0000000d240e7211 */ /* 0x000fe400018f0eff */
[----:B------:R-:W-:Y:S01]  /*115a0*/  STL [R1+0x4e4], R7 ;  /* 0x0004e40701007387 */ /* 0x000fe20000100800 */
[----:B------:R-:W-:-:S03]  /*115b0*/  IMAD R63, R63, UR36, RZ ;  /* 0x000000243f3f7c24 */ /* 0x000fc6000f8e02ff */
[----:B------:R-:W-:Y:S01]  /*115c0*/  STL [R1+0x4ec], R99 ;  /* 0x0004ec6301007387 */ /* 0x000fe20000100800 */
[----:B------:R-:W-:Y:S01]  /*115d0*/  IMAD R65, R65, UR37, RZ ;  /* 0x0000002541417c24 */ /* 0x000fe2000f8e02ff */
[-C--:B------:R-:W-:Y:S02]  /*115e0*/  LEA.HI.X.SX32 R37, R37, R13.reuse, 0x1, P2 ;  /* 0x0000000d25257211 */ /* 0x080fe400010f0eff */
[----:B------:R3:W-:Y:S01]  /*115f0*/  STS.U8 [R12+UR9+0x1b80], R131 ;  /* 0x001b80830c007988 */ /* 0x0007e20008000009 */
[----:B------:R-:W-:-:S03]  /*11600*/  LEA.HI.X.SX32 R96, R38, R13, 0x1, P0 ;  /* 0x0000000d26607211 */ /* 0x000fc600000f0eff */
[----:B------:R-:W-:Y:S01]  /*11610*/  STL [R1+0x4b8], R128 ;  /* 0x0004b88001007387 */ /* 0x000fe20000100800 */
[----:B------:R-:W-:-:S03]  /*11620*/  LEA.HI.X.SX32 R114, R39, R13, 0x1, P6 ;  /* 0x0000000d27727211 */ /* 0x000fc600030f0eff */
[----:B------:R-:W-:Y:S01]  /*11630*/  STL [R1+0x4f4], R115 ;  /* 0x0004f47301007387 */ /* 0x000fe20000100800 */
[----:B---3--:R-:W-:-:S03]  /*11640*/  IADD3 R131, P1, PT, R40, R16, RZ ;  /* 0x0000001028837210 */ /* 0x008fc60007f3e0ff */
[----:B------:R-:W-:Y:S01]  /*11650*/  STL [R1+0x4c0], R153 ;  /* 0x0004c09901007387 */ /* 0x000fe20000100800 */
[----:B------:R-:W-:Y:S01]  /*11660*/  IMAD R68, R68, UR38, RZ ;  /* 0x0000002644447c24 */ /* 0x000fe2000f8e02ff */
[----:B------:R-:W-:Y:S02]  /*11670*/  IADD3 R152, P0, PT, R61, R16, RZ ;  /* 0x000000103d987210 */ /* 0x000fe40007f1e0ff */
[----:B------:R-:W-:Y:S01]  /*11680*/  STL [R1+0x4d0], R8 ;  /* 0x0004d00801007387 */ /* 0x000fe20000100800 */
[----:B------:R-:W-:-:S03]  /*11690*/  IMAD R70, R70, UR39, RZ ;  /* 0x0000002746467c24 */ /* 0x000fc6000f8e02ff */
[----:B------:R3:W-:Y:S01]  /*116a0*/  STS.U8 [R12+UR9+0x5b80], R130 ;  /* 0x005b80820c007988 */ /* 0x0007e20008000009 */
[----:B------:R-:W-:-:S03]  /*116b0*/  IADD3 R20, P2, PT, R65, R16, RZ ;  /* 0x0000001041147210 */ /* 0x000fc60007f5e0ff */
[----:B------:R-:W-:Y:S01]  /*116c0*/  STL [R1+0x4c8], R119 ;  /* 0x0004c87701007387 */ /* 0x000fe20000100800 */
[----:B------:R-:W-:-:S03]  /*116d0*/  IMAD R72, R72, UR40, RZ ;  /* 0x0000002848487c24 */ /* 0x000fc6000f8e02ff */
[----:B------:R-:W-:Y:S01]  /*116e0*/  STL [R1+0x4d8], R14 ;  /* 0x0004d80e01007387 */ /* 0x000fe20000100800 */
[----:B---3--:R-:W-:-:S03]  /*116f0*/  LEA.HI.X.SX32 R130, R40, R13, 0x1, P1 ;  /* 0x0000000d28827211 */ /* 0x008fc600008f0eff */
[----:B------:R-:W-:Y:S01]  /*11700*/  STL [R1+0x4fc], R131 ;  /* 0x0004fc8301007387 */ /* 0x000fe20000100800 */
[----:B------:R-:W-:-:S03]  /*11710*/  IADD3 R122, P1, PT, R63, R16, RZ ;  /* 0x000000103f7a7210 */ /* 0x000fc60007f3e0ff */
[----:B------:R-:W-:Y:S01]  /*11720*/  STL [R1+0x4e0], R37 ;  /* 0x0004e02501007387 */ /* 0x000fe20000100800 */
[----:B------:R-:W-:-:S03]  /*11730*/  LEA.HI.X.SX32 R149, R61, R13, 0x1, P0 ;  /* 0x0000000d3d957211 */ /* 0x000fc600000f0eff */
[----:B------:R-:W-:Y:S01]  /*11740*/  STL [R1+0x4e8], R96 ;  /* 0x0004e86001007387 */ /* 0x000fe20000100800 */
[-C--:B------:R-:W-:Y:S01]  /*11750*/  LEA.HI.X.SX32 R121, R63, R13.reuse, 0x1, P1 ;  /* 0x0000000d3f797211 */ /* 0x080fe200008f0eff */
[----:B------:R-:W-:Y:S01]  /*11760*/  IMAD R75, R75, UR41, RZ ;  /* 0x000000294b4b7c24 */ /* 0x000fe2000f8e02ff */
[----:B------:R-:W-:Y:S01]  /*11770*/  IADD3 R6, P0, PT, R68, R16, RZ ;  /* 0x0000001044067210 */ /* 0x000fe20007f1e0ff */
[----:B------:R-:W-:Y:S01]  /*11780*/  STL [R1+0x4f0], R114 ;  /* 0x0004f07201007387 */ /* 0x000fe20000100800 */
[----:B------:R-:W-:-:S03]  /*11790*/  LEA.HI.X.SX32 R21, R65, R13, 0x1, P2 ;  /* 0x0000000d41157211 */ /* 0x000fc600010f0eff */
[----:B------:R-:W-:Y:S01]  /*117a0*/  STL [R1+0x4f8], R130 ;  /* 0x0004f88201007387 */ /* 0x000fe20000100800 */
[-C--:B------:R-:W-:Y:S01]  /*117b0*/  IADD3 R33, P1, PT, R70, R16.reuse, RZ ;  /* 0x0000001046217210 */ /* 0x080fe20007f3e0ff */
[----:B------:R-:W-:Y:S02]  /*117c0*/  IMAD R77, R77, UR42, RZ ;  /* 0x0000002a4d4d7c24 */ /* 0x000fe4000f8e02ff */
[----:B------:R-:W-:Y:S01]  /*117d0*/  STL [R1+0x504], R152 ;  /* 0x0005049801007387 */ /* 0x000fe20000100800 */
[----:B------:R-:W-:Y:S01]  /*117e0*/  IADD3 R101, P2, PT, R72, R16, RZ ;  /* 0x0000001048657210 */ /* 0x000fe20007f5e0ff */
[----:B------:R-:W-:Y:S02]  /*117f0*/  IMAD R79, R79, UR43, RZ ;  /* 0x0000002b4f4f7c24 */ /* 0x000fe4000f8e02ff */
[----:B------:R-:W-:Y:S01]  /*11800*/  STL [R1+0x514], R20 ;  /* 0x0005141401007387 */ /* 0x000fe20000100800 */
[----:B------:R-:W-:-:S03]  /*11810*/  LEA.HI.X.SX32 R68, R68, R13, 0x1, P0 ;  /* 0x0000000d44447211 */ /* 0x000fc600000f0eff */
[----:B------:R-:W-:Y:S01]  /*11820*/  STL [R1+0x50c], R122 ;  /* 0x00050c7a01007387 */ /* 0x000fe20000100800 */
[----:B------:R-:W-:-:S03]  /*11830*/  LEA.HI.X.SX32 R34, R70, R13, 0x1, P1 ;  /* 0x0000000d46227211 */ /* 0x000fc600008f0eff */
[----:B------:R-:W-:Y:S01]  /*11840*/  STL [R1+0x500], R149 ;  /* 0x0005009501007387 */ /* 0x000fe20000100800 */
[----:B------:R-:W-:-:S03]  /*11850*/  IADD3 R151, P0, PT, R75, R16, RZ ;  /* 0x000000104b977210 */ /* 0x000fc60007f1e0ff */
[----:B------:R-:W-:Y:S01]  /*11860*/  STL [R1+0x508], R121 ;  /* 0x0005087901007387 */ /* 0x000fe20000100800 */
[----:B------:R-:W-:-:S03]  /*11870*/  LEA.HI.X.SX32 R100, R72, R13, 0x1, P2 ;  /* 0x0000000d48647211 */ /* 0x000fc600010f0eff */
[----:B------:R-:W-:Y:S01]  /*11880*/  STL [R1+0x510], R21 ;  /* 0x0005101501007387 */ /* 0x000fe20000100800 */
[----:B------:R-:W-:Y:S01]  /*11890*/  IMAD R78, R78, UR45, RZ ;  /* 0x0000002d4e4e7c24 */ /* 0x000fe2000f8e02ff */
[----:B------:R-:W-:Y:S02]  /*118a0*/  IADD3 R148, P2, PT, R79, R16, RZ ;  /* 0x000000104f947210 */ /* 0x000fe40007f5e0ff */
[----:B------:R3:W-:Y:S01]  /*118b0*/  STS.U8 [R12+UR9+0x1780], R117 ;  /* 0x001780750c007988 */ /* 0x0007e20008000009 */
[----:B------:R-:W-:-:S03]  /*118c0*/  IMAD R91, R91, UR44, RZ ;  /* 0x0000002c5b5b7c24 */ /* 0x000fc6000f8e02ff */
[----:B------:R-:W-:Y:S01]  /*118d0*/  STL [R1+0x51c], R6 ;  /* 0x00051c0601007387 */ /* 0x000fe20000100800 */
[----:B------:R-:W-:-:S03]  /*118e0*/  LEA.HI.X.SX32 R150, R75, R13, 0x1, P0 ;  /* 0x0000000d4b967211 */ /* 0x000fc600000f0eff */
[----:B------:R-:W-:Y:S01]  /*118f0*/  STL [R1+0x524], R33 ;  /* 0x0005242101007387 */ /* 0x000fe20000100800 */
[----:B---3--:R-:W-:-:S03]  /*11900*/  IADD3 R117, P1, PT, R77, R16, RZ ;  /* 0x000000104d757210 */ /* 0x008fc60007f3e0ff */
[----:B------:R-:W-:Y:S01]  /*11910*/  STL [R1+0x518], R68 ;  /* 0x0005184401007387 */ /* 0x000fe20000100800 */
[----:B------:R-:W-:-:S03]  /*11920*/  IMAD R76, R76, UR46, RZ ;  /* 0x0000002e4c4c7c24 */ /* 0x000fc6000f8e02ff */
        /* <DEDUP_REMOVED lines=10> */
[----:B------:R-:W-:-:S03]  /*119d0*/  IADD3 R63, P2, PT, R76, R16, RZ ;  /* 0x000000104c3f7210 */ /* 0x000fc60007f5e0ff */
[----:B------:R-:W-:Y:S04]  /*119e0*/  STL [R1+0x530], R150 ;  /* 0x0005309601007387 */ /* 0x000fe80000100800 */
[----:B------:R-:W-:Y:S04]  /*119f0*/  STL [R1+0x544], R148 ;  /* 0x0005449401007387 */ /* 0x000fe80000100800 */
[----:B------:R-:W-:Y:S01]  /*11a00*/  STL [R1+0x538], R116 ;  /* 0x0005387401007387 */ /* 0x000fe20000100800 */
[----:B------:R-:W-:-:S03]  /*11a10*/  LEA.HI.X.SX32 R65, R76, R13, 0x1, P2 ;  /* 0x0000000d4c417211 */ /* 0x000fc600010f0eff */
[----:B------:R-:W-:Y:S04]  /*11a20*/  STL [R1+0x540], R146 ;  /* 0x0005409201007387 */ /* 0x000fe80000100800 */
[----:B------:R-:W-:Y:S04]  /*11a30*/  STL [R1+0x554], R15 ;  /* 0x0005540f01007387 */ /* 0x000fe80000100800 */
[----:B------:R-:W-:Y:S04]  /*11a40*/  STL [R1+0x54c], R98 ;  /* 0x00054c6201007387 */ /* 0x000fe80000100800 */
[----:B------:R-:W-:Y:S04]  /*11a50*/  STL [R1+0x55c], R63 ;  /* 0x00055c3f01007387 */ /* 0x000fe80000100800 */
[----:B------:R-:W3:Y:S01]  /*11a60*/  LDL R76, [R1+0x494] ;  /* 0x00049400014c7983 */ /* 0x000ee20000100800 */
[----:B------:R-:W-:Y:S01]  /*11a70*/  IMAD R74, R74, UR47, RZ ;  /* 0x0000002f4a4a7c24 */ /* 0x000fe2000f8e02ff */
[----:B------:R-:W-:Y:S01]  /*11a80*/  LEA.HI.X.SX32 R97, R91, R13, 0x1, P0 ;  /* 0x0000000d5b617211 */ /* 0x000fe200000f0eff */
[----:B------:R-:W-:-:S02]  /*11a90*/  IMAD R73, R73, UR48, RZ ;  /* 0x0000003049497c24 */ /* 0x000fc4000f8e02ff */
[----:B------:R-:W-:Y:S01]  /*11aa0*/  IMAD R69, R69, UR50, RZ ;  /* 0x0000003245457c24 */ /* 0x000fe2000f8e02ff */
[-C--:B------:R-:W-:Y:S01]  /*11ab0*/  IADD3 R31, P0, PT, R74, R16.reuse, RZ ;  /* 0x000000104a1f7210 */ /* 0x080fe20007f1e0ff */
[----:B------:R-:W-:Y:S01]  /*11ac0*/  IMAD R71, R71, UR49, RZ ;  /* 0x0000003147477c24 */ /* 0x000fe2000f8e02ff */
[-C--:B------:R-:W-:Y:S01]  /*11ad0*/  LEA.HI.X.SX32 R4, R78, R13.reuse, 0x1, P1 ;  /* 0x0000000d4e047211 */ /* 0x080fe200008f0eff */
[----:B------:R4:W-:Y:S01]  /*11ae0*/  STS.U8 [R12+UR9+0x1380], R94 ;  /* 0x0013805e0c007988 */ /* 0x0009e20008000009 */
[----:B------:R-:W-:Y:S01]  /*11af0*/  LEA.HI.X.SX32 R32, R74, R13, 0x1, P0 ;  /* 0x0000000d4a207211 */ /* 0x000fe200000f0eff */
[----:B------:R-:W-:Y:S01]  /*11b00*/  IMAD R64, R64, UR53, RZ ;  /* 0x0000003540407c24 */ /* 0x000fe2000f8e02ff */
[-C--:B------:R-:W-:Y:S01]  /*11b10*/  IADD3 R103, P1, PT, R73, R16.reuse, RZ ;  /* 0x0000001049677210 */ /* 0x080fe20007f3e0ff */
[----:B------:R0:W-:Y:S01]  /*11b20*/  STS.U8 [R12+UR9+0x3380], R147 ;  /* 0x003380930c007988 */ /* 0x0001e20008000009 */
[----:B------:R-:W-:Y:S01]  /*11b30*/  IMAD R67, R67, UR51, RZ ;  /* 0x0000003343437c24 */ /* 0x000fe2000f8e02ff */
[----:B------:R-:W1:Y:S01]  /*11b40*/  LDC R74, c[0x0][0x3a0] ;  /* 0x0000e800ff4a7b82 */ /* 0x000e620000000800 */
[----:B------:R-:W-:Y:S01]  /*11b50*/  IMAD R66, R66, UR52, RZ ;  /* 0x0000003442427c24 */ /* 0x000fe2000f8e02ff */
[----:B------:R-:W-:Y:S01]  /*11b60*/  STL [R1+0x548], R97 ;  /* 0x0005486101007387 */ /* 0x000fe20000100800 */
[----:B----4-:R-:W-:-:S03]  /*11b70*/  IADD3 R94, P0, PT, R69, R16, RZ ;  /* 0x00000010455e7210 */ /* 0x010fc60007f1e0ff */
[----:B------:R4:W-:Y:S01]  /*11b80*/  STS.U8 [R12+UR9+0x5380], R93 ;  /* 0x0053805d0c007988 */ /* 0x0009e20008000009 */
[----:B0-----:R-:W-:-:S03]  /*11b90*/  IADD3 R147, P2, PT, R71, R16, RZ ;  /* 0x0000001047937210 */ /* 0x001fc60007f5e0ff */
[----:B------:R-:W-:Y:S01]  /*11ba0*/  STL [R1+0x550], R4 ;  /* 0x0005500401007387 */ /* 0x000fe20000100800 */
[-C--:B------:R-:W-:Y:S01]  /*11bb0*/  LEA.HI.X.SX32 R102, R73, R13.reuse, 0x1, P1 ;  /* 0x0000000d49667211 */ /* 0x080fe200008f0eff */
[----:B------:R-:W-:Y:S02]  /*11bc0*/  IMAD R43, R43, UR56, RZ ;  /* 0x000000382b2b7c24 */ /* 0x000fe4000f8e02ff */
[----:B------:R0:W-:Y:S01]  /*11bd0*/  STS.U8 [R12+UR9+0x7380], R145 ;  /* 0x007380910c007988 */ /* 0x0001e20008000009 */
[----:B----4-:R-:W-:-:S03]  /*11be0*/  LEA.HI.X.SX32 R93, R69, R13, 0x1, P0 ;  /* 0x0000000d455d7211 */ /* 0x010fc600000f0eff */
[----:B------:R-:W-:Y:S01]  /*11bf0*/  STL [R1+0x558], R65 ;  /* 0x0005584101007387 */ /* 0x000fe20000100800 */
[-C--:B------:R-:W-:Y:S01]  /*11c00*/  IADD3 R91, P0, PT, R64, R16.reuse, RZ ;  /* 0x00000010405b7210 */ /* 0x080fe20007f1e0ff */
[----:B------:R-:W-:Y:S01]  /*11c10*/  IMAD R62, R62, UR54, RZ ;  /* 0x000000363e3e7c24 */ /* 0x000fe2000f8e02ff */
[----:B------:R-:W-:Y:S01]  /*11c20*/  IADD3 R143, P1, PT, R67, R16, RZ ;  /* 0x00000010438f7210 */ /* 0x000fe20007f3e0ff */
[----:B------:R-:W-:Y:S01]  /*11c30*/  STL [R1+0x564], R31 ;  /* 0x0005641f01007387 */ /* 0x000fe20000100800 */
[----:B0-----:R-:W-:-:S03]  /*11c40*/  LEA.HI.X.SX32 R145, R71, R13, 0x1, P2 ;  /* 0x0000000d47917211 */ /* 0x001fc600010f0eff */
[----:B------:R-:W-:Y:S01]  /*11c50*/  STL [R1+0x56c], R103 ;  /* 0x00056c6701007387 */ /* 0x000fe20000100800 */
[-C--:B------:R-:W-:Y:S01]  /*11c60*/  IADD3 R155, P2, PT, R66, R16.reuse, RZ ;  /* 0x00000010429b7210 */ /* 0x080fe20007f5e0ff */
[----:B------:R-:W-:Y:S02]  /*11c70*/  IMAD R60, R60, UR55, RZ ;  /* 0x000000373c3c7c24 */ /* 0x000fe4000f8e02ff */
[----:B------:R-:W-:Y:S01]  /*11c80*/  STL [R1+0x560], R32 ;  /* 0x0005602001007387 */ /* 0x000fe20000100800 */
[-C--:B------:R-:W-:Y:S01]  /*11c90*/  LEA.HI.X.SX32 R78, R64, R13.reuse, 0x1, P0 ;  /* 0x0000000d404e7211 */ /* 0x080fe200000f0eff */
[----:B------:R-:W-:Y:S02]  /*11ca0*/  IMAD R59, R59, UR59, RZ ;  /* 0x0000003b3b3b7c24 */ /* 0x000fe4000f8e02ff */
[----:B------:R-:W-:Y:S01]  /*11cb0*/  STL [R1+0x574], R147 ;  /* 0x0005749301007387 */ /* 0x000fe20000100800 */
[-C--:B------:R-:W-:Y:S01]  /*11cc0*/  LEA.HI.X.SX32 R141, R67, R13.reuse, 0x1, P1 ;  /* 0x0000000d438d7211 */ /* 0x080fe200008f0eff */
[----:B------:R-:W0:Y:S01]  /*11cd0*/  S2R R70, SR_TID.X ;  /* 0x0000000000467919 */ /* 0x000e220000002100 */
        /* <DEDUP_REMOVED lines=10> */
[----:B------:R-:W-:Y:S01]  /*11d80*/  LEA.HI.X.SX32 R104, R43, R13, 0x1, P0 ;  /* 0x0000000d2b687211 */ /* 0x000fe200000f0eff */
[----:B------:R-:W-:-:S02]  /*11d90*/  IMAD R56, R56, UR62, RZ ;  /* 0x0000003e38387c24 */ /* 0x000fc4000f8e02ff */
        /* <DEDUP_REMOVED lines=8> */
[----:B------:R-:W-:Y:S02]  /*11e20*/  IADD3 R87, P2, PT, R41, R16, RZ ;  /* 0x0000001029577210 */ /* 0x000fe40007f5e0ff */
[----:B------:R4:W-:Y:S01]  /*11e30*/  STS.U8 [R12+UR9+0x2f80], R142 ;  /* 0x002f808e0c007988 */ /* 0x0009e20008000009 */
[----:B------:R-:W-:-:S03]  /*11e40*/  LEA.HI.X.SX32 R137, R59, R13, 0x1, P0 ;  /* 0x0000000d3b897211 */ /* 0x000fc600000f0eff */
[----:B------:R-:W-:Y:S01]  /*11e50*/  STL [R1+0x594], R91 ;  /* 0x0005945b01007387 */ /* 0x000fe20000100800 */
[----:B------:R-:W-:Y:S01]  /*11e60*/  IMAD R57, R57, UR61, RZ ;  /* 0x0000003d39397c24 */ /* 0x000fe2000f8e02ff */
[-C--:B------:R-:W-:Y:S02]  /*11e70*/  IADD3 R38, P0, PT, R56, R16.reuse, RZ ;  /* 0x0000001038267210 */ /* 0x080fe40007f1e0ff */
[----:B------:R-:W-:Y:S01]  /*11e80*/  STL [R1+0x59c], R40 ;  /* 0x00059c2801007387 */ /* 0x000fe20000100800 */
[----:B----4-:R-:W-:Y:S01]  /*11e90*/  IADD3 R142, P1, PT, R42, R16, RZ ;  /* 0x000000102a8e7210 */ /* 0x010fe20007f3e0ff */
[----:B------:R-:W-:Y:S02]  /*11ea0*/  IMAD R53, R53, UR65, RZ ;  /* 0x0000004135357c24 */ /* 0x000fe4000f8e02ff */
[----:B------:R-:W-:Y:S01]  /*11eb0*/  STL [R1+0x590], R78 ;  /* 0x0005904e01007387 */ /* 0x000fe20000100800 */
[----:B------:R-:W-:-:S03]  /*11ec0*/  LEA.HI.X.SX32 R86, R41, R13, 0x1, P2 ;  /* 0x0000000d29567211 */ /* 0x000fc600010f0eff */
[----:B------:R-:W-:Y:S01]  /*11ed0*/  STL [R1+0x5a4], R27 ;  /* 0x0005a41b01007387 */ /* 0x000fe20000100800 */
[----:B------:R-:W-:-:S03]  /*11ee0*/  LEA.HI.X.SX32 R39, R56, R13, 0x1, P0 ;  /* 0x0000000d38277211 */ /* 0x000fc600000f0eff */
[----:B------:R4:W-:Y:S04]  /*11ef0*/  STS.U8 [R12+UR9+0x6f80], R140 ;  /* 0x006f808c0c007988 */ /* 0x0009e80008000009 */
[----:B------:R-:W-:Y:S01]  /*11f00*/  STL [R1+0x598], R61 ;  /* 0x0005983d01007387 */ /* 0x000fe20000100800 */
[----:B------:R-:W-:-:S03]  /*11f10*/  IMAD R55, R55, UR63, RZ ;  /* 0x0000003f37377c24 */ /* 0x000fc6000f8e02ff */
[----:B------:R-:W-:Y:S01]  /*11f20*/  STL [R1+0x5a0], R29 ;  /* 0x0005a01d01007387 */ /* 0x000fe20000100800 */
[----:B----4-:R-:W-:-:S03]  /*11f30*/  LEA.HI.X.SX32 R140, R42, R13, 0x1, P1 ;  /* 0x0000000d2a8c7211 */ /* 0x010fc600008f0eff */
[----:B------:R-:W-:Y:S01]  /*11f40*/  STL [R1+0x5ac], R105 ;  /* 0x0005ac6901007387 */ /* 0x000fe20000100800 */
[-C--:B------:R-:W-:Y:S01]  /*11f50*/  IADD3 R164, P1, PT, R58, R16.reuse, RZ ;  /* 0x000000103aa47210 */ /* 0x080fe20007f3e0ff */
[----:B-1----:R-:W-:Y:S01]  /*11f60*/  IMAD R50, R50, UR14, RZ ;  /* 0x0000000e32327c24 */ /* 0x002fe2000f8e02ff */
[----:B------:R-:W-:Y:S01]  /*11f70*/  IADD3 R77, P2, PT, R57, R16, RZ ;  /* 0x00000010394d7210 */ /* 0x000fe20007f5e0ff */
[----:B------:R1:W-:Y:S01]  /*11f80*/  STS.U8 [R12+UR9+0x2b80], R138 ;  /* 0x002b808a0c007988 */ /* 0x0003e20008000009 */
[----:B------:R-:W-:-:S03]  /*11f90*/  IMAD R54, R54, UR64, RZ ;  /* 0x0000004036367c24 */ /* 0x000fc6000f8e02ff */
[----:B------:R-:W-:Y:S01]  /*11fa0*/  STL [R1+0x5b4], R142 ;  /* 0x0005b48e01007387 */ /* 0x000fe20000100800 */
[----:B------:R-:W-:-:S03]  /*11fb0*/  LEA.HI.X.SX32 R165, R58, R13, 0x1, P1 ;  /* 0x0000000d3aa57211 */ /* 0x000fc600008f0eff */
[----:B------:R-:W-:Y:S01]  /*11fc0*/  STL [R1+0x5a8], R104 ;  /* 0x0005a86801007387 */ /* 0x000fe20000100800 */
[----:B-1----:R-:W-:-:S03]  /*11fd0*/  IADD3 R138, P0, PT, R53, R16, RZ ;  /* 0x00000010358a7210 */ /* 0x002fc60007f1e0ff */
        /* <DEDUP_REMOVED lines=8> */
[----:B------:R-:W-:-:S03]  /*12060*/  IADD3 R107, P2, PT, R54, R16, RZ ;  /* 0x00000010366b7210 */ /* 0x000fc60007f5e0ff */
[----:B------:R-:W-:Y:S01]  /*12070*/  STL [R1+0x5c4], R139 ;  /* 0x0005c48b01007387 */ /* 0x000fe20000100800 */
[----:B-1----:R-:W-:-:S03]  /*12080*/  LEA.HI.X.SX32 R136, R53, R13, 0x1, P0 ;  /* 0x0000000d35887211 */ /* 0x002fc600000f0eff */
[----:B------:R-:W-:Y:S01]  /*12090*/  STL [R1+0x5d4], R77 ;  /* 0x0005d44d01007387 */ /* 0x000fe20000100800 */
[----:B------:R-:W-:Y:S01]  /*120a0*/  IADD3 R162, P0, PT, R50, R16, RZ ;  /* 0x0000001032a27210 */ /* 0x000fe20007f1e0ff */
[----:B------:R-:W-:Y:S02]  /*120b0*/  IMAD R51, R51, UR67, RZ ;  /* 0x0000004333337c24 */ /* 0x000fe4000f8e02ff */
[----:B------:R-:W-:Y:S01]  /*120c0*/  STL [R1+0x5cc], R164 ;  /* 0x0005cca401007387 */ /* 0x000fe20000100800 */
[----:B------:R-:W-:-:S03]  /*120d0*/  LEA.HI.X.SX32 R26, R55, R13, 0x1, P1 ;  /* 0x0000000d371a7211 */ /* 0x000fc600008f0eff */
[----:B------:R-:W-:Y:S01]  /*120e0*/  STL [R1+0x5c0], R137 ;  /* 0x0005c08901007387 */ /* 0x000fe20000100800 */
[-C--:B------:R-:W-:Y:S01]  /*120f0*/  LEA.HI.X.SX32 R163, R50, R13.reuse, 0x1, P0 ;  /* 0x0000000d32a37211 */ /* 0x080fe200000f0eff */
[----:B------:R-:W-:Y:S02]  /*12100*/  VIADD R161, R74, 0x7f ;  /* 0x0000007f4aa17836 */ /* 0x000fe40000000000 */
[----:B------:R-:W-:Y:S01]  /*12110*/  STL [R1+0x5c8], R165 ;  /* 0x0005c8a501007387 */ /* 0x000fe20000100800 */
[----:B------:R-:W-:Y:S02]  /*12120*/  LEA.HI.X.SX32 R106, R54, R13, 0x1, P2 ;  /* 0x0000000d366a7211 */ /* 0x000fe400010f0eff */
[-C--:B------:R-:W-:Y:S01]  /*12130*/  IADD3 R23, P0, PT, R47, R16.reuse, RZ ;  /* 0x000000102f177210 */ /* 0x080fe20007f1e0ff */
[----:B------:R-:W-:Y:S01]  /*12140*/  STL [R1+0x5d0], R79 ;  /* 0x0005d04f01007387 */ /* 0x000fe20000100800 */
[----:B------:R-:W-:Y:S01]  /*12150*/  IADD3 R84, P1, PT, R52, R16, RZ ;  /* 0x0000001034547210 */ /* 0x000fe20007f3e0ff */
[----:B------:R-:W-:-:S02]  /*12160*/  IMAD R49, R49, UR15, RZ ;  /* 0x0000000f31317c24 */ /* 0x000fc4000f8e02ff */
        /* <DEDUP_REMOVED lines=8> */
[----:B0-----:R-:W-:Y:S02]  /*121f0*/  LOP3.LUT R70, R70, 0x7f, RZ, 0xc0, !PT ;  /* 0x0000007f46467812 */ /* 0x001fe400078ec0ff */
[----:B------:R-:W-:Y:S01]  /*12200*/  ISETP.GT.AND P0, PT, R161, 0x7f, PT ;  /* 0x0000007fa100780c */ /* 0x000fe20003f04270 */
[----:B------:R-:W-:Y:S01]  /*12210*/  STL [R1+0x5e0], R26 ;  /* 0x0005e01a01007387 */ /* 0x000fe20000100800 */
[----:B------:R-:W-:-:S03]  /*12220*/  LEA.HI.X.SX32 R124, R51, R13, 0x1, P2 ;  /* 0x0000000d337c7211 */ /* 0x000fc600010f0eff */
[----:B------:R-:W-:Y:S01]  /*12230*/  STL [R1+0x5e8], R106 ;  /* 0x0005e86a01007387 */ /* 0x000fe20000100800 */
[----:B------:R-:W-:-:S03]  /*12240*/  IADD3 R72, P1, PT, R49, R16, RZ ;  /* 0x0000001031487210 */ /* 0x000fc60007f3e0ff */
[----:B------:R-:W-:Y:S01]  /*12250*/  STL [R1+0x5f4], R138 ;  /* 0x0005f48a01007387 */ /* 0x000fe20000100800 */
[----:B------:R-:W-:Y:S01]  /*12260*/  IADD3 R35, P2, PT, R48, R16, RZ ;  /* 0x0000001030237210 */ /* 0x000fe20007f5e0ff */
[----:B------:R-:W-:Y:S02]  /*12270*/  IMAD R46, R46, UR70, RZ ;  /* 0x000000462e2e7c24 */ /* 0x000fe4000f8e02ff */
[----:B------:R-:W-:Y:S01]  /*12280*/  STL [R1+0x5fc], R84 ;  /* 0x0005fc5401007387 */ /* 0x000fe20000100800 */
[----:B------:R-:W-:Y:S01]  /*12290*/  IMAD R28, R28, UR74, RZ ;  /* 0x0000004a1c1c7c24 */ /* 0x000fe2000f8e02ff */
[----:B------:R-:W-:Y:S02]  /*122a0*/  ISETP.LT.AND P0, PT, R70, R74, P0 ;  /* 0x0000004a4600720c */ /* 0x000fe40000701270 */
[----:B------:R-:W-:Y:S01]  /*122b0*/  STL [R1+0x5f0], R136 ;  /* 0x0005f08801007387 */ /* 0x000fe20000100800 */
[----:B------:R-:W-:Y:S01]  /*122c0*/  IMAD R45, R45, UR71, RZ ;  /* 0x000000472d2d7c24 */ /* 0x000fe2000f8e02ff */
[----:B------:R-:W-:-:S02]  /*122d0*/  LEA.HI.X.SX32 R75, R49, R13, 0x1, P1 ;  /* 0x0000000d314b7211 */ /* 0x000fc400008f0eff */
[----:B------:R-:W-:Y:S01]  /*122e0*/  STL [R1+0x604], R125 ;  /* 0x0006047d01007387 */ /* 0x000fe20000100800 */
[----:B------:R-:W-:Y:S01]  /*122f0*/  IMAD R44, R44, UR72, RZ ;  /* 0x000000482c2c7c24 */ /* 0x000fe2000f8e02ff */
[----:B------:R-:W-:Y:S02]  /*12300*/  LEA.HI.X.SX32 R36, R48, R13, 0x1, P2 ;  /* 0x0000000d30247211 */ /* 0x000fe400010f0eff */
[----:B------:R-:W-:Y:S01]  /*12310*/  STL [R1+0x5f8], R85 ;  /* 0x0005f85501007387 */ /* 0x000fe20000100800 */
[----:B------:R-:W-:-:S03]  /*12320*/  IADD3 R109, P1, PT, R46, R16, RZ ;  /* 0x000000102e6d7210 */ /* 0x000fc60007f3e0ff */
[----:B------:R-:W-:Y:S01]  /*12330*/  STL [R1+0x600], R124 ;  /* 0x0006007c01007387 */ /* 0x000fe20000100800 */
[----:B------:R-:W-:-:S03]  /*12340*/  IADD3 R17, P6, PT, R28, R16, RZ ;  /* 0x000000101c117210 */ /* 0x000fc60007fde0ff */
[----:B------:R-:W-:Y:S01]  /*12350*/  STL [R1+0x614], R72 ;  /* 0x0006144801007387 */ /* 0x000fe20000100800 */
[----:B------:R-:W-:-:S03]  /*12360*/  IMAD R30, R30, UR73, RZ ;  /* 0x000000491e1e7c24 */ /* 0x000fc6000f8e02ff */
[----:B------:R-:W-:Y:S01]  /*12370*/  STL [R1+0x60c], R162 ;  /* 0x00060ca201007387 */ /* 0x000fe20000100800 */
[----:B------:R-:W-:-:S03]  /*12380*/  IADD3 R83, P3, PT, R44, R16, RZ ;  /* 0x000000102c537210 */ /* 0x000fc60007f7e0ff */
[----:B------:R0:W-:Y:S04]  /*12390*/  STS.U8 [R12+UR9+0x2780], R134 ;  /* 0x002780860c007988 */ /* 0x0001e80008000009 */
[----:B------:R-:W-:Y:S01]  /*123a0*/  STL [R1+0x61c], R35 ;  /* 0x00061c2301007387 */ /* 0x000fe20000100800 */
[----:B------:R-:W-:-:S03]  /*123b0*/  LEA.HI.X.SX32 R19, R28, R13, 0x1, P6 ;  /* 0x0000000d1c137211 */ /* 0x000fc600030f0eff */
[----:B------:R-:W-:Y:S01]  /*123c0*/  STL [R1+0x608], R163 ;  /* 0x000608a301007387 */ /* 0x000fe20000100800 */
[----:B0-----:R-:W-:-:S03]  /*123d0*/  IADD3 R134, P2, PT, R45, R16, RZ ;  /* 0x000000102d867210 */ /* 0x001fc60007f5e0ff */
[----:B------:R-:W-:Y:S01]  /*123e0*/  STL [R1+0x610], R75 ;  /* 0x0006104b01007387 */ /* 0x000fe20000100800 */
[----:B------:R-:W-:-:S03]  /*123f0*/  IADD3 R127, P4, PT, R30, R16, RZ ;  /* 0x000000101e7f7210 */ /* 0x000fc60007f9e0ff */
[----:B------:R-:W-:Y:S04]  /*12400*/  STL [R1+0x618], R36 ;  /* 0x0006182401007387 */ /* 0x000fe80000100800 */
[----:B------:R-:W-:Y:S01]  /*12410*/  STL [R1+0x620], R23 ;  /* 0x0006201701007387 */ /* 0x000fe20000100800 */
[----:B------:R-:W-:-:S03]  /*12420*/  LEA.HI.X.SX32 R108, R46, R13, 0x1, P1 ;  /* 0x0000000d2e6c7211 */ /* 0x000fc600008f0eff */
[----:B------:R-:W-:Y:S01]  /*12430*/  STL [R1+0x624], R109 ;  /* 0x0006246d01007387 */ /* 0x000fe20000100800 */
[----:B------:R-:W-:Y:S01]  /*12440*/  PRMT R22, RZ, 0x7610, R22 ;  /* 0x00007610ff167816 */ /* 0x000fe20000000016 */
[----:B------:R-:W-:Y:S02]  /*12450*/  @P0 IMAD.MOV.U32 R16, RZ, RZ, R17 ;  /* 0x000000ffff100224 */ /* 0x000fe400078e0011 */
[----:B------:R-:W-:Y:S04]  /*12460*/  STL [R1+0x628], R134 ;  /* 0x0006288601007387 */ /* 0x000fe80000100800 */
[----:B------:R-:W-:Y:S04]  /*12470*/  STL [R1+0x62c], R83 ;  /* 0x00062c5301007387 */ /* 0x000fe80000100800 */
[----:B------:R0:W-:Y:S04]  /*12480*/  STS.U8 [R12+UR9+0x6780], R133 ;  /* 0x006780850c007988 */ /* 0x0001e80008000009 */
[----:B------:R1:W-:Y:S01]  /*12490*/  STL [R1+0x3bc], R17 ;  /* 0x0003bc1101007387 */ /* 0x0003e20000100800 */
[----:B------:R-:W-:-:S03]  /*124a0*/  LEA.HI.X.SX32 R82, R44, R13, 0x1, P3 ;  /* 0x0000000d2c527211 */ /* 0x000fc600018f0eff */
[----:B------:R-:W-:Y:S01]  /*124b0*/  STL [R1+0x630], R127 ;  /* 0x0006307f01007387 */ /* 0x000fe20000100800 */
[-C--:B0-----:R-:W-:Y:S01]  /*124c0*/  LEA.HI.X.SX32 R133, R45, R13.reuse, 0x1, P2 ;  /* 0x0000000d2d857211 */ /* 0x081fe200010f0eff */
[----:B-1----:R-:W-:Y:S02]  /*124d0*/  @P0 IMAD.MOV.U32 R17, RZ, RZ, R19 ;  /* 0x000000ffff110224 */ /* 0x002fe400078e0013 */
[----:B------:R-:W-:Y:S01]  /*124e0*/  STL [R1+0x398], R24 ;  /* 0x0003981801007387 */ /* 0x000fe20000100800 */
[----:B------:R-:W-:-:S03]  /*124f0*/  LEA.HI.X.SX32 R126, R30, R13, 0x1, P4 ;  /* 0x0000000d1e7e7211 */ /* 0x000fc600020f0eff */
[----:B------:R-:W-:Y:S04]  /*12500*/  STL [R1+0x3a0], R108 ;  /* 0x0003a06c01007387 */ /* 0x000fe80000100800 */
[----:B------:R-:W-:Y:S04]  /*12510*/  STL [R1+0x3b0], R133 ;  /* 0x0003b08501007387 */ /* 0x000fe80000100800 */
[----:B------:R0:W4:Y:S04]  /*12520*/  @P0 LDG.E.U8 R22, desc[UR20][R16.64] ;  /* 0x0000001410160981 */ /* 0x000128000c1e1100 */
[----:B------:R1:W-:Y:S01]  /*12530*/  STL [R1+0x39c], R19 ;  /* 0x00039c1301007387 */ /* 0x0003e20000100800 */
[----:B0-----:R-:W-:-:S03]  /*12540*/  PRMT R16, RZ, 0x7610, R16 ;  /* 0x00007610ff107816 */ /* 0x001fc60000000010 */
[----:B------:R-:W-:Y:S01]  /*12550*/  STL [R1+0x3b4], R82 ;  /* 0x0003b45201007387 */ /* 0x000fe20000100800 */
[----:B-1----:R-:W-:-:S03]  /*12560*/  @P0 IMAD.MOV.U32 R19, RZ, RZ, R89 ;  /* 0x000000ffff130224 */ /* 0x002fc600078e0059 */
[----:B------:R-:W-:Y:S01]  /*12570*/  STL [R1+0x3b8], R126 ;  /* 0x0003b87e01007387 */ /* 0x000fe20000100800 */
[----:B------:R-:W-:-:S03]  /*12580*/  PRMT R13, RZ, 0x7610, R13 ;  /* 0x00007610ff0d7816 */ /* 0x000fc6000000000d */
[----:B------:R-:W4:Y:S04]  /*12590*/  LDL.LU R89, [R1+0xba4] ;  /* 0x000ba40001597983 */ /* 0x000f280000300800 */
[----:B--2---:R3:W2:Y:S02]  /*125a0*/  @P0 LDG.E.U8 R16, desc[UR20][R18.64] ;  /* 0x0000001412100981 */ /* 0x0046a4000c1e1100 */
[----:B---3--:R-:W-:Y:S02]  /*125b0*/  @P0 IMAD.MOV.U32 R18, RZ, RZ, R76 ;  /* 0x000000ffff120224 */ /* 0x008fe400078e004c */
[----:B------:R-:W-:Y:S01]  /*125c0*/  @P0 IMAD.MOV.U32 R19, RZ, RZ, R111 ;  /* 0x000000ffff130224 */ /* 0x000fe200078e006f */
[----:B------:R-:W-:Y:S01]  /*125d0*/  PRMT R17, RZ, 0x7610, R17 ;  /* 0x00007610ff117816 */ /* 0x000fe20000000011 */
[----:B------:R-:W-:Y:S04]  /*125e0*/  STS.U8 [R12+UR9+0x3780], R157 ;  /* 0x0037809d0c007988 */ /* 0x000fe80008000009 */
[----:B------:R0:W3:Y:S04]  /*125f0*/  @P0 LDG.E.U8 R13, desc[UR20][R18.64] ;  /* 0x00000014120d0981 */ /* 0x0000e8000c1e1100 */
[----:B------:R-:W-:Y:S04]  /*12600*/  STS.U8 [R12+UR9+0x7780], R156 ;  /* 0x0077809c0c007988 */ /* 0x000fe80008000009 */
[----:B------:R-:W-:Y:S01]  /*12610*/  STS.U8 [R12+UR9+0x3b80], R159 ;  /* 0x003b809f0c007988 */ /* 0x000fe20008000009 */
[----:B0-----:R-:W-:-:S02]  /*12620*/  @P0 IMAD.MOV.U32 R18, RZ, RZ, R144 ;  /* 0x000000ffff120224 */ /* 0x001fc400078e0090 */
[----:B------:R-:W-:Y:S01]  /*12630*/  @P0 IMAD.MOV.U32 R19, RZ, RZ, R8 ;  /* 0x000000ffff130224 */ /* 0x000fe200078e0008 */
[----:B------:R-:W-:Y:S04]  /*12640*/  STS.U8 [R12+UR9+0x7b80], R158 ;  /* 0x007b809e0c007988 */ /* 0x000fe80008000009 */
[----:B------:R0:W3:Y:S04]  /*12650*/  @P0 LDG.E.U8 R17, desc[UR20][R18.64] ;  /* 0x0000001412110981 */ /* 0x0000e8000c1e1100 */
[----:B------:R-:W-:Y:S04]  /*12660*/  STS.U8 [R12+UR9+0x3f80], R90 ;  /* 0x003f805a0c007988 */ /* 0x000fe80008000009 */
[----:B------:R-:W3:Y:S01]  /*12670*/  LDL.LU R111, [R1+0xba0] ;  /* 0x000ba000016f7983 */ /* 0x000ee20000300800 */
[----:B0-----:R-:W-:-:S02]  /*12680*/  PRMT R19, RZ, 0x7610, R19 ;  /* 0x00007610ff137816 */ /* 0x001fc40000000013 */
[----:B------:R-:W-:Y:S01]  /*12690*/  PRMT R18, RZ, 0x7610, R18 ;  /* 0x00007610ff127816 */ /* 0x000fe20000000012 */
[----:B------:R-:W3:Y:S04]  /*126a0*/  LDL.LU R8, [R1+0xb9c] ;  /* 0x000b9c0001087983 */ /* 0x000ee80000300800 */
[----:B------:R0:W3:Y:S04]  /*126b0*/  @P0 LDG.E.U8 R19, desc[UR20][R20.64] ;  /* 0x0000001414130981 */ /* 0x0000e8000c1e1100 */
[----:B------:R-:W3:Y:S01]  /*126c0*/  LDL.LU R144, [R1+0xb98] ;  /* 0x000b980001907983 */ /* 0x000ee20000300800 */
[----:B0-----:R-:W-:-:S02]  /*126d0*/  @P0 IMAD.MOV.U32 R20, RZ, RZ, R15 ;  /* 0x000000ffff140224 */ /* 0x001fc400078e000f */
[----:B------:R-:W-:Y:S02]  /*126e0*/  @P0 IMAD.MOV.U32 R21, RZ, RZ, R4 ;  /* 0x000000ffff150224 */ /* 0x000fe400078e0004 */
[----:B------:R-:W3:Y:S04]  /*126f0*/  LDL.LU R4, [R1+0xb94] ;  /* 0x000b940001047983 */ /* 0x000ee80000300800 */
[----:B------:R0:W3:Y:S04]  /*12700*/  @P0 LDG.E.U8 R18, desc[UR20][R20.64] ;  /* 0x0000001414120981 */ /* 0x0000e8000c1e1100 */
[----:B------:R-:W5:Y:S01]  /*12710*/  LDL.LU R15, [R1+0xb90] ;  /* 0x000b9000010f7983 */ /* 0x000f620000300800 */
[----:B0-----:R-:W-:-:S02]  /*12720*/  @P0 IMAD.MOV.U32 R20, RZ, RZ, R91 ;  /* 0x000000ffff140224 */ /* 0x001fc400078e005b */
[----:B------:R-:W-:Y:S01]  /*12730*/  @P0 IMAD.MOV.U32 R21, RZ, RZ, R78 ;  /* 0x000000ffff150224 */ /* 0x000fe200078e004e */
[----:B----4-:R-:W-:Y:S04]  /*12740*/  STS.U8 [R12+UR9+0x7f80], R89 ;  /* 0x007f80590c007988 */ /* 0x010fe80008000009 */
[----:B--2---:R0:W-:Y:S02]  /*12750*/  STS.U8 [R70+UR9+0x10000], R16 ;  /* 0x0100001046007988 */ /* 0x0041e40008000009 */
[----:B0-----:R-:W-:-:S06]  /*12760*/  PRMT R16, RZ, 0x7610, R16 ;  /* 0x00007610ff107816 */ /* 0x001fcc0000000010 */
[----:B------:R0:W2:Y:S04]  /*12770*/  @P0 LDG.E.U8 R16, desc[UR20][R20.64] ;  /* 0x0000001414100981 */ /* 0x0000a8000c1e1100 */
[----:B---3--:R1:W-:Y:S01]  /*12780*/  STS.U8 [R70+UR9+0x10400], R13 ;  /* 0x0104000d46007988 */ /* 0x0083e20008000009 */
[----:B0-----:R-:W-:Y:S02]  /*12790*/  @P0 IMAD.MOV.U32 R20, RZ, RZ, R77 ;  /* 0x000000ffff140224 */ /* 0x001fe400078e004d */
[----:B------:R-:W-:Y:S01]  /*127a0*/  @P0 IMAD.MOV.U32 R21, RZ, RZ, R79 ;  /* 0x000000ffff150224 */ /* 0x000fe200078e004f */
[----:B-1----:R-:W-:-:S06]  /*127b0*/  PRMT R13, RZ, 0x7610, R13 ;  /* 0x00007610ff0d7816 */ /* 0x002fcc000000000d */
[----:B------:R0:W3:Y:S04]  /*127c0*/  @P0 LDG.E.U8 R13, desc[UR20][R20.64] ;  /* 0x00000014140d0981 */ /* 0x0000e8000c1e1100 */
[----:B------:R1:W-:Y:S01]  /*127d0*/  STS.U8 [R70+UR9+0x10800], R17 ;  /* 0x0108001146007988 */ /* 0x0003e20008000009 */
[----:B0-----:R-:W-:Y:S02]  /*127e0*/  @P0 IMAD.MOV.U32 R20, RZ, RZ, R72 ;  /* 0x000000ffff140224 */ /* 0x001fe400078e0048 */
[----:B------:R-:W-:Y:S01]  /*127f0*/  @P0 IMAD.MOV.U32 R21, RZ, RZ, R75 ;  /* 0x000000ffff150224 */ /* 0x000fe200078e004b */
[----:B-1----:R-:W-:Y:S01]  /*12800*/  PRMT R17, RZ, 0x7610, R17 ;  /* 0x00007610ff117816 */ /* 0x002fe20000000011 */
[----:B------:R0:W-:Y:S05]  /*12810*/  STS.U8 [R70+UR9+0x10c00], R19 ;  /* 0x010c001346007988 */ /* 0x0001ea0008000009 */
[----:B------:R1:W4:Y:S02]  /*12820*/  @P0 LDG.E.U8 R17, desc[UR20][R20.64] ;  /* 0x0000001414110981 */ /* 0x000324000c1e1100 */
[----:B-1----:R-:W-:-:S02]  /*12830*/  @P0 IMAD.MOV.U32 R20, RZ, RZ, R4 ;  /* 0x000000ffff140224 */ /* 0x002fc400078e0004 */
[----:B------:R-:W-:Y:S01]  /*12840*/  @P0 IMAD.MOV.U32 R21, RZ, RZ, R5 ;  /* 0x000000ffff150224 */ /* 0x000fe200078e0005 */
[----:B------:R1:W-:Y:S01]  /*12850*/  STS.U8 [R70+UR9+0x11000], R18 ;  /* 0x0110001246007988 */ /* 0x0003e20008000009 */
[----:B0-----:R-:W-:-:S03]  /*12860*/  PRMT R19, RZ, 0x7610, R19 ;  /* 0x00007610ff137816 */ /* 0x001fc60000000013 */
[----:B------:R-:W5:Y:S04]  /*12870*/  LDL.LU R5, [R1+0xb8c] ;  /* 0x000b8c0001057983 */ /* 0x000f680000300800 */
[----:B------:R-:W5:Y:S01]  /*12880*/  LDL.LU R4, [R1+0xb88] ;  /* 0x000b880001047983 */ /* 0x000f620000300800 */
[----:B-1----:R-:W-:-:S06]  /*12890*/  PRMT R18, RZ, 0x7610, R18 ;  /* 0x00007610ff127816 */ /* 0x002fcc0000000012 */
[----:B------:R0:W4:Y:S02]  /*128a0*/  @P0 LDG.E.U8 R18, desc[UR20][R20.64] ;  /* 0x0000001414120981 */ /* 0x000124000c1e1100 */
[----:B0-----:R-:W-:Y:S02]  /*128b0*/  @P0 IMAD.MOV.U32 R20, RZ, RZ, R2 ;  /* 0x000000ffff140224 */ /* 0x001fe400078e0002 */
[----:B------:R-:W-:Y:S02]  /*128c0*/  @P0 IMAD.MOV.U32 R21, RZ, RZ, R3 ;  /* 0x000000ffff150224 */ /* 0x000fe400078e0003 */
[----:B------:R-:W5:Y:S04]  /*128d0*/  LDL.LU R3, [R1+0xb84] ;  /* 0x000b840001037983 */ /* 0x000f680000300800 */
[----:B------:R-:W5:Y:S04]  /*128e0*/  LDL.LU R2, [R1+0xb80] ;  /* 0x000b800001027983 */ /* 0x000f680000300800 */
[----:B--2---:R0:W-:Y:S02]  /*128f0*/  STS.U8 [R70+UR9+0x11400], R16 ;  /* 0x0114001046007988 */ /* 0x0041e40008000009 */
[----:B0-----:R-:W-:-:S06]  /*12900*/  PRMT R16, RZ, 0x7610, R16 ;  /* 0x00007610ff107816 */ /* 0x001fcc0000000010 */
[----:B------:R0:W2:Y:S04]  /*12910*/  @P0 LDG.E.U8 R16, desc[UR20][R20.64] ;  /* 0x0000001414100981 */ /* 0x0000a8000c1e1100 */
[----:B---3--:R1:W-:Y:S01]  /*12920*/  STS.U8 [R70+UR9+0x11800], R13 ;  /* 0x0118000d46007988 */ /* 0x0083e20008000009 */
[----:B0-----:R-:W-:Y:S02]  /*12930*/  @P0 IMAD.MOV.U32 R20, RZ, RZ, R0 ;  /* 0x000000ffff140224 */ /* 0x001fe400078e0000 */
[----:B------:R-:W-:Y:S01]  /*12940*/  @P0 IMAD.MOV.U32 R21, RZ, RZ, R14 ;  /* 0x000000ffff150224 */ /* 0x000fe200078e000e */
[----:B-1----:R-:W-:Y:S01]  /*12950*/  PRMT R13, RZ, 0x7610, R13 ;  /* 0x00007610ff0d7816 */ /* 0x002fe2000000000d */
[----:B------:R-:W5:Y:S04]  /*12960*/  LDL.LU R14, [R1+0xb7c] ;  /* 0x000b7c00010e7983 */ /* 0x000f680000300800 */
[----:B------:R-:W5:Y:S04]  /*12970*/  LDL.LU R0, [R1+0xb78] ;  /* 0x000b780001007983 */ /* 0x000f680000300800 */
[----:B------:R0:W3:Y:S02]  /*12980*/  @P0 LDG.E.U8 R13, desc[UR20][R20.64] ;  /* 0x00000014140d0981 */ /* 0x0000e4000c1e1100 */
[----:B0-----:R-:W-:-:S02]  /*12990*/  @P0 IMAD.MOV.U32 R20, RZ, RZ, R6 ;  /* 0x000000ffff140224 */ /* 0x001fc400078e0006 */
[----:B------:R-:W0:Y:S01]  /*129a0*/  S2R R6, SR_TID.X ;  /* 0x0000000000067919 */ /* 0x000e220000002100 */
[----:B------:R-:W-:Y:S01]  /*129b0*/  @P0 IMAD.MOV.U32 R21, RZ, RZ, R68 ;  /* 0x000000ffff150224 */ /* 0x000fe200078e0044 */
[----:B----4-:R1:W-:Y:S02]  /*129c0*/  STS.U8 [R70+UR9+0x11c00], R17 ;  /* 0x011c001146007988 */ /* 0x0103e40008000009 */
[----:B-1----:R-:W-:-:S06]  /*129d0*/  PRMT R17, RZ, 0x7610, R17 ;  /* 0x00007610ff117816 */ /* 0x002fcc0000000011 */
[----:B------:R1:W4:Y:S01]  /*129e0*/  @P0 LDG.E.U8 R17, desc[UR20][R20.64] ;  /* 0x0000001414110981 */ /* 0x000322000c1e1100 */
[----:B0-----:R-:W-:Y:S01]  /*129f0*/  LOP3.LUT R6, R6, 0x7f, RZ, 0xc0, !PT ;  /* 0x0000007f06067812 */ /* 0x001fe200078ec0ff */
[----:B-1----:R-:W-:Y:S02]  /*12a00*/  @P0 IMAD.MOV.U32 R20, RZ, RZ, R63 ;  /* 0x000000ffff140224 */ /* 0x002fe400078e003f */
[----:B------:R-:W-:Y:S01]  /*12a10*/  @P0 IMAD.MOV.U32 R21, RZ, RZ, R65 ;  /* 0x000000ffff150224 */ /* 0x000fe200078e0041 */
[----:B------:R-:W-:-:S04]  /*12a20*/  LOP3.LUT R6, R6, 0x10, RZ, 0x3c, !PT ;  /* 0x0000001006067812 */ /* 0x000fc800078e3cff */
[----:B------:R0:W4:Y:S04]  /*12a30*/  @P0 LDG.E.U8 R19, desc[UR20][R20.64] ;  /* 0x0000001414130981 */ /* 0x000128000c1e1100 */
[----:B------:R1:W-:Y:S01]  /*12a40*/  STS.U8 [R6+UR9+0x10080], R18 ;  /* 0x0100801206007988 */ /* 0x0003e20008000009 */
[----:B0-----:R-:W-:Y:S02]  /*12a50*/  @P0 IMAD.MOV.U32 R20, RZ, RZ, R40 ;  /* 0x000000ffff140224 */ /* 0x001fe400078e0028 */
[----:B------:R-:W-:Y:S01]  /*12a60*/  @P0 IMAD.MOV.U32 R21, RZ, RZ, R61 ;  /* 0x000000ffff150224 */ /* 0x000fe200078e003d */
[----:B-1----:R-:W-:-:S06]  /*12a70*/  PRMT R18, RZ, 0x7610, R18 ;  /* 0x00007610ff127816 */ /* 0x002fcc0000000012 */
[----:B------:R0:W4:Y:S02]  /*12a80*/  @P0 LDG.E.U8 R18, desc[UR20][R20.64] ;  /* 0x0000001414120981 */ /* 0x000124000c1e1100 */
[----:B0-----:R-:W-:Y:S02]  /*12a90*/  @P0 IMAD.MOV.U32 R20, RZ, RZ, R38 ;  /* 0x000000ffff140224 */ /* 0x001fe400078e0026 */
[----:B------:R-:W-:Y:S01]  /*12aa0*/  @P0 IMAD.MOV.U32 R21, RZ, RZ, R39 ;  /* 0x000000ffff150224 */ /* 0x000fe200078e0027 */
[----:B--2---:R0:W-:Y:S02]  /*12ab0*/  STS.U8 [R6+UR9+0x10480], R16 ;  /* 0x0104801006007988 */ /* 0x0041e40008000009 */
[----:B0-----:R-:W-:-:S06]  /*12ac0*/  PRMT R16, RZ, 0x7610, R16 ;  /* 0x00007610ff107816 */ /* 0x001fcc0000000010 */
[----:B------:R0:W2:Y:S04]  /*12ad0*/  @P0 LDG.E.U8 R16, desc[UR20][R20.64] ;  /* 0x0000001414100981 */ /* 0x0000a8000c1e1100 */
[----:B---3--:R1:W-:Y:S01]  /*12ae0*/  STS.U8 [R6+UR9+0x10880], R13 ;  /* 0x0108800d06007988 */ /* 0x0083e20008000009 */
[----:B0-----:R-:W-:Y:S02]  /*12af0*/  @P0 IMAD.MOV.U32 R20, RZ, RZ, R35 ;  /* 0x000000ffff140224 */ /* 0x001fe400078e0023 */
[----:B------:R-:W-:Y:S01]  /*12b00*/  @P0 IMAD.MOV.U32 R21, RZ, RZ, R36 ;  /* 0x000000ffff150224 */ /* 0x000fe200078e0024 */
[----:B-1----:R-:W-:-:S06]  /*12b10*/  PRMT R13, RZ, 0x7610, R13 ;  /* 0x00007610ff0d7816 */ /* 0x002fcc000000000d */
[----:B------:R0:W3:Y:S02]  /*12b20*/  @P0 LDG.E.U8 R13, desc[UR20][R20.64] ;  /* 0x00000014140d0981 */ /* 0x0000e4000c1e1100 */
[----:B0-----:R-:W-:Y:S02]  /*12b30*/  @P0 IMAD.MOV.U32 R20, RZ, RZ, R144 ;  /* 0x000000ffff140224 */ /* 0x001fe400078e0090 */
[----:B------:R-:W-:Y:S02]  /*12b40*/  @P0 IMAD.MOV.U32 R21, RZ, RZ, R160 ;  /* 0x000000ffff150224 */ /* 0x000fe400078e00a0 */
[----:B------:R-:W5:Y:S04]  /*12b50*/  LDL.LU R160, [R1+0xb74] ;  /* 0x000b740001a07983 */ /* 0x000f680000300800 */
[----:B----4-:R0:W-:Y:S04]  /*12b60*/  STS.U8 [R6+UR9+0x10c80], R17 ;  /* 0x010c801106007988 */ /* 0x0101e80008000009 */
[----:B------:R-:W5:Y:S01]  /*12b70*/  LDL.LU R144, [R1+0xb70] ;  /* 0x000b700001907983 */ /* 0x000f620000300800 */
[----:B0-----:R-:W-:-:S03]  /*12b80*/  PRMT R17, RZ, 0x7610, R17 ;  /* 0x00007610ff117816 */ /* 0x001fc60000000011 */
[----:B------:R0:W-:Y:S02]  /*12b90*/  STS.U8 [R6+UR9+0x11080], R19 ;  /* 0x0110801306007988 */ /* 0x0001e40008000009 */
[----:B0-----:R-:W-:-:S06]  /*12ba0*/  PRMT R19, RZ, 0x7610, R19 ;  /* 0x00007610ff137816 */ /* 0x001fcc0000000013 */
[----:B------:R0:W4:Y:S02]  /*12bb0*/  @P0 LDG.E.U8 R19, desc[UR20][R20.64] ;  /* 0x0000001414130981 */ /* 0x000124000c1e1100 */
[----:B0-----:R-:W-:Y:S02]  /*12bc0*/  @P0 IMAD.MOV.U32 R20, RZ, RZ, R10 ;  /* 0x000000ffff140224 */ /* 0x001fe400078e000a */
[----:B------:R-:W-:-:S05]  /*12bd0*/  @P0 IMAD.MOV.U32 R21, RZ, RZ, R11 ;  /* 0x000000ffff150224 */ /* 0x000fca00078e000b */
[----:B------:R0:W4:Y:S02]  /*12be0*/  @P0 LDG.E.U8 R17, desc[UR20][R20.64] ;  /* 0x0000001414110981 */ /* 0x000124000c1e1100 */
[----:B0-----:R-:W-:Y:S02]  /*12bf0*/  @P0 IMAD.MOV.U32 R20, RZ, RZ, R7 ;  /* 0x000000ffff140224 */ /* 0x001fe400078e0007 */
[----:B------:R-:W-:Y:S01]  /*12c00*/  @P0 IMAD.MOV.U32 R21, RZ, RZ, R37 ;  /* 0x000000ffff150224 */ /* 0x000fe200078e0025 */
[----:B------:R0:W-:Y:S02]  /*12c10*/  STS.U8 [R6+UR9+0x11480], R18 ;  /* 0x0114801206007988 */ /* 0x0001e40008000009 */
[----:B0-----:R-:W-:Y:S02]  /*12c20*/  PRMT R18, RZ, 0x7610, R18 ;  /* 0x00007610ff127816 */ /* 0x001fe40000000012 */
        /* <DEDUP_REMOVED lines=9> */
[----:B------:R-:W-:-:S05]  /*12cc0*/  @P0 IMAD.MOV.U32 R21, RZ, RZ, R32 ;  /* 0x000000ffff150224 */ /* 0x000fca00078e0020 */
[----:B------:R0:W3:Y:S01]  /*12cd0*/  @P0 LDG.E.U8 R18, desc[UR20][R20.64] ;  /* 0x0000001414120981 */ /* 0x0000e2000c1e1100 */
[----:B------:R-:W1:Y:S01]  /*12ce0*/  S2R R7, SR_TID.X ;  /* 0x0000000000077919 */ /* 0x000e620000002100 */
[----:B0-----:R-:W-:Y:S02]  /*12cf0*/  @P0 IMAD.MOV.U32 R20, RZ, RZ, R27 ;  /* 0x000000ffff140224 */ /* 0x001fe400078e001b */
[----:B------:R-:W-:Y:S01]  /*12d00*/  @P0 IMAD.MOV.U32 R21, RZ, RZ, R29 ;  /* 0x000000ffff150224 */ /* 0x000fe200078e001d */
[----:B-1----:R-:W-:-:S04]  /*12d10*/  LOP3.LUT R7, R7, 0x7f, RZ, 0xc0, !PT ;  /* 0x0000007f07077812 */ /* 0x002fc800078ec0ff */
[----:B------:R-:W-:-:S05]  /*12d20*/  LOP3.LUT R7, R7, 0x20, RZ, 0x3c, !PT ;  /* 0x0000002007077812 */ /* 0x000fca00078e3cff */
[----:B----4-:R0:W-:Y:S02]  /*12d30*/  STS.U8 [R7+UR9+0x10500], R17 ;  /* 0x0105001107007988 */ /* 0x0101e40008000009 */
[----:B0-----:R-:W-:-:S06]  /*12d40*/  PRMT R17, RZ, 0x7610, R17 ;  /* 0x00007610ff117816 */ /* 0x001fcc0000000011 */
        /* <DEDUP_REMOVED lines=14> */
[----:B-1----:R-:W-:-:S06]  /*12e30*/  PRMT R18, RZ, 0x7610, R18 ;  /* 0x00007610ff127816 */ /* 0x002fcc0000000012 */
[----:B------:R0:W3:Y:S01]  /*12e40*/  @P0 LDG.E.U8 R18, desc[UR20][R20.64] ;  /* 0x0000001414120981 */ /* 0x0000e2000c1e1100 */
[----:B------:R-:W1:Y:S01]  /*12e50*/  S2R R8, SR_TID.X ;  /* 0x0000000000087919 */ /* 0x000e620000002100 */
[----:B0-----:R-:W-:Y:S02]  /*12e60*/  @P0 IMAD.MOV.U32 R20, RZ, RZ, R95 ;  /* 0x000000ffff140224 */ /* 0x001fe400078e005f */
[----:B------:R-:W-:Y:S01]  /*12e70*/  @P0 IMAD.MOV.U32 R21, RZ, RZ, R92 ;  /* 0x000000ffff150224 */ /* 0x000fe200078e005c */
[----:B------:R-:W-:Y:S04]  /*12e80*/  STS.U8 [R7+UR9+0x10100], R19 ;  /* 0x0101001307007988 */ /* 0x000fe80008000009 */
[----:B----4-:R0:W-:Y:S01]  /*12e90*/  STS.U8 [R7+UR9+0x11500], R17 ;  /* 0x0115001107007988 */ /* 0x0101e20008000009 */
[----:B-1----:R-:W-:-:S02]  /*12ea0*/  LOP3.LUT R8, R8, 0x7f, RZ, 0xc0, !PT ;  /* 0x0000007f08087812 */ /* 0x002fc400078ec0ff */
[----:B0-----:R-:W-:-:S06]  /*12eb0*/  PRMT R17, RZ, 0x7610, R17 ;  /* 0x00007610ff117816 */ /* 0x001fcc0000000011 */
[----:B------:R0:W4:Y:S01]  /*12ec0*/  @P0 LDG.E.U8 R17, desc[UR20][R20.64] ;  /* 0x0000001414110981 */ /* 0x000122000c1e1100 */
[C---:B------:R-:W-:Y:S02]  /*12ed0*/  LOP3.LUT R9, R8.reuse, 0x40, RZ, 0x3c, !PT ;  /* 0x0000004008097812 */ /* 0x040fe400078e3cff */
[----:B------:R-:W-:Y:S01]  /*12ee0*/  LOP3.LUT R8, R8, 0x30, RZ, 0x3c, !PT ;  /* 0x0000003008087812 */ /* 0x000fe200078e3cff */
        /* <DEDUP_REMOVED lines=14> */
[----:B------:R0:W3:Y:S02]  /*12fd0*/  @P0 LDG.E.U8 R18, desc[UR20][R20.64] ;  /* 0x0000001414120981 */ /* 0x0000e4000c1e1100 */
[----:B0-----:R-:W-:Y:S02]  /*12fe0*/  @P0 IMAD.MOV.U32 R20, RZ, RZ, R105 ;  /* 0x000000ffff140224 */ /* 0x001fe400078e0069 */
[----:B------:R-:W-:Y:S01]  /*12ff0*/  @P0 IMAD.MOV.U32 R21, RZ, RZ, R104 ;  /* 0x000000ffff150224 */ /* 0x000fe200078e0068 */
        /* <DEDUP_REMOVED lines=61> */
[----:B----4-:R0:W-:Y:S01]  /*133d0*/  STS.U8 [R9+UR9+0x11600], R17 ;  /* 0x0116001109007988 */ /* 0x0101e20008000009 */
[----:B-1----:R-:W-:Y:S02]  /*133e0*/  LOP3.LUT R10, R10, 0x7f, RZ, 0xc0, !PT ;  /* 0x0000007f0a0a7812 */ /* 0x002fe400078ec0ff */
        /* <DEDUP_REMOVED lines=60> */
[----:B------:R-:W-:Y:S02]  /*137b0*/  @P0 IMAD.MOV.U32 R21, RZ, RZ, R137 ;  /* 0x000000ffff150224 */ /* 0x000fe400078e0089 */
        /* <DEDUP_REMOVED lines=15> */
[----:B0-----:R-:W-:Y:S01]  /*138b0*/  PRMT R21, RZ, 0x7610, R21 ;  /* 0x00007610ff157816 */ /* 0x001fe20000000015 */
[----:B-1----:R-:W-:Y:S01]  /*138c0*/  @P0 IMAD.MOV.U32 R18, RZ, RZ, R123 ;  /* 0x000000ffff120224 */ /* 0x002fe200078e007b */
[----:B------:R-:W-:-:S04]  /*138d0*/  PRMT R20, RZ, 0x7610, R20 ;  /* 0x00007610ff147816 */ /* 0x000fc80000000014 */
[----:B------:R0:W3:Y:S02]  /*138e0*/  @P0 LDG.E.U8 R21, desc[UR20][R18.64] ;  /* 0x0000001412150981 */ /* 0x0000e4000c1e1100 */
[----:B0-----:R-:W-:Y:S02]  /*138f0*/  @P0 IMAD.MOV.U32 R18, RZ, RZ, R120 ;  /* 0x000000ffff120224 */ /* 0x001fe400078e0078 */
[----:B------:R-:W-:-:S05]  /*13900*/  @P0 IMAD.MOV.U32 R19, RZ, RZ, R119 ;  /* 0x000000ffff130224 */ /* 0x000fca00078e0077 */
[----:B------:R0:W3:Y:S02]  /*13910*/  @P0 LDG.E.U8 R20, desc[UR20][R18.64] ;  /* 0x0000001412140981 */ /* 0x0000e4000c1e1100 */
[----:B0-----:R-:W-:Y:S02]  /*13920*/  PRMT R19, RZ, 0x7610, R19 ;  /* 0x00007610ff137816 */ /* 0x001fe40000000013 */
[----:B------:R-:W-:Y:S01]  /*13930*/  PRMT R18, RZ, 0x7610, R18 ;  /* 0x00007610ff127816 */ /* 0x000fe20000000012 */
[----:B----4-:R0:W-:Y:S02]  /*13940*/  STS.U8 [R11+UR9+0x11700], R17 ;  /* 0x011700110b007988 */ /* 0x0101e40008000009 */
[----:B0-----:R-:W-:Y:S02]  /*13950*/  @P0 IMAD.MOV.U32 R17, RZ, RZ, R121 ;  /* 0x000000ffff110224 */ /* 0x001fe400078e0079 */
[----:B------:R-:W-:Y:S01]  /*13960*/  @P0 IMAD.MOV.U32 R23, RZ, RZ, R88 ;  /* 0x000000ffff170224 */ /* 0x000fe200078e0058 */
[----:B--2---:R0:W-:Y:S02]  /*13970*/  STS.U8 [R11+UR9+0x11b00], R16 ;  /* 0x011b00100b007988 */ /* 0x0041e40008000009 */
[----:B0-----:R-:W-:-:S05]  /*13980*/  @P0 IMAD.MOV.U32 R16, RZ, RZ, R122 ;  /* 0x000000ffff100224 */ /* 0x001fca00078e007a */
[----:B------:R0:W2:Y:S02]  /*13990*/  @P0 LDG.E.U8 R19, desc[UR20][R16.64] ;  /* 0x0000001410130981 */ /* 0x0000a4000c1e1100 */
[----:B0-----:R-:W-:Y:S02]  /*139a0*/  @P0 IMAD.MOV.U32 R16, RZ, RZ, R98 ;  /* 0x000000ffff100224 */ /* 0x001fe400078e0062 */
[----:B------:R-:W-:Y:S01]  /*139b0*/  @P0 IMAD.MOV.U32 R17, RZ, RZ, R97 ;  /* 0x000000ffff110224 */ /* 0x000fe200078e0061 */
[----:B---3--:R-:W-:Y:S04]  /*139c0*/  STS.U8 [R11+UR9+0x11f00], R13 ;  /* 0x011f000d0b007988 */ /* 0x008fe80008000009 */
[----:B------:R0:W3:Y:S04]  /*139d0*/  @P0 LDG.E.U8 R18, desc[UR20][R16.64] ;  /* 0x0000001410120981 */ /* 0x0000e8000c1e1100 */
[----:B------:R1:W-:Y:S01]  /*139e0*/  STS.U8 [R12+UR9+0x11f80], R22 ;  /* 0x011f80160c007988 */ /* 0x0003e20008000009 */
[----:B0-----:R-:W-:Y:S01]  /*139f0*/  PRMT R17, RZ, 0x7610, R17 ;  /* 0x00007610ff117816 */ /* 0x001fe20000000011 */
[----:B-1----:R-:W-:-:S02]  /*13a00*/  @P0 IMAD.MOV.U32 R22, RZ, RZ, R155 ;  /* 0x000000ffff160224 */ /* 0x002fc400078e009b */
[----:B------:R0:W-:Y:S01]  /*13a10*/  STS.U8 [R12+UR9+0x10380], R21 ;  /* 0x010380150c007988 */ /* 0x0001e20008000009 */
[----:B------:R-:W-:Y:S02]  /*13a20*/  PRMT R16, RZ, 0x7610, R16 ;  /* 0x00007610ff107816 */ /* 0x000fe40000000010 */
[----:B------:R-:W-:Y:S01]  /*13a30*/  PRMT R13, RZ, 0x7610, R13 ;  /* 0x00007610ff0d7816 */ /* 0x000fe2000000000d */
[----:B------:R1:W4:Y:S01]  /*13a40*/  @P0 LDG.E.U8 R17, desc[UR20][R22.64] ;  /* 0x0000001416110981 */ /* 0x000322000c1e1100 */
[----:B0-----:R-:W-:-:S03]  /*13a50*/  @P0 IMAD.MOV.U32 R21, RZ, RZ, R163 ;  /* 0x000000ffff150224 */ /* 0x001fc600078e00a3 */
[----:B------:R0:W-:Y:S01]  /*13a60*/  STS.U8 [R12+UR9+0x10780], R20 ;  /* 0x010780140c007988 */ /* 0x0001e20008000009 */
[----:B-1----:R-:W-:Y:S02]  /*13a70*/  @P0 IMAD.MOV.U32 R22, RZ, RZ, R164 ;  /* 0x000000ffff160224 */ /* 0x002fe400078e00a4 */
[----:B------:R-:W-:-:S05]  /*13a80*/  @P0 IMAD.MOV.U32 R23, RZ, RZ, R165 ;  /* 0x000000ffff170224 */ /* 0x000fca00078e00a5 */
[----:B------:R-:W4:Y:S01]  /*13a90*/  @P0 LDG.E.U8 R16, desc[UR20][R22.64] ;  /* 0x0000001416100981 */ /* 0x000f22000c1e1100 */
[----:B0-----:R-:W-:-:S05]  /*13aa0*/  @P0 IMAD.MOV.U32 R20, RZ, RZ, R162 ;  /* 0x000000ffff140224 */ /* 0x001fca00078e00a2 */
[----:B------:R-:W4:Y:S01]  /*13ab0*/  @P0 LDG.E.U8 R13, desc[UR20][R20.64] ;  /* 0x00000014140d0981 */ /* 0x000f22000c1e1100 */
[----:B------:R-:W-:-:S04]  /*13ac0*/  ISETP.NE.U32.AND P0, PT, RZ, UR7, PT ;  /* 0x00000007ff007c0c */ /* 0x000fc8000bf05070 */
[C---:B------:R-:W-:Y:S02]  /*13ad0*/  ISETP.LT.OR P1, PT, R161.reuse, 0x80, P0 ;  /* 0x00000080a100780c */ /* 0x040fe40000721670 */
[----:B------:R-:W-:Y:S01]  /*13ae0*/  ISETP.GE.AND P2, PT, R161, 0x100, PT ;  /* 0x00000100a100780c */ /* 0x000fe20003f46270 */
[----:B--2---:R0:W-:Y:S04]  /*13af0*/  STS.U8 [R12+UR9+0x10b80], R19 ;  /* 0x010b80130c007988 */ /* 0x0041e80008000009 */
[----:B---3--:R0:W-:Y:S04]  /*13b00*/  STS.U8 [R12+UR9+0x10f80], R18 ;  /* 0x010f80120c007988 */ /* 0x0081e80008000009 */
[----:B----4-:R0:W-:Y:S04]  /*13b10*/  STS.U8 [R12+UR9+0x11380], R17 ;  /* 0x011380110c007988 */ /* 0x0101e80008000009 */
[----:B------:R0:W-:Y:S04]  /*13b20*/  STS.U8 [R12+UR9+0x11780], R16 ;  /* 0x011780100c007988 */ /* 0x0001e80008000009 */
[----:B------:R0:W-:Y:S01]  /*13b30*/  STS.U8 [R12+UR9+0x11b80], R13 ;  /* 0x011b800d0c007988 */ /* 0x0001e20008000009 */
[----:B------:R1:W-:Y:S06]  /*13b40*/  MEMBAR.ALL.CTA ;  /* 0x0000000000007992 */ /* 0x0003ec0000008000 */
[----:B-1----:R-:W1:Y:S02]  /*13b50*/  FENCE.VIEW.ASYNC.S ;  /* 0x00000000000073c6 */ /* 0x002e640000000000 */
[----:B-1----:R-:W-:Y:S06]  /*13b60*/  BAR.SYNC.DEFER_BLOCKING 0x0 ;  /* 0x0000000000007b1d */ /* 0x002fec0000010000 */
[----:B------:R-:W-:Y:S05]  /*13b70*/  @P1 BRA `(.L_x_6) ;  /* 0x0000000000d81947 */ /* 0x000fea0003800000 */
[----:B------:R-:W-:Y:S02]  /*13b80*/  USHF.R.U32.HI UR14, URZ, 0x4, UR9 ;  /* 0x00000004ff0e7899 */ /* 0x000fe40008011609 */
[----:B------:R-:W-:Y:S02]  /*13b90*/  UIADD3 UR5, UPT, UPT, UR9, 0x10000, URZ ;  /* 0x0001000009057890 */ /* 0x000fe4000fffe0ff */
[----:B------:R-:W-:Y:S02]  /*13ba0*/  USGXT.U32 UR14, UR14, 0xe ;  /* 0x0000000e0e0e789a */ /* 0x000fe40008000000 */
[----:B------:R-:W-:Y:S02]  /*13bb0*/  USHF.R.U32.HI UR5, URZ, 0x4, UR5 ;  /* 0x00000004ff057899 */ /* 0x000fe40008011605 */
[----:B------:R-:W-:Y:S02]  /*13bc0*/  UIADD3 UR34, UP1, UPT, UR14, 0x100, URZ ;  /* 0x000001000e227890 */ /* 0x000fe4000ff3e0ff */
[----:B------:R-:W-:Y:S01]  /*13bd0*/  USGXT.U32 UR12, UR5, 0xe ;  /* 0x0000000e050c789a */ /* 0x000fe20008000000 */
[----:B------:R-:W-:Y:S01]  /*13be0*/  UMOV UR4, URZ ;  /* 0x000000ff00047c82 */ /* 0x000fe20008000000 */
[----:B------:R-:W-:Y:S01]  /*13bf0*/  UMOV UR6, URZ ;  /* 0x000000ff00067c82 */ /* 0x000fe20008000000 */
[----:B------:R-:W-:-:S02]  /*13c00*/  UIADD3.X UR35, UPT, UPT, UR4, 0x40004040, URZ, UP1, !UPT ;  /* 0x4000404004237890 */ /* 0x000fc40008ffe4ff */
[----:B------:R-:W-:Y:S01]  /*13c10*/  UIADD3 UR32, UP1, UPT, UR12, 0x2, URZ ;  /* 0x000000020c207890 */ /* 0x000fe2000ff3e0ff */
[----:B------:R-:W-:Y:S01]  /*13c20*/  UMOV UR4, UR11 ;  /* 0x0000000b00047c82 */ /* 0x000fe20008000000 */
[----:B------:R-:W-:Y:S02]  /*13c30*/  UMOV UR5, URZ ;  /* 0x000000ff00057c82 */ /* 0x000fe40008000000 */
[----:B------:R-:W-:Y:S01]  /*13c40*/  UIADD3.X UR33, UPT, UPT, UR6, 0x40004040, URZ, UP1, !UPT ;  /* 0x4000404006217890 */ /* 0x000fe20008ffe4ff */
[----:B------:R-:W-:Y:S01]  /*13c50*/  UMOV UR25, UR4 ;  /* 0x0000000400197c82 */ /* 0x000fe20008000000 */
[----:B------:R-:W-:Y:S02]  /*13c60*/  UIADD3.64 UR4, UPT, UPT, UR34, 0x100, URZ ;  /* 0x0000010022047897 */ /* 0x000fe4000fffe0ff */
[----:B------:R-:W-:Y:S02]  /*13c70*/  UIADD3.64 UR6, UPT, UPT, UR32, 0x2, URZ ;  /* 0x0000000220067897 */ /* 0x000fe4000fffe0ff */
[----:B------:R-:W-:-:S02]  /*13c80*/  UIADD3.64 UR16, UPT, UPT, UR34, 0x200, URZ ;  /* 0x0000020022107897 */ /* 0x000fc4000fffe0ff */
[----:B------:R-:W-:Y:S02]  /*13c90*/  UIADD3.64 UR18, UPT, UPT, UR32, 0x4, URZ ;  /* 0x0000000420127897 */ /* 0x000fe4000fffe0ff */
[----:B------:R-:W-:Y:S02]  /*13ca0*/  UIADD3 UR24, UPT, UPT, UR8, 0x40, URZ ;  /* 0x0000004008187890 */ /* 0x000fe4000fffe0ff */
[----:B------:R-:W-:Y:S02]  /*13cb0*/  UIADD3.64 UR22, UPT, UPT, UR34, 0x300, URZ ;  /* 0x0000030022167897 */ /* 0x000fe4000fffe0ff */
[----:B------:R-:W-:Y:S02]  /*13cc0*/  UIADD3 UR46, UPT, UPT, UR8, 0x40, URZ ;  /* 0x00000040082e7890 */ /* 0x000fe4000fffe0ff */
[----:B------:R-:W-:Y:S02]  /*13cd0*/  UIADD3.64 UR26, UPT, UPT, UR34, 0x400, URZ ;  /* 0x00000400221a7897 */ /* 0x000fe4000fffe0ff */
[----:B------:R-:W-:-:S02]  /*13ce0*/  UIADD3 UR47, UPT, UPT, UR8, 0x40, URZ ;  /* 0x00000040082f7890 */ /* 0x000fc4000fffe0ff */
[----:B------:R-:W-:Y:S01]  /*13cf0*/  UIADD3.64 UR28, UPT, UPT, UR34, 0x500, URZ ;  /* 0x00000500221c7897 */ /* 0x000fe2000fffe0ff */
[----:B------:R-:W-:Y:S01]  /*13d00*/  UMOV UR36, 0x0 ;  /* 0x0000000000247882 */ /* 0x000fe20000000000 */
[----:B------:R-:W-:Y:S01]  /*13d10*/  UMOV UR37, 0x8108010 ;  /* 0x0810801000257882 */ /* 0x000fe20000000000 */
[----:B------:R-:W-:Y:S01]  /*13d20*/  UIADD3 UR52, UPT, UPT, UR8, 0x40, URZ ;  /* 0x0000004008347890 */ /* 0x000fe2000fffe0ff */
[----:B------:R-:W-:Y:S01]  /*13d30*/  UMOV UR15, 0x40004040 ;  /* 0x40004040000f7882 */ /* 0x000fe20000000000 */
[----:B------:R-:W-:Y:S01]  /*13d40*/  UIADD3.64 UR30, UPT, UPT, UR34, 0x600, URZ ;  /* 0x00000600221e7897 */ /* 0x000fe2000fffe0ff */
[----:B------:R-:W-:Y:S01]  /*13d50*/  UMOV UR13, 0x40004040 ;  /* 0x40004040000d7882 */ /* 0x000fe20000000000 */
[----:B------:R-:W-:Y:S01]  /*13d60*/  UMOV UR38, 0x0 ;  /* 0x0000000000267882 */ /* 0x000fe20000000000 */
[----:B------:R-:W-:Y:S01]  /*13d70*/  UMOV UR39, 0x8108010 ;  /* 0x0810801000277882 */ /* 0x000fe20000000000 */
[----:B------:R-:W-:Y:S01]  /*13d80*/  UMOV UR40, 0x0 ;  /* 0x0000000000287882 */ /* 0x000fe20000000000 */
[----:B------:R-:W-:Y:S01]  /*13d90*/  UMOV UR41, 0x8108010 ;  /* 0x0810801000297882 */ /* 0x000fe20000000000 */
[----:B------:R1:W-:Y:S01]  /*13da0*/  UTCQMMA gdesc[UR14], gdesc[UR12], tmem[UR8], tmem[UR36], idesc[UR37], !UPT ;  /* 0x00ff240c0e0075ea */ /* 0x0003e2000f800308 */
[----:B------:R-:W-:Y:S01]  /*13db0*/  UMOV UR42, 0x0 ;  /* 0x00000000002a7882 */ /* 0x000fe20000000000 */
[----:B------:R-:W-:Y:S01]  /*13dc0*/  UMOV UR43, 0x8108010 ;  /* 0x08108010002b7882 */ /* 0x000fe20000000000 */
[----:B------:R1:W-:Y:S01]  /*13dd0*/  UTCQMMA gdesc[UR34], gdesc[UR32], tmem[UR8], tmem[UR38], idesc[UR39], UPT ;  /* 0x00ff2620220075ea */ /* 0x0003e2000b800308 */
        /* <DEDUP_REMOVED lines=8> */
[----:B------:R1:W-:Y:S01]  /*13e60*/  UTCQMMA gdesc[UR22], gdesc[UR12], tmem[UR24], tmem[UR44], idesc[UR45], !UPT ;  /* 0x00ff2c0c160075ea */ /* 0x0003e2000f800318 */
[----:B------:R-:W-:Y:S01]  /*13e70*/  UMOV UR54, 0x0 ;  /* 0x0000000000367882 */ /* 0x000fe20000000000 */
[----:B------:R-:W-:Y:S01]  /*13e80*/  UMOV UR55, 0x8108010 ;  /* 0x0810801000377882 */ /* 0x000fe20000000000 */
[----:B------:R1:W-:Y:S01]  /*13e90*/  UTCQMMA gdesc[UR26], gdesc[UR32], tmem[UR46], tmem[UR48], idesc[UR49], UPT ;  /* 0x00ff30201a0075ea */ /* 0x0003e2000b80032e */
[----:B------:R1:W-:Y:S01]  /*13ea0*/  UTCQMMA gdesc[UR28], gdesc[UR6], tmem[UR47], tmem[UR50], idesc[UR51], UPT ;  /* 0x00ff32061c0075ea */ /* 0x0003e2000b80032f */
[----:B------:R1:W-:Y:S01]  /*13eb0*/  UTCQMMA gdesc[UR30], gdesc[UR18], tmem[UR52], tmem[UR54], idesc[UR55], UPT ;  /* 0x00ff36121e0075ea */ /* 0x0003e2000b800334 */
[----:B------:R1:W-:Y:S01]  /*13ec0*/  UTCBAR [UR25], URZ ;  /* 0x000000ff190073e9 */ /* 0x0003e200080000ff */
[----:B------:R-:W-:Y:S01]  /*13ed0*/  NOP ;  /* 0x0000000000007918 */ /* 0x000fe20000000000 */
.L_x_6:
[----:B-1----:R-:W-:Y:S01]  /*13ee0*/  UMOV UR4, URZ ;  /* 0x000000ff00047c82 */ /* 0x002fe20008000000 */
[----:B------:R-:W-:Y:S05]  /*13ef0*/  @!P2 BRA `(.L_x_7) ;  /* 0x000001200090a947 */ /* 0x000fea0003800000 */
[----:B0-----:R-:W-:Y:S01]  /*13f00*/  SHF.R.S32.HI R13, RZ, 0x1f, R161 ;  /* 0x0000001fff0d7819 */ /* 0x001fe200000114a1 */
[----:B------:R-:W-:Y:S01]  /*13f10*/  UIADD3 UR4, UPT, UPT, UR9, 0x8000, URZ ;  /* 0x0000800009047890 */ /* 0x000fe2000fffe0ff */
[----:B------:R-:W-:Y:S01]  /*13f20*/  IMAD.MOV.U32 R17, RZ, RZ, RZ ;  /* 0x000000ffff117224 */ /* 0x000fe200078e00ff */
[----:B------:R-:W-:Y:S01]  /*13f30*/  UIADD3 UR5, UPT, UPT, UR9, 0x12000, URZ ;  /* 0x0001200009057890 */ /* 0x000fe2000fffe0ff */
[----:B------:R-:W-:Y:S01]  /*13f40*/  LEA.HI R13, R13, R161, RZ, 0x7 ;  /* 0x000000a10d0d7211 */ /* 0x000fe200078f38ff */
[----:B------:R-:W-:Y:S02]  /*13f50*/  USHF.R.U32.HI UR4, URZ, 0x4, UR4 ;  /* 0x00000004ff047899 */ /* 0x000fe40008011604 */
[----:B------:R-:W-:Y:S01]  /*13f60*/  USHF.R.U32.HI UR5, URZ, 0x4, UR5 ;  /* 0x00000004ff057899 */ /* 0x000fe20008011605 */
[----:B------:R-:W-:Y:S01]  /*13f70*/  SHF.R.S32.HI R16, RZ, 0x7, R13 ;  /* 0x00000007ff107819 */ /* 0x000fe2000001140d */
[----:B-----5:R-:W-:Y:S01]  /*13f80*/  IMAD.SHL.U32 R13, R14, 0x80, RZ ;  /* 0x000000800e0d7824 */ /* 0x020fe200078e00ff */
[----:B------:R-:W-:Y:S01]  /*13f90*/  USGXT.U32 UR14, UR4, 0xe ;  /* 0x0000000e040e789a */ /* 0x000fe20008000000 */
[----:B------:R-:W-:Y:S01]  /*13fa0*/  IMAD.SHL.U32 R14, R15, 0x80, RZ ;  /* 0x000000800f0e7824 */ /* 0x000fe200078e00ff */
[----:B------:R-:W-:Y:S01]  /*13fb0*/  VIMNMX R16, PT, PT, R16, 0x2, !PT ;  /* 0x0000000210107848 */ /* 0x000fe20007fe0100 */
[----:B------:R-:W-:-:S02]  /*13fc0*/  USGXT.U32 UR12, UR5, 0xe ;  /* 0x0000000e050c789a */ /* 0x000fc40008000000 */
[----:B------:R-:W-:Y:S02]  /*13fd0*/  UIADD3 UR22, UP1, UPT, UR14, 0x100, URZ ;  /* 0x000001000e167890 */ /* 0x000fe4000ff3e0ff */
[----:B------:R-:W-:Y:S01]  /*13fe0*/  VIADD R15, R16, 0xfffffffe ;  /* 0xfffffffe100f7836 */ /* 0x000fe20000000000 */
[----:B------:R-:W-:Y:S01]  /*13ff0*/  UIADD3 UR24, UP2, UPT, UR12, 0x2, URZ ;  /* 0x000000020c187890 */ /* 0x000fe2000ff5e0ff */
[----:B------:R-:W-:Y:S01]  /*14000*/  SHF.R.S32.HI R16, RZ, 0x1f, R14 ;  /* 0x0000001fff107819 */ /* 0x000fe2000001140e */
[----:B------:R-:W-:Y:S01]  /*14010*/  UMOV UR4, URZ ;  /* 0x000000ff00047c82 */ /* 0x000fe20008000000 */
[----:B------:R-:W-:Y:S01]  /*14020*/  UMOV UR5, URZ ;  /* 0x000000ff00057c82 */ /* 0x000fe20008000000 */
[----:B------:R0:W-:Y:S01]  /*14030*/  STL [R1+0xb6c], R15 ;  /* 0x000b6c0f01007387 */ /* 0x0001e20000100800 */
[----:B------:R-:W-:Y:S02]  /*14040*/  UIADD3.X UR23, UPT, UPT, UR4, 0x40004040, URZ, UP1, !UPT ;  /* 0x4000404004177890 */ /* 0x000fe40008ffe4ff */
[----:B------:R-:W-:Y:S01]  /*14050*/  UIADD3.X UR25, UPT, UPT, UR5, 0x40004040, URZ, UP2, !UPT ;  /* 0x4000404005197890 */ /* 0x000fe200097fe4ff */
[----:B------:R1:W-:Y:S01]  /*14060*/  STL [R1+0xb54], RZ ;  /* 0x000b54ff01007387 */ /* 0x0003e20000100800 */
[----:B------:R-:W-:Y:S01]  /*14070*/  UMOV UR18, 0x1 ;  /* 0x0000000100127882 */ /* 0x000fe20000000000 */
[----:B------:R-:W-:-:S02]  /*14080*/  UIADD3.64 UR26, UPT, UPT, UR22, 0x100, URZ ;  /* 0x00000100161a7897 */ /* 0x000fc4000fffe0ff */
[----:B------:R-:W-:Y:S01]  /*14090*/  UIADD3.64 UR28, UPT, UPT, UR24, 0x2, URZ ;  /* 0x00000002181c7897 */ /* 0x000fe2000fffe0ff */
[----:B0-----:R-:W-:Y:S01]  /*140a0*/  SHF.R.S32.HI R15, RZ, 0x1f, R13 ;  /* 0x0000001fff0f7819 */ /* 0x001fe2000001140d */
[----:B------:R-:W-:Y:S02]  /*140b0*/  UIADD3.64 UR30, UPT, UPT, UR22, 0x200, URZ ;  /* 0x00000200161e7897 */ /* 0x000fe4000fffe0ff */
[----:B------:R-:W-:Y:S02]  /*140c0*/  UIADD3.64 UR32, UPT, UPT, UR24, 0x4, URZ ;  /* 0x0000000418207897 */ /* 0x000fe4000fffe0ff */
[----:B------:R-:W-:Y:S02]  /*140d0*/  UIADD3.64 UR34, UPT, UPT, UR22, 0x300, URZ ;  /* 0x0000030016227897 */ /* 0x000fe4000fffe0ff */
[----:B------:R-:W-:Y:S02]  /*140e0*/  UIADD3.64 UR36, UPT, UPT, UR22, 0x400, URZ ;  /* 0x0000040016247897 */ /* 0x000fe4000fffe0ff */
[----:B------:R-:W-:-:S02]  /*140f0*/  UIADD3.64 UR38, UPT, UPT, UR22, 0x500, URZ ;  /* 0x0000050016267897 */ /* 0x000fc4000fffe0ff */
[----:B------:R-:W-:Y:S01]  /*14100*/  UIADD3.64 UR40, UPT, UPT, UR22, 0x600, URZ ;  /* 0x0000060016287897 */ /* 0x000fe2000fffe0ff */
[----:B-1----:R-:W-:-:S11]  /*14110*/  UMOV UR13, 0x40004040 ;  /* 0x40004040000d7882 */ /* 0x002fd60000000000 */
.L_x_10:
[----:B------:R-:W2:Y:S04]  /*14120*/  LDL.LU R36, [R1+0x3bc] ;  /* 0x0003bc0001247983 */ /* 0x000ea80000300800 */
[----:B------:R-:W3:Y:S04]  /*14130*/  LDL.LU R30, [R1+0x630] ;  /* 0x00063000011e7983 */ /* 0x000ee80000300800 */
[----:B------:R-:W4:Y:S04]  /*14140*/  LDL.LU R35, [R1+0x62c] ;  /* 0x00062c0001237983 */ /* 0x000f280000300800 */
[----:B-----5:R-:W5:Y:S04]  /*14150*/  LDL.LU R34, [R1+0x628] ;  /* 0x0006280001227983 */ /* 0x020f680000300800 */
[----:B------:R-:W5:Y:S04]  /*14160*/  LDL.LU R33, [R1+0x624] ;  /* 0x0006240001217983 */ /* 0x000f680000300800 */
        /* <DEDUP_REMOVED lines=12> */
[----:B-1----:R-:W5:Y:S04]  /*14230*/  LDL.LU R16, [R1+0x618] ;  /* 0x0006180001107983 */ /* 0x002f680000300800 */
[----:B------:R-:W5:Y:S01]  /*14240*/  LDL.LU R22, [R1+0x5f4] ;  /* 0x0005f40001167983 */ /* 0x000f620000300800 */
[----:B------:R-:W-:Y:S01]  /*14250*/  IMAD.U32 R17, R17, -0x80000000, RZ ;  /* 0x8000000011117824 */ /* 0x000fe200078e00ff */
[----:B--2---:R-:W-:-:S02]  /*14260*/  IADD3 R36, P2, PT, R14, R36, RZ ;  /* 0x000000240e247210 */ /* 0x004fc40007f5e0ff */
[C---:B---3--:R-:W-:Y:S02]  /*14270*/  IADD3 R30, P3, PT, R14.reuse, R30, RZ ;  /* 0x0000001e0e1e7210 */ /* 0x048fe40007f7e0ff */
[----:B----4-:R-:W-:-:S03]  /*14280*/  IADD3 R35, P4, PT, R14, R35, RZ ;  /* 0x000000230e237210 */ /* 0x010fc60007f9e0ff */
[----:B------:R0:W-:Y:S01]  /*14290*/  STL [R1+0x630], R30 ;  /* 0x0006301e01007387 */ /* 0x0001e20000100800 */
[----:B-----5:R-:W-:-:S03]  /*142a0*/  IADD3 R34, P6, PT, R14, R34, RZ ;  /* 0x000000220e227210 */ /* 0x020fc60007fde0ff */
[----:B------:R-:W-:Y:S01]  /*142b0*/  STL [R1+0x3bc], R36 ;  /* 0x0003bc2401007387 */ /* 0x000fe20000100800 */
[----:B------:R-:W-:-:S03]  /*142c0*/  IADD3 R33, P1, PT, R14, R33, RZ ;  /* 0x000000210e217210 */ /* 0x000fc60007f3e0ff */
[----:B------:R-:W-:Y:S01]  /*142d0*/  STL [R1+0x62c], R35 ;  /* 0x00062c2301007387 */ /* 0x000fe20000100800 */
[----:B0-----:R-:W-:-:S03]  /*142e0*/  SHF.R.S32.HI R30, RZ, 0x1f, R14 ;  /* 0x0000001fff1e7819 */ /* 0x001fc6000001140e */
[----:B------:R-:W-:Y:S02]  /*142f0*/  STL [R1+0x628], R34 ;  /* 0x0006282201007387 */ /* 0x000fe40000100800 */
[----:B------:R-:W-:Y:S01]  /*14300*/  IMAD.X R32, R30, 0x1, R32, P2 ;  /* 0x000000011e207824 */ /* 0x000fe200010e0620 */
[----:B------:R-:W-:Y:S01]  /*14310*/  IADD3 R31, P2, PT, R14, R31, RZ ;  /* 0x0000001f0e1f7210 */ /* 0x000fe20007f5e0ff */
[----:B------:R-:W-:Y:S01]  /*14320*/  STL [R1+0x624], R33 ;  /* 0x0006242101007387 */ /* 0x000fe20000100800 */
[----:B------:R-:W-:-:S03]  /*14330*/  IMAD.X R29, R30, 0x1, R29, P3 ;  /* 0x000000011e1d7824 */ /* 0x000fc600018e061d */
[----:B------:R-:W-:Y:S01]  /*14340*/  STL [R1+0x39c], R32 ;  /* 0x00039c2001007387 */ /* 0x000fe20000100800 */
[----:B------:R-:W-:-:S03]  /*14350*/  IADD3 R28, P3, PT, R14, R28, RZ ;  /* 0x0000001c0e1c7210 */ /* 0x000fc60007f7e0ff */
[----:B------:R-:W-:Y:S01]  /*14360*/  STL [R1+0x620], R31 ;  /* 0x0006201f01007387 */ /* 0x000fe20000100800 */
[----:B------:R-:W-:-:S03]  /*14370*/  IMAD.X R27, R30, 0x1, R27, P4 ;  /* 0x000000011e1b7824 */ /* 0x000fc600020e061b */
[----:B------:R-:W-:Y:S01]  /*14380*/  STL [R1+0x3b8], R29 ;  /* 0x0003b81d01007387 */ /* 0x000fe20000100800 */
[----:B------:R-:W-:-:S03]  /*14390*/  IADD3 R26, P4, PT, R14, R26, RZ ;  /* 0x0000001a0e1a7210 */ /* 0x000fc60007f9e0ff */
[----:B------:R-:W-:Y:S01]  /*143a0*/  STL [R1+0x61c], R28 ;  /* 0x00061c1c01007387 */ /* 0x000fe20000100800 */
[----:B------:R-:W-:-:S05]  /*143b0*/  IMAD.X R21, R30, 0x1, R21, P6 ;  /* 0x000000011e157824 */ /* 0x000fca00030e0615 */
[----:B------:R0:W-:Y:S01]  /*143c0*/  STL [R1+0x3b0], R21 ;  /* 0x0003b01501007387 */ /* 0x0001e20000100800 */
[----:B------:R-:W-:-:S03]  /*143d0*/  IMAD.X R20, R30, 0x1, R20, P1 ;  /* 0x000000011e147824 */ /* 0x000fc600008e0614 */
[----:B------:R-:W-:Y:S01]  /*143e0*/  STL [R1+0x3b4], R27 ;  /* 0x0003b41b01007387 */ /* 0x000fe20000100800 */
[----:B------:R-:W-:-:S03]  /*143f0*/  IADD3 R25, P6, PT, R14, R25, RZ ;  /* 0x000000190e197210 */ /* 0x000fc60007fde0ff */
[----:B0-----:R-:W2:Y:S01]  /*14400*/  LDL.LU R21, [R1+0x610] ;  /* 0x0006100001157983 */ /* 0x001ea20000300800 */
[----:B------:R-:W-:-:S03]  /*14410*/  IMAD.X R19, R30, 0x1, R19, P2 ;  /* 0x000000011e137824 */ /* 0x000fc600010e0613 */
[----:B------:R-:W-:Y:S04]  /*14420*/  STL [R1+0x614], R26 ;  /* 0x0006141a01007387 */ /* 0x000fe80000100800 */
[----:B------:R0:W-:Y:S04]  /*14430*/  STL [R1+0x3a0], R20 ;  /* 0x0003a01401007387 */ /* 0x0001e80000100800 */
[----:B0-----:R-:W3:Y:S01]  /*14440*/  LDL.LU R20, [R1+0x5ec] ;  /* 0x0005ec0001147983 */ /* 0x001ee20000300800 */
[----:B------:R-:W-:-:S03]  /*14450*/  IADD3 R24, P1, PT, R14, R24, RZ ;  /* 0x000000180e187210 */ /* 0x000fc60007f3e0ff */
[----:B------:R-:W-:Y:S04]  /*14460*/  STL [R1+0x60c], R25 ;  /* 0x00060c1901007387 */ /* 0x000fe80000100800 */
[----:B------:R0:W-:Y:S04]  /*14470*/  STL [R1+0x398], R19 ;  /* 0x0003981301007387 */ /* 0x0001e80000100800 */
[----:B0-----:R-:W4:Y:S01]  /*14480*/  LDL.LU R19, [R1+0x608] ;  /* 0x0006080001137983 */ /* 0x001f220000300800 */
[----:B------:R-:W-:Y:S01]  /*14490*/  IMAD.X R16, R30, 0x1, R16, P3 ;  /* 0x000000011e107824 */ /* 0x000fe200018e0610 */
[----:B------:R-:W-:-:S02]  /*144a0*/  IADD3 R23, P2, PT, R14, R23, RZ ;  /* 0x000000170e177210 */ /* 0x000fc40007f5e0ff */
[----:B------:R-:W-:Y:S01]  /*144b0*/  STL [R1+0x604], R24 ;  /* 0x0006041801007387 */ /* 0x000fe20000100800 */
[----:B------:R-:W-:-:S03]  /*144c0*/  IADD3 R22, P3, PT, R14, R22, RZ ;  /* 0x000000160e167210 */ /* 0x000fc60007f7e0ff */
[----:B------:R0:W-:Y:S04]  /*144d0*/  STL [R1+0x618], R16 ;  /* 0x0006181001007387 */ /* 0x0001e80000100800 */
[----:B0-----:R-:W5:Y:S04]  /*144e0*/  LDL.LU R16, [R1+0x5e4] ;  /* 0x0005e40001107983 */ /* 0x001f680000300800 */
[----:B------:R-:W-:Y:S04]  /*144f0*/  STL [R1+0x5fc], R23 ;  /* 0x0005fc1701007387 */ /* 0x000fe80000100800 */
[----:B------:R-:W5:Y:S04]  /*14500*/  LDL.LU R45, [R1+0x600] ;  /* 0x00060000012d7983 */ /* 0x000f680000300800 */
[----:B------:R-:W5:Y:S04]  /*14510*/  LDL.LU R44, [R1+0x5dc] ;  /* 0x0005dc00012c7983 */ /* 0x000f680000300800 */
[----:B------:R-:W5:Y:S04]  /*14520*/  LDL.LU R43, [R1+0x5f8] ;  /* 0x0005f800012b7983 */ /* 0x000f680000300800 */
[----:B------:R0:W-:Y:S04]  /*14530*/  STL [R1+0x5f4], R22 ;  /* 0x0005f41601007387 */ /* 0x0001e80000100800 */
        /* <DEDUP_REMOVED lines=16> */
[----:B0-----:R-:W5:Y:S04]  /*14640*/  LDL.LU R22, [R1+0x594] ;  /* 0x0005940001167983 */ /* 0x001f680000300800 */
[----:B------:R-:W5:Y:S01]  /*14650*/  LDL.LU R25, [R1+0x5b0] ;  /* 0x0005b00001197983 */ /* 0x000f620000300800 */
[----:B--2---:R-:W-:-:S05]  /*14660*/  IMAD.X R21, R30, 0x1, R21, P4 ;  /* 0x000000011e157824 */ /* 0x004fca00020e0615 */
[----:B------:R0:W-:Y:S04]  /*14670*/  STL [R1+0x610], R21 ;  /* 0x0006101501007387 */ /* 0x0001e80000100800 */
[----:B0-----:R-:W2:Y:S01]  /*14680*/  LDL.LU R21, [R1+0x58c] ;  /* 0x00058c0001157983 */ /* 0x001ea20000300800 */
[----:B---3--:R-:W-:-:S03]  /*14690*/  IADD3 R20, P4, PT, R14, R20, RZ ;  /* 0x000000140e147210 */ /* 0x008fc60007f9e0ff */
[----:B------:R-:W3:Y:S04]  /*146a0*/  LDL.LU R24, [R1+0x5a8] ;  /* 0x0005a80001187983 */ /* 0x000ee80000300800 */
[----:B------:R0:W-:Y:S04]  /*146b0*/  STL [R1+0x5ec], R20 ;  /* 0x0005ec1401007387 */ /* 0x0001e80000100800 */
[----:B0-----:R-:W3:Y:S01]  /*146c0*/  LDL.LU R20, [R1+0x584] ;  /* 0x0005840001147983 */ /* 0x001ee20000300800 */
[----:B----4-:R-:W-:-:S03]  /*146d0*/  IMAD.X R19, R30, 0x1, R19, P6 ;  /* 0x000000011e137824 */ /* 0x010fc600030e0613 */
[----:B------:R-:W4:Y:S04]  /*146e0*/  LDL.LU R23, [R1+0x5a0] ;  /* 0x0005a00001177983 */ /* 0x000f280000300800 */
[----:B------:R0:W-:Y:S04]  /*146f0*/  STL [R1+0x608], R19 ;  /* 0x0006081301007387 */ /* 0x0001e80000100800 */
[----:B0-----:R-:W4:Y:S01]  /*14700*/  LDL.LU R19, [R1+0x57c] ;  /* 0x00057c0001137983 */ /* 0x001f220000300800 */
[----:B-----5:R-:W-:-:S05]  /*14710*/  IADD3 R16, P6, PT, R14, R16, RZ ;  /* 0x000000100e107210 */ /* 0x020fca0007fde0ff */
[----:B------:R0:W-:Y:S01]  /*14720*/  STL [R1+0x5e4], R16 ;  /* 0x0005e41001007387 */ /* 0x0001e20000100800 */
[----:B------:R-:W-:Y:S01]  /*14730*/  IMAD.X R45, R30, 0x1, R45, P1 ;  /* 0x000000011e2d7824 */ /* 0x000fe200008e062d */
[----:B------:R-:W-:Y:S02]  /*14740*/  IADD3 R44, P1, PT, R14, R44, RZ ;  /* 0x0000002c0e2c7210 */ /* 0x000fe40007f3e0ff */
[----:B0-----:R-:W5:Y:S01]  /*14750*/  LDL.LU R16, [R1+0x598] ;  /* 0x0005980001107983 */ /* 0x001f620000300800 */
        /* <DEDUP_REMOVED lines=30> */
[----:B------:R-:W-:Y:S01]  /*14940*/  IADD3 R27, P4, PT, R14, R27, RZ ;  /* 0x0000001b0e1b7210 */ /* 0x000fe20007f9e0ff */
[----:B------:R-:W-:Y:S02]  /*14950*/  IMAD.X R26, R30, 0x1, R26, P6 ;  /* 0x000000011e1a7824 */ /* 0x000fe400030e061a */
[----:B------:R-:W-:Y:S01]  /*14960*/  STL [R1+0x5a4], R29 ;  /* 0x0005a41d01007387 */ /* 0x000fe20000100800 */
[----:B------:R-:W-:-:S03]  /*14970*/  IADD3 R22, P6, PT, R14, R22, RZ ;  /* 0x000000160e167210 */ /* 0x000fc60007fde0ff */
[----:B------:R-:W-:Y:S01]  /*14980*/  STL [R1+0x5c0], R28 ;  /* 0x0005c01c01007387 */ /* 0x000fe20000100800 */
[----:B------:R-:W-:-:S03]  /*14990*/  IMAD.X R25, R30, 0x1, R25, P1 ;  /* 0x000000011e197824 */ /* 0x000fc600008e0619 */
[----:B------:R0:W-:Y:S04]  /*149a0*/  STL [R1+0x594], R22 ;  /* 0x0005941601007387 */ /* 0x0001e80000100800 */
[----:B------:R-:W-:Y:S04]  /*149b0*/  STL [R1+0x59c], R27 ;  /* 0x00059c1b01007387 */ /* 0x000fe80000100800 */
[----:B0-----:R-:W5:Y:S04]  /*149c0*/  LDL.LU R22, [R1+0x574] ;  /* 0x0005740001167983 */ /* 0x001f680000300800 */
[----:B------:R-:W-:Y:S01]  /*149d0*/  STL [R1+0x5b8], R26 ;  /* 0x0005b81a01007387 */ /* 0x000fe20000100800 */
[----:B--2---:R-:W-:Y:S01]  /*149e0*/  IADD3 R21, P1, PT, R14, R21, RZ ;  /* 0x000000150e157210 */ /* 0x004fe20007f3e0ff */
[----:B---3--:R-:W-:-:S04]  /*149f0*/  IMAD.X R24, R30, 0x1, R24, P2 ;  /* 0x000000011e187824 */ /* 0x008fc800010e0618 */
[----:B------:R0:W-:Y:S04]  /*14a00*/  STL [R1+0x58c], R21 ;  /* 0x00058c1501007387 */ /* 0x0001e80000100800 */
[----:B0-----:R-:W2:Y:S01]  /*14a10*/  LDL.LU R21, [R1+0x590] ;  /* 0x0005900001157983 */ /* 0x001ea20000300800 */
[----:B------:R-:W-:-:S03]  /*14a20*/  IADD3 R20, P2, PT, R14, R20, RZ ;  /* 0x000000140e147210 */ /* 0x000fc60007f5e0ff */
[----:B------:R-:W-:Y:S01]  /*14a30*/  STL [R1+0x5b0], R25 ;  /* 0x0005b01901007387 */ /* 0x000fe20000100800 */
[----:B----4-:R-:W-:-:S03]  /*14a40*/  IMAD.X R23, R30, 0x1, R23, P3 ;  /* 0x000000011e177824 */ /* 0x010fc600018e0617 */
[----:B------:R0:W-:Y:S04]  /*14a50*/  STL [R1+0x584], R20 ;  /* 0x0005841401007387 */ /* 0x0001e80000100800 */
[----:B0-----:R-:W3:Y:S01]  /*14a60*/  LDL.LU R20, [R1+0x56c] ;  /* 0x00056c0001147983 */ /* 0x001ee20000300800 */
[----:B------:R-:W-:-:S03]  /*14a70*/  IADD3 R19, P3, PT, R14, R19, RZ ;  /* 0x000000130e137210 */ /* 0x000fc60007f7e0ff */
[----:B------:R-:W-:Y:S04]  /*14a80*/  STL [R1+0x5a8], R24 ;  /* 0x0005a81801007387 */ /* 0x000fe80000100800 */
[----:B------:R0:W-:Y:S04]  /*14a90*/  STL [R1+0x57c], R19 ;  /* 0x00057c1301007387 */ /* 0x0001e80000100800 */
[----:B0-----:R-:W4:Y:S01]  /*14aa0*/  LDL.LU R19, [R1+0x588] ;  /* 0x0005880001137983 */ /* 0x001f220000300800 */
[----:B-----5:R-:W-:-:S03]  /*14ab0*/  IMAD.X R16, R30, 0x1, R16, P4 ;  /* 0x000000011e107824 */ /* 0x020fc600020e0610 */
        /* <DEDUP_REMOVED lines=21> */
[----:B0-----:R-:W5:Y:S01]  /*14c10*/  LDL.LU R16, [R1+0x538] ;  /* 0x0005380001107983 */ /* 0x001f620000300800 */
[----:B------:R-:W-:-:S03]  /*14c20*/  IADD3 R22, P4, PT, R14, R22, RZ ;  /* 0x000000160e167210 */ /* 0x000fc60007f9e0ff */
[----:B------:R-:W5:Y:S04]  /*14c30*/  LDL.LU R25, [R1+0x514] ;  /* 0x0005140001197983 */ /* 0x000f680000300800 */
[----:B------:R0:W-:Y:S04]  /*14c40*/  STL [R1+0x574], R22 ;  /* 0x0005741601007387 */ /* 0x0001e80000100800 */
        /* <DEDUP_REMOVED lines=9> */
[----:B----4-:R-:W-:-:S05]  /*14ce0*/  IMAD.X R19, R30, 0x1, R19, P1 ;  /* 0x000000011e137824 */ /* 0x010fca00008e0613 */
[----:B------:R0:W-:Y:S04]  /*14cf0*/  STL [R1+0x588], R19 ;  /* 0x0005881301007387 */ /* 0x0001e80000100800 */
[----:B0-----:R-:W4:Y:S01]  /*14d00*/  LDL.LU R19, [R1+0x4fc] ;  /* 0x0004fc0001137983 */ /* 0x001f220000300800 */
[----:B-----5:R-:W-:Y:S01]  /*14d10*/  IADD3 R45, P1, PT, R14, R45, RZ ;  /* 0x0000002d0e2d7210 */ /* 0x020fe20007f3e0ff */
[----:B------:R-:W-:Y:S01]  /*14d20*/  IMAD.X R44, R30, 0x1, R44, P2 ;  /* 0x000000011e2c7824 */ /* 0x000fe200010e062c */
        /* <DEDUP_REMOVED lines=32> */
[----:B------:R-:W-:-:S03]  /*14f30*/  IMAD.X R16, R30, 0x1, R16, P1 ;  /* 0x000000011e107824 */ /* 0x000fc600008e0610 */
[----:B------:R-:W-:Y:S01]  /*14f40*/  STL [R1+0x524], R28 ;  /* 0x0005241c01007387 */ /* 0x000fe20000100800 */
[----:B------:R-:W-:-:S03]  /*14f50*/  IADD3 R26, P6, PT, R14, R26, RZ ;  /* 0x0000001a0e1a7210 */ /* 0x000fc60007fde0ff */
[----:B------:R0:W-:Y:S04]  /*14f60*/  STL [R1+0x538], R16 ;  /* 0x0005381001007387 */ /* 0x0001e80000100800 */
[----:B------:R-:W-:Y:S01]  /*14f70*/  STL [R1+0x540], R27 ;  /* 0x0005401b01007387 */ /* 0x000fe20000100800 */
[----:B------:R-:W-:-:S03]  /*14f80*/  IADD3 R25, P1, PT, R14, R25, RZ ;  /* 0x000000190e197210 */ /* 0x000fc60007f3e0ff */
[----:B0-----:R-:W5:Y:S01]  /*14f90*/  LDL.LU R16, [R1+0x518] ;  /* 0x0005180001107983 */ /* 0x001f620000300800 */
[----:B------:R-:W-:-:S03]  /*14fa0*/  IMAD.X R22, R30, 0x1, R22, P2 ;  /* 0x000000011e167824 */ /* 0x000fc600010e0616 */
[----:B------:R-:W-:Y:S04]  /*14fb0*/  STL [R1+0x51c], R26 ;  /* 0x00051c1a01007387 */ /* 0x000fe80000100800 */
[----:B------:R0:W-:Y:S01]  /*14fc0*/  STL [R1+0x530], R22 ;  /* 0x0005301601007387 */ /* 0x0001e20000100800 */
[----:B------:R-:W-:-:S03]  /*14fd0*/  IADD3 R24, P2, PT, R14, R24, RZ ;  /* 0x000000180e187210 */ /* 0x000fc60007f5e0ff */
[----:B0-----:R-:W5:Y:S04]  /*14fe0*/  LDL.LU R22, [R1+0x4f4] ;  /* 0x0004f40001167983 */ /* 0x001f680000300800 */
[----:B------:R-:W-:Y:S01]  /*14ff0*/  STL [R1+0x514], R25 ;  /* 0x0005141901007387 */ /* 0x000fe20000100800 */
[----:B--2---:R-:W-:-:S05]  /*15000*/  IMAD.X R21, R30, 0x1, R21, P3 ;  /* 0x000000011e157824 */ /* 0x004fca00018e0615 */
[----:B------:R0:W-:Y:S01]  /*15010*/  STL [R1+0x528], R21 ;  /* 0x0005281501007387 */ /* 0x0001e20000100800 */
[----:B---3--:R-:W-:-:S03]  /*15020*/  IADD3 R23, P3, PT, R14, R23, RZ ;  /* 0x000000170e177210 */ /* 0x008fc60007f7e0ff */
[----:B0-----:R-:W2:Y:S01]  /*15030*/  LDL.LU R21, [R1+0x510] ;  /* 0x0005100001157983 */ /* 0x001ea20000300800 */
[----:B------:R-:W-:-:S03]  /*15040*/  IMAD.X R20, R30, 0x1, R20, P4 ;  /* 0x000000011e147824 */ /* 0x000fc600020e0614 */
[----:B------:R-:W-:Y:S04]  /*15050*/  STL [R1+0x50c], R24 ;  /* 0x00050c1801007387 */ /* 0x000fe80000100800 */
[----:B------:R0:W-:Y:S04]  /*15060*/  STL [R1+0x520], R20 ;  /* 0x0005201401007387 */ /* 0x0001e80000100800 */
[----:B0-----:R-:W3:Y:S01]  /*15070*/  LDL.LU R20, [R1+0x4ec] ;  /* 0x0004ec0001147983 */ /* 0x001ee20000300800 */
[----:B----4-:R-:W-:-:S03]  /*15080*/  IADD3 R19, P4, PT, R14, R19, RZ ;  /* 0x000000130e137210 */ /* 0x010fc60007f9e0ff */
[----:B------:R-:W-:Y:S04]  /*15090*/  STL [R1+0x504], R23 ;  /* 0x0005041701007387 */ /* 0x000fe80000100800 */
[----:B------:R-:W4:Y:S04]  /*150a0*/  LDL.LU R45, [R1+0x508] ;  /* 0x00050800012d7983 */ /* 0x000f280000300800 */
[----:B------:R-:W4:Y:S04]  /*150b0*/  LDL.LU R44, [R1+0x4e4] ;  /* 0x0004e400012c7983 */ /* 0x000f280000300800 */
[----:B------:R-:W4:Y:S04]  /*150c0*/  LDL.LU R43, [R1+0x500] ;  /* 0x00050000012b7983 */ /* 0x000f280000300800 */
[----:B------:R0:W-:Y:S04]  /*150d0*/  STL [R1+0x4fc], R19 ;  /* 0x0004fc1301007387 */ /* 0x0001e80000100800 */
        /* <DEDUP_REMOVED lines=16> */
[----:B0-----:R-:W4:Y:S01]  /*151e0*/  LDL.LU R19, [R1+0x49c] ;  /* 0x00049c0001137983 */ /* 0x001f220000300800 */
[----:B-----5:R-:W-:-:S03]  /*151f0*/  IMAD.X R16, R30, 0x1, R16, P6 ;  /* 0x000000011e107824 */ /* 0x020fc600030e0610 */
[----:B------:R-:W5:Y:S04]  /*15200*/  LDL.LU R25, [R1+0x4b8] ;  /* 0x0004b80001197983 */ /* 0x000f680000300800 */
[----:B------:R0:W-:Y:S04]  /*15210*/  STL [R1+0x518], R16 ;  /* 0x0005181001007387 */ /* 0x0001e80000100800 */
        /* <DEDUP_REMOVED lines=9> */
[----:B---3--:R-:W-:-:S05]  /*152b0*/  IADD3 R20, P1, PT, R14, R20, RZ ;  /* 0x000000140e147210 */ /* 0x008fca0007f3e0ff */
[----:B------:R0:W-:Y:S01]  /*152c0*/  STL [R1+0x4ec], R20 ;  /* 0x0004ec1401007387 */ /* 0x0001e20000100800 */
[----:B----4-:R-:W-:Y:S01]  /*152d0*/  IMAD.X R45, R30, 0x1, R45, P2 ;  /* 0x000000011e2d7824 */ /* 0x010fe200010e062d */
[----:B------:R-:W-:Y:S02]  /*152e0*/  IADD3 R44, P2, PT, R14, R44, RZ ;  /* 0x0000002c0e2c7210 */ /* 0x000fe40007f5e0ff */
[----:B0-----:R-:W3:Y:S01]  /*152f0*/  LDL.LU R20, [R1+0x4a0] ;  /* 0x0004a00001147983 */ /* 0x001ee20000300800 */
        /* <DEDUP_REMOVED lines=34> */
[----:B------:R-:W-:Y:S04]  /*15520*/  STL [R1+0x4c8], R28 ;  /* 0x0004c81c01007387 */ /* 0x000fe80000100800 */
[----:B------:R0:W-:Y:S04]  /*15530*/  STL [R1+0x49c], R19 ;  /* 0x00049c1301007387 */ /* 0x0001e80000100800 */
[----:B------:R-:W-:Y:S04]  /*15540*/  STL [R1+0x4a4], R27 ;  /* 0x0004a41b01007387 */ /* 0x000fe80000100800 */
[----:B0-----:R-:W4:Y:S01]  /*15550*/  LDL.LU R19, [R1+0x47c] ;  /* 0x00047c0001137983 */ /* 0x001f220000300800 */
[----:B-----5:R-:W-:Y:S01]  /*15560*/  IMAD.X R25, R30, 0x1, R25, P2 ;  /* 0x000000011e197824 */ /* 0x020fe200010e0619 */
[----:B------:R-:W-:-:S02]  /*15570*/  IADD3 R16, P2, PT, R14, R16, RZ ;  /* 0x000000100e107210 */ /* 0x000fc40007f5e0ff */
[----:B------:R-:W-:Y:S01]  /*15580*/  STL [R1+0x4c0], R26 ;  /* 0x0004c01a01007387 */ /* 0x000fe20000100800 */
[----:B------:R-:W-:-:S03]  /*15590*/  IMAD.X R24, R30, 0x1, R24, P3 ;  /* 0x000000011e187824 */ /* 0x000fc600018e0618 */
[----:B------:R0:W-:Y:S04]  /*155a0*/  STL [R1+0x494], R16 ;  /* 0x0004941001007387 */ /* 0x0001e80000100800 */
[----:B0-----:R-:W5:Y:S01]  /*155b0*/  LDL.LU R16, [R1+0x498] ;  /* 0x0004980001107983 */ /* 0x001f620000300800 */
[----:B------:R-:W-:-:S03]  /*155c0*/  IADD3 R22, P3, PT, R14, R22, RZ ;  /* 0x000000160e167210 */ /* 0x000fc60007f7e0ff */
[----:B------:R-:W-:Y:S01]  /*155d0*/  STL [R1+0x4b8], R25 ;  /* 0x0004b81901007387 */ /* 0x000fe20000100800 */
[----:B------:R-:W-:-:S03]  /*155e0*/  IMAD.X R23, R30, 0x1, R23, P4 ;  /* 0x000000011e177824 */ /* 0x000fc600020e0617 */
[----:B------:R0:W-:Y:S04]  /*155f0*/  STL [R1+0x48c], R22 ;  /* 0x00048c1601007387 */ /* 0x0001e80000100800 */
[----:B0-----:R-:W5:Y:S04]  /*15600*/  LDL.LU R22, [R1+0x474] ;  /* 0x0004740001167983 */ /* 0x001f680000300800 */
[----:B------:R-:W-:Y:S01]  /*15610*/  STL [R1+0x4b0], R24 ;  /* 0x0004b01801007387 */ /* 0x000fe20000100800 */
[----:B--2---:R-:W-:-:S05]  /*15620*/  IADD3 R21, P4, PT, R14, R21, RZ ;  /* 0x000000150e157210 */ /* 0x004fca0007f9e0ff */
[----:B------:R0:W-:Y:S04]  /*15630*/  STL [R1+0x484], R21 ;  /* 0x0004841501007387 */ /* 0x0001e80000100800 */
[----:B0-----:R-:W2:Y:S01]  /*15640*/  LDL.LU R21, [R1+0x490] ;  /* 0x0004900001157983 */ /* 0x001ea20000300800 */
[----:B---3--:R-:W-:-:S03]  /*15650*/  IMAD.X R20, R30, 0x1, R20, P6 ;  /* 0x000000011e147824 */ /* 0x008fc600030e0614 */
[----:B------:R-:W-:Y:S04]  /*15660*/  STL [R1+0x4a8], R23 ;  /* 0x0004a81701007387 */ /* 0x000fe80000100800 */
[----:B------:R-:W3:Y:S04]  /*15670*/  LDL.LU R45, [R1+0x46c] ;  /* 0x00046c00012d7983 */ /* 0x000ee80000300800 */
[----:B------:R-:W3:Y:S04]  /*15680*/  LDL.LU R44, [R1+0x488] ;  /* 0x00048800012c7983 */ /* 0x000ee80000300800 */
[----:B------:R-:W3:Y:S04]  /*15690*/  LDL.LU R43, [R1+0x464] ;  /* 0x00046400012b7983 */ /* 0x000ee80000300800 */
[----:B------:R0:W-:Y:S04]  /*156a0*/  STL [R1+0x4a0], R20 ;  /* 0x0004a01401007387 */ /* 0x0001e80000100800 */
[----:B------:R-:W3:Y:S04]  /*156b0*/  LDL.LU R42, [R1+0x480] ;  /* 0x00048000012a7983 */ /* 0x000ee80000300800 */
        /* <DEDUP_REMOVED lines=15> */
[----:B0-----:R-:W3:Y:S01]  /*157b0*/  LDL.LU R20, [R1+0x440] ;  /* 0x0004400001147983 */ /* 0x001ee20000300800 */
[----:B----4-:R-:W-:-:S03]  /*157c0*/  IADD3 R19, P6, PT, R14, R19, RZ ;  /* 0x000000130e137210 */ /* 0x010fc60007fde0ff */
[----:B------:R-:W4:Y:S04]  /*157d0*/  LDL.LU R25, [R1+0xb24] ;  /* 0x000b240001197983 */ /* 0x000f280000300800 */
[----:B------:R0:W-:Y:S04]  /*157e0*/  STL [R1+0x47c], R19 ;  /* 0x00047c1301007387 */ /* 0x0001e80000100800 */
        /* <DEDUP_REMOVED lines=8> */
[----:B0-----:R-:W5:Y:S01]  /*15870*/  LDL.LU R22, [R1+0xb30] ;  /* 0x000b300001167983 */ /* 0x001f620000300800 */
[----:B--2---:R-:W-:-:S05]  /*15880*/  IMAD.X R21, R30, 0x1, R21, P2 ;  /* 0x000000011e157824 */ /* 0x004fca00010e0615 */
[----:B------:R0:W-:Y:S01]  /*15890*/  STL [R1+0x490], R21 ;  /* 0x0004901501007387 */ /* 0x0001e20000100800 */
[----:B---3--:R-:W-:Y:S01]  /*158a0*/  IADD3 R45, P2, PT, R14, R45, RZ ;  /* 0x0000002d0e2d7210 */ /* 0x008fe20007f5e0ff */
[----:B------:R-:W-:Y:S02]  /*158b0*/  IMAD.X R44, R30, 0x1, R44, P3 ;  /* 0x000000011e2c7824 */ /* 0x000fe400018e062c */
[----:B0-----:R-:W2:Y:S01]  /*158c0*/  LDL.LU R21, [R1+0xb0c] ;  /* 0x000b0c0001157983 */ /* 0x001ea20000300800 */
        /* <DEDUP_REMOVED lines=36> */
[----:B------:R-:W-:Y:S04]  /*15b10*/  STL [R1+0x448], R27 ;  /* 0x0004481b01007387 */ /* 0x000fe80000100800 */
[----:B0-----:R-:W3:Y:S01]  /*15b20*/  LDL.LU R20, [R1+0xb28] ;  /* 0x000b280001147983 */ /* 0x001ee20000300800 */
[----:B----4-:R-:W-:-:S03]  /*15b30*/  IMAD.X R19, R15, 0x1, R19, P3 ;  /* 0x000000010f137824 */ /* 0x010fc600018e0613 */
[----:B------:R-:W-:Y:S04]  /*15b40*/  STL [R1+0xb2c], R26 ;  /* 0x000b2c1a01007387 */ /* 0x000fe80000100800 */
[----:B------:R0:W-:Y:S04]  /*15b50*/  STL [R1+0xb40], R19 ;  /* 0x000b401301007387 */ /* 0x0001e80000100800 */
[----:B0-----:R-:W4:Y:S01]  /*15b60*/  LDL.LU R19, [R1+0xb04] ;  /* 0x000b040001137983 */ /* 0x001f220000300800 */
[----:B------:R-:W-:Y:S01]  /*15b70*/  IADD3 R25, P2, PT, R13, R25, RZ ;  /* 0x000000190d197210 */ /* 0x000fe20007f5e0ff */
[----:B-----5:R-:W-:Y:S01]  /*15b80*/  IMAD.X R16, R15, 0x1, R16, P4 ;  /* 0x000000010f107824 */ /* 0x020fe200020e0610 */
[----:B------:R-:W-:-:S03]  /*15b90*/  IADD3 R24, P3, PT, R13, R24, RZ ;  /* 0x000000180d187210 */ /* 0x000fc60007f7e0ff */
[----:B------:R-:W-:Y:S01]  /*15ba0*/  STL [R1+0xb24], R25 ;  /* 0x000b241901007387 */ /* 0x000fe20000100800 */
[----:B------:R-:W-:-:S03]  /*15bb0*/  IADD3 R23, P4, PT, R13, R23, RZ ;  /* 0x000000170d177210 */ /* 0x000fc60007f9e0ff */
[----:B------:R0:W-:Y:S04]  /*15bc0*/  STL [R1+0xb38], R16 ;  /* 0x000b381001007387 */ /* 0x0001e80000100800 */
[----:B0-----:R-:W5:Y:S01]  /*15bd0*/  LDL.LU R16, [R1+0xb20] ;  /* 0x000b200001107983 */ /* 0x001f620000300800 */
[----:B------:R-:W-:-:S03]  /*15be0*/  IMAD.X R22, R15, 0x1, R22, P6 ;  /* 0x000000010f167824 */ /* 0x000fc600030e0616 */
[----:B------:R-:W-:Y:S04]  /*15bf0*/  STL [R1+0xb1c], R24 ;  /* 0x000b1c1801007387 */ /* 0x000fe80000100800 */
[----:B------:R0:W-:Y:S04]  /*15c00*/  STL [R1+0xb30], R22 ;  /* 0x000b301601007387 */ /* 0x0001e80000100800 */
[----:B0-----:R-:W5:Y:S04]  /*15c10*/  LDL.LU R22, [R1+0xafc] ;  /* 0x000afc0001167983 */ /* 0x001f680000300800 */
[----:B------:R-:W-:Y:S04]  /*15c20*/  STL [R1+0xb14], R23 ;  /* 0x000b141701007387 */ /* 0x000fe80000100800 */
[----:B------:R-:W5:Y:S04]  /*15c30*/  LDL.LU R44, [R1+0xb18] ;  /* 0x000b1800012c7983 */ /* 0x000f680000300800 */
[----:B------:R-:W5:Y:S04]  /*15c40*/  LDL.LU R43, [R1+0xaf4] ;  /* 0x000af400012b7983 */ /* 0x000f680000300800 */
[----:B------:R-:W5:Y:S01]  /*15c50*/  LDL.LU R42, [R1+0xb10] ;  /* 0x000b1000012a7983 */ /* 0x000f620000300800 */
[----:B--2---:R-:W-:-:S05]  /*15c60*/  IADD3 R21, P6, PT, R13, R21, RZ ;  /* 0x000000150d157210 */ /* 0x004fca0007fde0ff */
[----:B------:R0:W-:Y:S04]  /*15c70*/  STL [R1+0xb0c], R21 ;  /* 0x000b0c1501007387 */ /* 0x0001e80000100800 */
        /* <DEDUP_REMOVED lines=16> */
[----:B0-----:R-:W2:Y:S04]  /*15d80*/  LDL.LU R21, [R1+0xaac] ;  /* 0x000aac0001157983 */ /* 0x001ea80000300800 */
[----:B------:R-:W2:Y:S01]  /*15d90*/  LDL.LU R25, [R1+0xac8] ;  /* 0x000ac80001197983 */ /* 0x000ea20000300800 */
[----:B---3--:R-:W-:-:S05]  /*15da0*/  IMAD.X R20, R15, 0x1, R20, P1 ;  /* 0x000000010f147824 */ /* 0x008fca00008e0614 */
[----:B------:R0:W-:Y:S04]  /*15db0*/  STL [R1+0xb28], R20 ;  /* 0x000b281401007387 */ /* 0x0001e80000100800 */
[----:B0-----:R-:W3:Y:S01]  /*15dc0*/  LDL.LU R20, [R1+0xaa4] ;  /* 0x000aa40001147983 */ /* 0x001ee20000300800 */
[----:B----4-:R-:W-:-:S03]  /*15dd0*/  IADD3 R19, P1, PT, R13, R19, RZ ;  /* 0x000000130d137210 */ /* 0x010fc60007f3e0ff */
[----:B------:R-:W4:Y:S04]  /*15de0*/  LDL.LU R24, [R1+0xac0] ;  /* 0x000ac00001187983 */ /* 0x000f280000300800 */
[----:B------:R0:W-:Y:S04]  /*15df0*/  STL [R1+0xb04], R19 ;  /* 0x000b041301007387 */ /* 0x0001e80000100800 */
[----:B0-----:R-:W4:Y:S04]  /*15e00*/  LDL.LU R19, [R1+0xa9c] ;  /* 0x000a9c0001137983 */ /* 0x001f280000300800 */
[----:B------:R-:W4:Y:S01]  /*15e10*/  LDL.LU R23, [R1+0xab8] ;  /* 0x000ab80001177983 */ /* 0x000f220000300800 */
[----:B-----5:R-:W-:-:S05]  /*15e20*/  IMAD.X R16, R15, 0x1, R16, P2 ;  /* 0x000000010f107824 */ /* 0x020fca00010e0610 */
[----:B------:R0:W-:Y:S04]  /*15e30*/  STL [R1+0xb20], R16 ;  /* 0x000b201001007387 */ /* 0x0001e80000100800 */
[----:B0-----:R-:W5:Y:S01]  /*15e40*/  LDL.LU R16, [R1+0xa94] ;  /* 0x000a940001107983 */ /* 0x001f620000300800 */
[----:B------:R-:W-:-:S05]  /*15e50*/  IADD3 R22, P2, PT, R13, R22, RZ ;  /* 0x000000160d167210 */ /* 0x000fca0007f5e0ff */
[----:B------:R0:W-:Y:S01]  /*15e60*/  STL [R1+0xafc], R22 ;  /* 0x000afc1601007387 */ /* 0x0001e20000100800 */
[----:B------:R-:W-:Y:S01]  /*15e70*/  IMAD.X R44, R15, 0x1, R44, P3 ;  /* 0x000000010f2c7824 */ /* 0x000fe200018e062c */
[----:B------:R-:W-:Y:S02]  /*15e80*/  IADD3 R43, P3, PT, R13, R43, RZ ;  /* 0x0000002b0d2b7210 */ /* 0x000fe40007f7e0ff */
[----:B0-----:R-:W5:Y:S01]  /*15e90*/  LDL.LU R22, [R1+0xab0] ;  /* 0x000ab00001167983 */ /* 0x001f620000300800 */
[----:B------:R-:W-:-:S03]  /*15ea0*/  IMAD.X R42, R15, 0x1, R42, P4 ;  /* 0x000000010f2a7824 */ /* 0x000fc600020e062a */
[----:B------:R-:W-:Y:S04]  /*15eb0*/  STL [R1+0xb18], R44 ;  /* 0x000b182c01007387 */ /* 0x000fe80000100800 */
[----:B------:R-:W-:Y:S04]  /*15ec0*/  STL [R1+0xaf4], R43 ;  /* 0x000af42b01007387 */ /* 0x000fe80000100800 */
[----:B------:R-:W-:Y:S01]  /*15ed0*/  STL [R1+0xb10], R42 ;  /* 0x000b102a01007387 */ /* 0x000fe20000100800 */
[----:B--2---:R-:W-:Y:S01]  /*15ee0*/  IADD3 R41, P4, PT, R13, R41, RZ ;  /* 0x000000290d297210 */ /* 0x004fe20007f9e0ff */
[----:B------:R-:W-:-:S04]  /*15ef0*/  IMAD.X R40, R15, 0x1, R40, P6 ;  /* 0x000000010f287824 */ /* 0x000fc800030e0628 */
        /* <DEDUP_REMOVED lines=26> */
[----:B------:R-:W-:Y:S01]  /*160a0*/  IMAD.X R26, R15, 0x1, R26, P2 ;  /* 0x000000010f1a7824 */ /* 0x000fe200010e061a */
[----:B------:R-:W-:Y:S01]  /*160b0*/  IADD3 R21, P2, PT, R13, R21, RZ ;  /* 0x000000150d157210 */ /* 0x000fe20007f5e0ff */
[----:B------:R-:W-:Y:S01]  /*160c0*/  STL [R1+0xad8], R28 ;  /* 0x000ad81c01007387 */ /* 0x000fe20000100800 */
[----:B------:R-:W-:-:S03]  /*160d0*/  IMAD.X R25, R15, 0x1, R25, P3 ;  /* 0x000000010f197824 */ /* 0x000fc600018e0619 */
[----:B------:R0:W-:Y:S04]  /*160e0*/  STL [R1+0xaac], R21 ;  /* 0x000aac1501007387 */ /* 0x0001e80000100800 */
[----:B------:R-:W-:Y:S04]  /*160f0*/  STL [R1+0xab4], R27 ;  /* 0x000ab41b01007387 */ /* 0x000fe80000100800 */
[----:B0-----:R-:W2:Y:S04]  /*16100*/  LDL.LU R21, [R1+0xa8c] ;  /* 0x000a8c0001157983 */ /* 0x001ea80000300800 */
[----:B------:R-:W-:Y:S01]  /*16110*/  STL [R1+0xad0], R26 ;  /* 0x000ad01a01007387 */ /* 0x000fe20000100800 */
[----:B---3--:R-:W-:Y:S01]  /*16120*/  IADD3 R20, P3, PT, R13, R20, RZ ;  /* 0x000000140d147210 */ /* 0x008fe20007f7e0ff */
[----:B----4-:R-:W-:-:S04]  /*16130*/  IMAD.X R24, R15, 0x1, R24, P4 ;  /* 0x000000010f187824 */ /* 0x010fc800020e0618 */
[----:B------:R0:W-:Y:S04]  /*16140*/  STL [R1+0xaa4], R20 ;  /* 0x000aa41401007387 */ /* 0x0001e80000100800 */
[----:B0-----:R-:W3:Y:S01]  /*16150*/  LDL.LU R20, [R1+0xaa8] ;  /* 0x000aa80001147983 */ /* 0x001ee20000300800 */
[----:B------:R-:W-:-:S03]  /*16160*/  IADD3 R19, P4, PT, R13, R19, RZ ;  /* 0x000000130d137210 */ /* 0x000fc60007f9e0ff */
[----:B------:R-:W-:Y:S04]  /*16170*/  STL [R1+0xac8], R25 ;  /* 0x000ac81901007387 */ /* 0x000fe80000100800 */
[----:B------:R0:W-:Y:S04]  /*16180*/  STL [R1+0xa9c], R19 ;  /* 0x000a9c1301007387 */ /* 0x0001e80000100800 */
[----:B0-----:R-:W4:Y:S01]  /*16190*/  LDL.LU R19, [R1+0xa84] ;  /* 0x000a840001137983 */ /* 0x001f220000300800 */
[----:B------:R-:W-:Y:S01]  /*161a0*/  IMAD.X R23, R15, 0x1, R23, P6 ;  /* 0x000000010f177824 */ /* 0x000fe200030e0617 */
[----:B-----5:R-:W-:-:S02]  /*161b0*/  IADD3 R16, P6, PT, R13, R16, RZ ;  /* 0x000000100d107210 */ /* 0x020fc40007fde0ff */
[----:B------:R-:W-:Y:S04]  /*161c0*/  STL [R1+0xac0], R24 ;  /* 0x000ac01801007387 */ /* 0x000fe80000100800 */
[----:B------:R0:W-:Y:S04]  /*161d0*/  STL [R1+0xa94], R16 ;  /* 0x000a941001007387 */ /* 0x0001e80000100800 */
[----:B0-----:R-:W5:Y:S01]  /*161e0*/  LDL.LU R16, [R1+0xaa0] ;  /* 0x000aa00001107983 */ /* 0x001f620000300800 */
[----:B------:R-:W-:-:S03]  /*161f0*/  IMAD.X R22, R15, 0x1, R22, P1 ;  /* 0x000000010f167824 */ /* 0x000fc600008e0616 */
        /* <DEDUP_REMOVED lines=23> */
[----:B--2---:R-:W-:-:S05]  /*16370*/  IADD3 R21, P1, PT, R13, R21, RZ ;  /* 0x000000150d157210 */ /* 0x004fca0007f3e0ff */
[----:B------:R0:W-:Y:S04]  /*16380*/  STL [R1+0xa8c], R21 ;  /* 0x000a8c1501007387 */ /* 0x0001e80000100800 */
        /* <DEDUP_REMOVED lines=8> */
[----:B0-----:R-:W4:Y:S01]  /*16410*/  LDL.LU R19, [R1+0xa38] ;  /* 0x000a380001137983 */ /* 0x001f220000300800 */
[----:B-----5:R-:W-:-:S05]  /*16420*/  IMAD.X R16, R15, 0x1, R16, P3 ;  /* 0x000000010f107824 */ /* 0x020fca00018e0610 */
[----:B------:R0:W-:Y:S01]  /*16430*/  STL [R1+0xaa0], R16 ;  /* 0x000aa01001007387 */ /* 0x0001e20000100800 */
[----:B------:R-:W-:Y:S01]  /*16440*/  IADD3 R44, P3, PT, R13, R44, RZ ;  /* 0x0000002c0d2c7210 */ /* 0x000fe20007f7e0ff */
[----:B------:R-:W-:Y:S02]  /*16450*/  IMAD.X R43, R15, 0x1, R43, P4 ;  /* 0x000000010f2b7824 */ /* 0x000fe400020e062b */
[----:B0-----:R-:W5:Y:S01]  /*16460*/  LDL.LU R16, [R1+0xa14] ;  /* 0x000a140001107983 */ /* 0x001f620000300800 */
        /* <DEDUP_REMOVED lines=38> */
[----:B0-----:R-:W5:Y:S04]  /*166d0*/  LDL.LU R22, [R1+0xa30] ;  /* 0x000a300001167983 */ /* 0x001f680000300800 */
[----:B------:R-:W-:Y:S01]  /*166e0*/  STL [R1+0xa34], R26 ;  /* 0x000a341a01007387 */ /* 0x000fe20000100800 */
[----:B--2---:R-:W-:-:S05]  /*166f0*/  IMAD.X R21, R15, 0x1, R21, P4 ;  /* 0x000000010f157824 */ /* 0x004fca00020e0615 */
[----:B------:R0:W-:Y:S01]  /*16700*/  STL [R1+0xa48], R21 ;  /* 0x000a481501007387 */ /* 0x0001e20000100800 */
[----:B------:R-:W-:-:S03]  /*16710*/  IADD3 R24, P4, PT, R13, R24, RZ ;  /* 0x000000180d187210 */ /* 0x000fc60007f9e0ff */
[----:B0-----:R-:W2:Y:S04]  /*16720*/  LDL.LU R21, [R1+0xa0c] ;  /* 0x000a0c0001157983 */ /* 0x001ea80000300800 */
[----:B------:R-:W-:Y:S01]  /*16730*/  STL [R1+0xa2c], R25 ;  /* 0x000a2c1901007387 */ /* 0x000fe20000100800 */
[----:B---3--:R-:W-:-:S05]  /*16740*/  IMAD.X R20, R15, 0x1, R20, P6 ;  /* 0x000000010f147824 */ /* 0x008fca00030e0614 */
[----:B------:R0:W-:Y:S04]  /*16750*/  STL [R1+0xa40], R20 ;  /* 0x000a401401007387 */ /* 0x0001e80000100800 */
[----:B0-----:R-:W3:Y:S01]  /*16760*/  LDL.LU R20, [R1+0xa28] ;  /* 0x000a280001147983 */ /* 0x001ee20000300800 */
[----:B----4-:R-:W-:-:S03]  /*16770*/  IMAD.X R19, R15, 0x1, R19, P1 ;  /* 0x000000010f137824 */ /* 0x010fc600008e0613 */
[----:B------:R-:W-:Y:S04]  /*16780*/  STL [R1+0xa24], R24 ;  /* 0x000a241801007387 */ /* 0x000fe80000100800 */
[----:B------:R0:W-:Y:S04]  /*16790*/  STL [R1+0xa38], R19 ;  /* 0x000a381301007387 */ /* 0x0001e80000100800 */
[----:B0-----:R-:W4:Y:S01]  /*167a0*/  LDL.LU R19, [R1+0xa04] ;  /* 0x000a040001137983 */ /* 0x001f220000300800 */
[C---:B------:R-:W-:Y:S02]  /*167b0*/  IADD3 R23, P6, PT, R13.reuse, R23, RZ ;  /* 0x000000170d177210 */ /* 0x040fe40007fde0ff */
[----:B-----5:R-:W-:-:S03]  /*167c0*/  IADD3 R16, P1, PT, R13, R16, RZ ;  /* 0x000000100d107210 */ /* 0x020fc60007f3e0ff */
        /* <DEDUP_REMOVED lines=22> */
[----:B------:R-:W-:-:S03]  /*16930*/  IMAD.X R22, R15, 0x1, R22, P2 ;  /* 0x000000010f167824 */ /* 0x000fc600010e0616 */
[----:B------:R-:W5:Y:S04]  /*16940*/  LDL.LU R25, [R1+0x9d0] ;  /* 0x0009d00001197983 */ /* 0x000f680000300800 */
[----:B------:R0:W-:Y:S04]  /*16950*/  STL [R1+0xa30], R22 ;  /* 0x000a301601007387 */ /* 0x0001e80000100800 */
        /* <DEDUP_REMOVED lines=9> */
[----:B----4-:R-:W-:-:S05]  /*169f0*/  IADD3 R19, P3, PT, R13, R19, RZ ;  /* 0x000000130d137210 */ /* 0x010fca0007f7e0ff */
[----:B------:R0:W-:Y:S04]  /*16a00*/  STL [R1+0xa04], R19 ;  /* 0x000a041301007387 */ /* 0x0001e80000100800 */
[----:B0-----:R-:W4:Y:S01]  /*16a10*/  LDL.LU R19, [R1+0x9b8] ;  /* 0x0009b80001137983 */ /* 0x001f220000300800 */
[----:B-----5:R-:W-:Y:S01]  /*16a20*/  IMAD.X R44, R15, 0x1, R44, P4 ;  /* 0x000000010f2c7824 */ /* 0x020fe200020e062c */
[----:B------:R-:W-:Y:S01]  /*16a30*/  IADD3 R43, P4, PT, R13, R43, RZ ;  /* 0x0000002b0d2b7210 */ /* 0x000fe20007f9e0ff */
        /* <DEDUP_REMOVED lines=38> */
[----:B0-----:R-:W5:Y:S01]  /*16ca0*/  LDL.LU R16, [R1+0x994] ;  /* 0x0009940001107983 */ /* 0x001f620000300800 */
[----:B------:R-:W-:-:S03]  /*16cb0*/  IADD3 R22, P4, PT, R13, R22, RZ ;  /* 0x000000160d167210 */ /* 0x000fc60007f9e0ff */
[----:B------:R-:W-:Y:S01]  /*16cc0*/  STL [R1+0x9d8], R26 ;  /* 0x0009d81a01007387 */ /* 0x000fe20000100800 */
[----:B------:R-:W-:-:S03]  /*16cd0*/  IMAD.X R24, R15, 0x1, R24, P6 ;  /* 0x000000010f187824 */ /* 0x000fc600030e0618 */
[----:B------:R0:W-:Y:S04]  /*16ce0*/  STL [R1+0x9ac], R22 ;  /* 0x0009ac1601007387 */ /* 0x0001e80000100800 */
[----:B0-----:R-:W5:Y:S04]  /*16cf0*/  LDL.LU R22, [R1+0x9b0] ;  /* 0x0009b00001167983 */ /* 0x001f680000300800 */
[----:B------:R-:W-:Y:S01]  /*16d00*/  STL [R1+0x9d0], R25 ;  /* 0x0009d01901007387 */ /* 0x000fe20000100800 */
[----:B--2---:R-:W-:Y:S01]  /*16d10*/  IADD3 R21, P6, PT, R13, R21, RZ ;  /* 0x000000150d157210 */ /* 0x004fe20007fde0ff */
[----:B------:R-:W-:-:S04]  /*16d20*/  IMAD.X R23, R15, 0x1, R23, P1 ;  /* 0x000000010f177824 */ /* 0x000fc800008e0617 */
[----:B------:R0:W-:Y:S04]  /*16d30*/  STL [R1+0x9a4], R21 ;  /* 0x0009a41501007387 */ /* 0x0001e80000100800 */
[----:B0-----:R-:W2:Y:S04]  /*16d40*/  LDL.LU R21, [R1+0x98c] ;  /* 0x00098c0001157983 */ /* 0x001ea80000300800 */
[----:B------:R-:W-:Y:S01]  /*16d50*/  STL [R1+0x9c8], R24 ;  /* 0x0009c81801007387 */ /* 0x000fe20000100800 */
[----:B---3--:R-:W-:-:S05]  /*16d60*/  IADD3 R20, P1, PT, R13, R20, RZ ;  /* 0x000000140d147210 */ /* 0x008fca0007f3e0ff */
[----:B------:R0:W-:Y:S04]  /*16d70*/  STL [R1+0x99c], R20 ;  /* 0x00099c1401007387 */ /* 0x0001e80000100800 */
[----:B0-----:R-:W3:Y:S01]  /*16d80*/  LDL.LU R20, [R1+0x9a8] ;  /* 0x0009a80001147983 */ /* 0x001ee20000300800 */
[----:B----4-:R-:W-:-:S03]  /*16d90*/  IMAD.X R19, R15, 0x1, R19, P2 ;  /* 0x000000010f137824 */ /* 0x010fc600010e0613 */
        /* <DEDUP_REMOVED lines=21> */
[----:B0-----:R-:W4:Y:S04]  /*16ef0*/  LDL.LU R19, [R1+0x958] ;  /* 0x0009580001137983 */ /* 0x001f280000300800 */
[----:B------:R-:W4:Y:S01]  /*16f00*/  LDL.LU R25, [R1+0x934] ;  /* 0x0009340001197983 */ /* 0x000f220000300800 */
[----:B-----5:R-:W-:-:S05]  /*16f10*/  IADD3 R16, P2, PT, R13, R16, RZ ;  /* 0x000000100d107210 */ /* 0x020fca0007f5e0ff */
[----:B------:R0:W-:Y:S04]  /*16f20*/  STL [R1+0x994], R16 ;  /* 0x0009941001007387 */ /* 0x0001e80000100800 */
        /* <DEDUP_REMOVED lines=8> */
[----:B0-----:R-:W2:Y:S01]  /*16fb0*/  LDL.LU R21, [R1+0x940] ;  /* 0x0009400001157983 */ /* 0x001ea20000300800 */
[----:B---3--:R-:W-:-:S05]  /*16fc0*/  IMAD.X R20, R15, 0x1, R20, P4 ;  /* 0x000000010f147824 */ /* 0x008fca00020e0614 */
[----:B------:R0:W-:Y:S01]  /*16fd0*/  STL [R1+0x9a8], R20 ;  /* 0x0009a81401007387 */ /* 0x0001e20000100800 */
[----:B----4-:R-:W-:Y:S01]  /*16fe0*/  IADD3 R44, P4, PT, R13, R44, RZ ;  /* 0x0000002c0d2c7210 */ /* 0x010fe20007f9e0ff */
[----:B------:R-:W-:Y:S02]  /*16ff0*/  IMAD.X R43, R15, 0x1, R43, P6 ;  /* 0x000000010f2b7824 */ /* 0x000fe400030e062b */
[----:B0-----:R-:W3:Y:S01]  /*17000*/  LDL.LU R20, [R1+0x91c] ;  /* 0x00091c0001147983 */ /* 0x001ee20000300800 */
        /* <DEDUP_REMOVED lines=33> */
[----:B------:R-:W-:Y:S04]  /*17220*/  STL [R1+0x944], R28 ;  /* 0x0009441c01007387 */ /* 0x000fe80000100800 */
[----:B------:R0:W-:Y:S04]  /*17230*/  STL [R1+0x958], R19 ;  /* 0x0009581301007387 */ /* 0x0001e80000100800 */
[----:B------:R-:W-:Y:S04]  /*17240*/  STL [R1+0x960], R27 ;  /* 0x0009601b01007387 */ /* 0x000fe80000100800 */
[----:B0-----:R-:W4:Y:S01]  /*17250*/  LDL.LU R19, [R1+0x938] ;  /* 0x0009380001137983 */ /* 0x001f220000300800 */
[----:B------:R-:W-:-:S02]  /*17260*/  IADD3 R26, P3, PT, R13, R26, RZ ;  /* 0x0000001a0d1a7210 */ /* 0x000fc40007f7e0ff */
[----:B------:R-:W-:Y:S01]  /*17270*/  IADD3 R25, P4, PT, R13, R25, RZ ;  /* 0x000000190d197210 */ /* 0x000fe20007f9e0ff */
[----:B-----5:R-:W-:Y:S02]  /*17280*/  IMAD.X R16, R15, 0x1, R16, P6 ;  /* 0x000000010f107824 */ /* 0x020fe400030e0610 */
[----:B------:R-:W-:Y:S04]  /*17290*/  STL [R1+0x93c], R26 ;  /* 0x00093c1a01007387 */ /* 0x000fe80000100800 */
[----:B------:R0:W-:Y:S01]  /*172a0*/  STL [R1+0x950], R16 ;  /* 0x0009501001007387 */ /* 0x0001e20000100800 */
        /* <DEDUP_REMOVED lines=9> */
[----:B------:R0:W-:Y:S04]  /*17340*/  STL [R1+0x940], R21 ;  /* 0x0009401501007387 */ /* 0x0001e80000100800 */
[----:B0-----:R-:W2:Y:S04]  /*17350*/  LDL.LU R21, [R1+0x90c] ;  /* 0x00090c0001157983 */ /* 0x001ea80000300800 */
[----:B------:R-:W-:Y:S04]  /*17360*/  STL [R1+0x924], R23 ;  /* 0x0009241701007387 */ /* 0x000fe80000100800 */
[----:B------:R-:W2:Y:S04]  /*17370*/  LDL.LU R44, [R1+0x928] ;  /* 0x00092800012c7983 */ /* 0x000ea80000300800 */
[----:B------:R-:W2:Y:S01]  /*17380*/  LDL.LU R43, [R1+0x904] ;  /* 0x00090400012b7983 */ /* 0x000ea20000300800 */
[----:B---3--:R-:W-:-:S03]  /*17390*/  IADD3 R20, P2, PT, R13, R20, RZ ;  /* 0x000000140d147210 */ /* 0x008fc60007f5e0ff */
        /* <DEDUP_REMOVED lines=18> */
[----:B0-----:R-:W3:Y:S04]  /*174c0*/  LDL.LU R20, [R1+0x8bc] ;  /* 0x0008bc0001147983 */ /* 0x001ee80000300800 */
[----:B------:R-:W3:Y:S01]  /*174d0*/  LDL.LU R25, [R1+0x8d8] ;  /* 0x0008d80001197983 */ /* 0x000ee20000300800 */
[----:B----4-:R-:W-:-:S05]  /*174e0*/  IMAD.X R19, R15, 0x1, R19, P3 ;  /* 0x000000010f137824 */ /* 0x010fca00018e0613 */
[----:B------:R0:W-:Y:S04]  /*174f0*/  STL [R1+0x938], R19 ;  /* 0x0009381301007387 */ /* 0x0001e80000100800 */
        /* <DEDUP_REMOVED lines=8> */
[----:B0-----:R-:W5:Y:S01]  /*17580*/  LDL.LU R22, [R1+0x8a4] ;  /* 0x0008a40001167983 */ /* 0x001f620000300800 */
[----:B--2---:R-:W-:-:S05]  /*17590*/  IADD3 R21, P4, PT, R13, R21, RZ ;  /* 0x000000150d157210 */ /* 0x004fca0007f9e0ff */
[----:B------:R0:W-:Y:S01]  /*175a0*/  STL [R1+0x90c], R21 ;  /* 0x00090c1501007387 */ /* 0x0001e20000100800 */
[----:B------:R-:W-:Y:S01]  /*175b0*/  IMAD.X R44, R15, 0x1, R44, P6 ;  /* 0x000000010f2c7824 */ /* 0x000fe200030e062c */
[----:B------:R-:W-:Y:S02]  /*175c0*/  IADD3 R43, P6, PT, R13, R43, RZ ;  /* 0x0000002b0d2b7210 */ /* 0x000fe40007fde0ff */
[----:B0-----:R-:W2:Y:S01]  /*175d0*/  LDL.LU R21, [R1+0x8c0] ;  /* 0x0008c00001157983 */ /* 0x001ea20000300800 */
[----:B---3--:R-:W-:-:S03]  /*175e0*/  IMAD.X R42, R15, 0x1, R42, P1 ;  /* 0x000000010f2a7824 */ /* 0x008fc600008e062a */
        /* <DEDUP_REMOVED lines=37> */
[----:B0-----:R-:W3:Y:S04]  /*17840*/  LDL.LU R20, [R1+0x89c] ;  /* 0x00089c0001147983 */ /* 0x001ee80000300800 */
[----:B------:R-:W-:Y:S01]  /*17850*/  STL [R1+0x8e0], R26 ;  /* 0x0008e01a01007387 */ /* 0x000fe20000100800 */
[----:B----4-:R-:W-:-:S05]  /*17860*/  IADD3 R19, P6, PT, R13, R19, RZ ;  /* 0x000000130d137210 */ /* 0x010fca0007fde0ff */
[----:B------:R0:W-:Y:S04]  /*17870*/  STL [R1+0x8b4], R19 ;  /* 0x0008b41301007387 */ /* 0x0001e80000100800 */
[----:B0-----:R-:W4:Y:S01]  /*17880*/  LDL.LU R19, [R1+0x8b8] ;  /* 0x0008b80001137983 */ /* 0x001f220000300800 */
[----:B------:R-:W-:Y:S01]  /*17890*/  IMAD.X R24, R15, 0x1, R24, P1 ;  /* 0x000000010f187824 */ /* 0x000fe200008e0618 */
[----:B-----5:R-:W-:Y:S02]  /*178a0*/  IADD3 R16, P1, PT, R13, R16, RZ ;  /* 0x000000100d107210 */ /* 0x020fe40007f3e0ff */
[----:B------:R-:W-:Y:S01]  /*178b0*/  STL [R1+0x8d8], R25 ;  /* 0x0008d81901007387 */ /* 0x000fe20000100800 */
[----:B------:R-:W-:-:S03]  /*178c0*/  IMAD.X R23, R15, 0x1, R23, P2 ;  /* 0x000000010f177824 */ /* 0x000fc600010e0617 */
[----:B------:R0:W-:Y:S04]  /*178d0*/  STL [R1+0x8ac], R16 ;  /* 0x0008ac1001007387 */ /* 0x0001e80000100800 */
[----:B0-----:R-:W5:Y:S01]  /*178e0*/  LDL.LU R16, [R1+0x894] ;  /* 0x0008940001107983 */ /* 0x001f620000300800 */
[----:B------:R-:W-:-:S03]  /*178f0*/  IADD3 R22, P2, PT, R13, R22, RZ ;  /* 0x000000160d167210 */ /* 0x000fc60007f5e0ff */
[----:B------:R-:W-:Y:S04]  /*17900*/  STL [R1+0x8d0], R24 ;  /* 0x0008d01801007387 */ /* 0x000fe80000100800 */
[----:B------:R0:W-:Y:S04]  /*17910*/  STL [R1+0x8a4], R22 ;  /* 0x0008a41601007387 */ /* 0x0001e80000100800 */
[----:B0-----:R-:W5:Y:S04]  /*17920*/  LDL.LU R22, [R1+0x8b0] ;  /* 0x0008b00001167983 */ /* 0x001f680000300800 */
[----:B------:R-:W-:Y:S04]  /*17930*/  STL [R1+0x8c8], R23 ;  /* 0x0008c81701007387 */ /* 0x000fe80000100800 */
[----:B------:R-:W5:Y:S04]  /*17940*/  LDL.LU R44, [R1+0x88c] ;  /* 0x00088c00012c7983 */ /* 0x000f680000300800 */
[----:B------:R-:W5:Y:S04]  /*17950*/  LDL.LU R43, [R1+0x8a8] ;  /* 0x0008a800012b7983 */ /* 0x000f680000300800 */
[----:B------:R-:W5:Y:S01]  /*17960*/  LDL.LU R42, [R1+0x884] ;  /* 0x00088400012a7983 */ /* 0x000f620000300800 */
[----:B--2---:R-:W-:-:S05]  /*17970*/  IMAD.X R21, R15, 0x1, R21, P3 ;  /* 0x000000010f157824 */ /* 0x004fca00018e0615 */
        /* <DEDUP_REMOVED lines=19> */
[----:B---3--:R-:W-:-:S05]  /*17ab0*/  IADD3 R20, P3, PT, R13, R20, RZ ;  /* 0x000000140d147210 */ /* 0x008fca0007f7e0ff */
[----:B------:R0:W-:Y:S04]  /*17ac0*/  STL [R1+0x89c], R20 ;  /* 0x00089c1401007387 */ /* 0x0001e80000100800 */
        /* <DEDUP_REMOVED lines=9> */
[----:B------:R-:W-:-:S05]  /*17b60*/  IMAD.X R22, R15, 0x1, R22, P6 ;  /* 0x000000010f167824 */ /* 0x000fca00030e0616 */
[----:B------:R0:W-:Y:S01]  /*17b70*/  STL [R1+0x8b0], R22 ;  /* 0x0008b01601007387 */ /* 0x0001e20000100800 */
[----:B------:R-:W-:Y:S01]  /*17b80*/  IADD3 R44, P6, PT, R13, R44, RZ ;  /* 0x0000002c0d2c7210 */ /* 0x000fe20007fde0ff */
[----:B------:R-:W-:Y:S02]  /*17b90*/  IMAD.X R43, R15, 0x1, R43, P1 ;  /* 0x000000010f2b7824 */ /* 0x000fe400008e062b */
[----:B0-----:R-:W5:Y:S01]  /*17ba0*/  LDL.LU R22, [R1+0x824] ;  /* 0x0008240001167983 */ /* 0x001f620000300800 */
[----:B------:R-:W-:-:S03]  /*17bb0*/  IADD3 R42, P1, PT, R13, R42, RZ ;  /* 0x0000002a0d2a7210 */ /* 0x000fc60007f3e0ff */
[----:B------:R-:W-:Y:S04]  /*17bc0*/  STL [R1+0x88c], R44 ;  /* 0x00088c2c01007387 */ /* 0x000fe80000100800 */
[----:B------:R-:W-:Y:S04]  /*17bd0*/  STL [R1+0x8a8], R43 ;  /* 0x0008a82b01007387 */ /* 0x000fe80000100800 */
[----:B------:R-:W-:Y:S01]  /*17be0*/  STL [R1+0x884], R42 ;  /* 0x0008842a01007387 */ /* 0x000fe20000100800 */
[----:B--2---:R-:W-:Y:S01]  /*17bf0*/  IMAD.X R41, R15, 0x1, R41, P2 ;  /* 0x000000010f297824 */ /* 0x004fe200010e0629 */
[----:B------:R-:W-:-:S04]  /*17c00*/  IADD3 R40, P2, PT, R13, R40, RZ ;  /* 0x000000280d287210 */ /* 0x000fc80007f5e0ff */
        /* <DEDUP_REMOVED lines=27> */
[----:B------:R-:W-:Y:S01]  /*17dc0*/  IMAD.X R21, R15, 0x1, R21, P6 ;  /* 0x000000010f157824 */ /* 0x000fe200030e0615 */
[----:B------:R-:W-:-:S04]  /*17dd0*/  IADD3 R26, P4, PT, R13, R26, RZ ;  /* 0x0000001a0d1a7210 */ /* 0x000fc80007f9e0ff */
[----:B------:R0:W-:Y:S04]  /*17de0*/  STL [R1+0x860], R21 ;  /* 0x0008601501007387 */ /* 0x0001e80000100800 */
[----:B------:R-:W-:Y:S01]  /*17df0*/  STL [R1+0x868], R27 ;  /* 0x0008681b01007387 */ /* 0x000fe20000100800 */
[----:B------:R-:W-:-:S03]  /*17e00*/  IADD3 R25, P6, PT, R13, R25, RZ ;  /* 0x000000190d197210 */ /* 0x000fc60007fde0ff */
[----:B0-----:R-:W2:Y:S04]  /*17e10*/  LDL.LU R21, [R1+0x840] ;  /* 0x0008400001157983 */ /* 0x001ea80000300800 */
[----:B------:R-:W-:Y:S01]  /*17e20*/  STL [R1+0x844], R26 ;  /* 0x0008441a01007387 */ /* 0x000fe20000100800 */
[----:B---3--:R-:W-:-:S05]  /*17e30*/  IMAD.X R20, R15, 0x1, R20, P1 ;  /* 0x000000010f147824 */ /* 0x008fca00008e0614 */
[----:B------:R0:W-:Y:S04]  /*17e40*/  STL [R1+0x858], R20 ;  /* 0x0008581401007387 */ /* 0x0001e80000100800 */
[----:B0-----:R-:W3:Y:S04]  /*17e50*/  LDL.LU R20, [R1+0x81c] ;  /* 0x00081c0001147983 */ /* 0x001ee80000300800 */
[----:B------:R-:W-:Y:S01]  /*17e60*/  STL [R1+0x83c], R25 ;  /* 0x00083c1901007387 */ /* 0x000fe20000100800 */
[----:B----4-:R-:W-:-:S05]  /*17e70*/  IMAD.X R19, R15, 0x1, R19, P2 ;  /* 0x000000010f137824 */ /* 0x010fca00010e0613 */
[----:B------:R0:W-:Y:S04]  /*17e80*/  STL [R1+0x850], R19 ;  /* 0x0008501301007387 */ /* 0x0001e80000100800 */
[----:B0-----:R-:W4:Y:S01]  /*17e90*/  LDL.LU R19, [R1+0x838] ;  /* 0x0008380001137983 */ /* 0x001f220000300800 */
[C---:B------:R-:W-:Y:S02]  /*17ea0*/  IADD3 R24, P1, PT, R13.reuse, R24, RZ ;  /* 0x000000180d187210 */ /* 0x040fe40007f3e0ff */
[----:B------:R-:W-:Y:S01]  /*17eb0*/  IADD3 R23, P2, PT, R13, R23, RZ ;  /* 0x000000170d177210 */ /* 0x000fe20007f5e0ff */
[----:B-----5:R-:W-:Y:S02]  /*17ec0*/  IMAD.X R16, R15, 0x1, R16, P3 ;  /* 0x000000010f107824 */ /* 0x020fe400018e0610 */
[----:B------:R-:W-:Y:S04]  /*17ed0*/  STL [R1+0x834], R24 ;  /* 0x0008341801007387 */ /* 0x000fe80000100800 */
[----:B------:R0:W-:Y:S04]  /*17ee0*/  STL [R1+0x848], R16 ;  /* 0x0008481001007387 */ /* 0x0001e80000100800 */
[----:B0-----:R-:W5:Y:S01]  /*17ef0*/  LDL.LU R16, [R1+0x814] ;  /* 0x0008140001107983 */ /* 0x001f620000300800 */
[----:B------:R-:W-:-:S03]  /*17f00*/  IADD3 R22, P3, PT, R13, R22, RZ ;  /* 0x000000160d167210 */ /* 0x000fc60007f7e0ff */
        /* <DEDUP_REMOVED lines=80> */
[----:B------:R-:W-:-:S04]  /*18410*/  IMAD.X R24, R15, 0x1, R24, P2 ;  /* 0x000000010f187824 */ /* 0x000fc800010e0618 */
[----:B------:R0:W-:Y:S04]  /*18420*/  STL [R1+0x7bc], R21 ;  /* 0x0007bc1501007387 */ /* 0x0001e80000100800 */
[----:B0-----:R-:W2:Y:S04]  /*18430*/  LDL.LU R21, [R1+0x7c0] ;  /* 0x0007c00001157983 */ /* 0x001ea80000300800 */
[----:B------:R-:W-:Y:S01]  /*18440*/  STL [R1+0x7e0], R25 ;  /* 0x0007e01901007387 */ /* 0x000fe20000100800 */
[----:B---3--:R-:W-:Y:S01]  /*18450*/  IADD3 R20, P2, PT, R13, R20, RZ ;  /* 0x000000140d147210 */ /* 0x008fe20007f5e0ff */
[----:B------:R-:W-:-:S04]  /*18460*/  IMAD.X R23, R15, 0x1, R23, P3 ;  /* 0x000000010f177824 */ /* 0x000fc800018e0617 */
[----:B------:R0:W-:Y:S04]  /*18470*/  STL [R1+0x7b4], R20 ;  /* 0x0007b41401007387 */ /* 0x0001e80000100800 */
[----:B0-----:R-:W3:Y:S04]  /*18480*/  LDL.LU R20, [R1+0x79c] ;  /* 0x00079c0001147983 */ /* 0x001ee80000300800 */
[----:B------:R-:W-:Y:S01]  /*18490*/  STL [R1+0x7d8], R24 ;  /* 0x0007d81801007387 */ /* 0x000fe20000100800 */
[----:B----4-:R-:W-:-:S05]  /*184a0*/  IADD3 R19, P3, PT, R13, R19, RZ ;  /* 0x000000130d137210 */ /* 0x010fca0007f7e0ff */
[----:B------:R0:W-:Y:S04]  /*184b0*/  STL [R1+0x7ac], R19 ;  /* 0x0007ac1301007387 */ /* 0x0001e80000100800 */
[----:B0-----:R-:W4:Y:S04]  /*184c0*/  LDL.LU R19, [R1+0x7b8] ;  /* 0x0007b80001137983 */ /* 0x001f280000300800 */
[----:B------:R-:W-:Y:S01]  /*184d0*/  STL [R1+0x7d0], R23 ;  /* 0x0007d01701007387 */ /* 0x000fe20000100800 */
[----:B-----5:R-:W-:-:S03]  /*184e0*/  IMAD.X R16, R15, 0x1, R16, P4 ;  /* 0x000000010f107824 */ /* 0x020fc600020e0610 */
        /* <DEDUP_REMOVED lines=22> */
[----:B------:R-:W-:-:S05]  /*18650*/  IADD3 R22, P4, PT, R13, R22, RZ ;  /* 0x000000160d167210 */ /* 0x000fca0007f9e0ff */
[----:B------:R0:W-:Y:S04]  /*18660*/  STL [R1+0x7a4], R22 ;  /* 0x0007a41601007387 */ /* 0x0001e80000100800 */
        /* <DEDUP_REMOVED lines=50> */
[----:B------:R0:W-:Y:S04]  /*18990*/  STL [R1+0x768], R16 ;  /* 0x0007681001007387 */ /* 0x0001e80000100800 */
[----:B------:R-:W-:Y:S04]  /*189a0*/  STL [R1+0x770], R27 ;  /* 0x0007701b01007387 */ /* 0x000fe80000100800 */
        /* <DEDUP_REMOVED lines=14> */
[----:B0-----:R-:W3:Y:S04]  /*18a90*/  LDL.LU R20, [R1+0x71c] ;  /* 0x00071c0001147983 */ /* 0x001ee80000300800 */
[----:B------:R-:W-:Y:S04]  /*18aa0*/  STL [R1+0x734], R23 ;  /* 0x0007341701007387 */ /* 0x000fe80000100800 */
[----:B------:R-:W3:Y:S04]  /*18ab0*/  LDL.LU R44, [R1+0x738] ;  /* 0x00073800012c7983 */ /* 0x000ee80000300800 */
[----:B------:R-:W3:Y:S01]  /*18ac0*/  LDL.LU R43, [R1+0x714] ;  /* 0x00071400012b7983 */ /* 0x000ee20000300800 */
[----:B----4-:R-:W-:-:S03]  /*18ad0*/  IADD3 R19, P4, PT, R13, R19, RZ ;  /* 0x000000130d137210 */ /* 0x010fc60007f9e0ff */
        /* <DEDUP_REMOVED lines=20> */
[----:B-----5:R-:W-:-:S05]  /*18c20*/  IMAD.X R16, R15, 0x1, R16, P6 ;  /* 0x000000010f107824 */ /* 0x020fca00030e0610 */
[----:B------:R0:W-:Y:S04]  /*18c30*/  STL [R1+0x748], R16 ;  /* 0x0007481001007387 */ /* 0x0001e80000100800 */
        /* <DEDUP_REMOVED lines=11> */
[----:B------:R-:W-:Y:S01]  /*18cf0*/  IMAD.X R44, R15, 0x1, R44, P2 ;  /* 0x000000010f2c7824 */ /* 0x000fe200010e062c */
[----:B------:R-:W-:Y:S02]  /*18d00*/  IADD3 R43, P2, PT, R13, R43, RZ ;  /* 0x0000002b0d2b7210 */ /* 0x000fe40007f5e0ff */
[----:B0-----:R-:W3:Y:S01]  /*18d10*/  LDL.LU R20, [R1+0x6d0] ;  /* 0x0006d00001147983 */ /* 0x001ee20000300800 */
[----:B----4-:R-:W-:-:S03]  /*18d20*/  IMAD.X R42, R15, 0x1, R42, P3 ;  /* 0x000000010f2a7824 */ /* 0x010fc600018e062a */
        /* <DEDUP_REMOVED lines=37> */
[----:B------:R-:W-:-:S03]  /*18f80*/  IMAD.X R25, R15, 0x1, R25, P2 ;  /* 0x000000010f197824 */ /* 0x000fc600010e0619 */
[----:B------:R-:W-:Y:S01]  /*18f90*/  STL [R1+0x6f0], R26 ;  /* 0x0006f01a01007387 */ /* 0x000fe20000100800 */
[----:B-----5:R-:W-:Y:S01]  /*18fa0*/  IADD3 R16, P2, PT, R13, R16, RZ ;  /* 0x000000100d107210 */ /* 0x020fe20007f5e0ff */
[----:B------:R-:W-:-:S04]  /*18fb0*/  IMAD.X R24, R15, 0x1, R24, P3 ;  /* 0x000000010f187824 */ /* 0x000fc800018e0618 */
        /* <DEDUP_REMOVED lines=10> */
[----:B0-----:R-:W2:Y:S04]  /*19060*/  LDL.LU R21, [R1+0x6c0] ;  /* 0x0006c00001157983 */ /* 0x001ea80000300800 */
[----:B------:R-:W-:Y:S04]  /*19070*/  STL [R1+0x6d8], R23 ;  /* 0x0006d81701007387 */ /* 0x000fe80000100800 */
[----:B------:R-:W2:Y:S04]  /*19080*/  LDL.LU R44, [R1+0x69c] ;  /* 0x00069c00012c7983 */ /* 0x000ea80000300800 */
[----:B------:R-:W2:Y:S01]  /*19090*/  LDL.LU R43, [R1+0x6b8] ;  /* 0x0006b800012b7983 */ /* 0x000ea20000300800 */
[----:B---3--:R-:W-:-:S03]  /*190a0*/  IMAD.X R20, R15, 0x1, R20, P6 ;  /* 0x000000010f147824 */ /* 0x008fc600030e0614 */
        /* <DEDUP_REMOVED lines=20> */
[----:B----4-:R-:W-:-:S05]  /*191f0*/  IADD3 R19, P6, PT, R13, R19, RZ ;  /* 0x000000130d137210 */ /* 0x010fca0007fde0ff */
[----:B------:R0:W-:Y:S04]  /*19200*/  STL [R1+0x6ac], R19 ;  /* 0x0006ac1301007387 */ /* 0x0001e80000100800 */
        /* <DEDUP_REMOVED lines=8> */
[----:B0-----:R-:W5:Y:S01]  /*19290*/  LDL.LU R22, [R1+0x658] ;  /* 0x0006580001167983 */ /* 0x001f620000300800 */
[----:B--2---:R-:W-:-:S05]  /*192a0*/  IMAD.X R21, R15, 0x1, R21, P2 ;  /* 0x000000010f157824 */ /* 0x004fca00010e0615 */
[----:B------:R0:W-:Y:S01]  /*192b0*/  STL [R1+0x6c0], R21 ;  /* 0x0006c01501007387 */ /* 0x0001e20000100800 */
[----:B------:R-:W-:Y:S01]  /*192c0*/  IADD3 R44, P2, PT, R13, R44, RZ ;  /* 0x0000002c0d2c7210 */ /* 0x000fe20007f5e0ff */
[----:B------:R-:W-:Y:S02]  /*192d0*/  IMAD.X R43, R15, 0x1, R43, P3 ;  /* 0x000000010f2b7824 */ /* 0x000fe400018e062b */
[----:B0-----:R-:W2:Y:S01]  /*192e0*/  LDL.LU R21, [R1+0x654] ;  /* 0x0006540001157983 */ /* 0x001ea20000300800 */
[----:B---3--:R-:W-:-:S03]  /*192f0*/  IADD3 R42, P3, PT, R13, R42, RZ ;  /* 0x0000002a0d2a7210 */ /* 0x008fc60007f7e0ff */
        /* <DEDUP_REMOVED lines=36> */
[----:B0-----:R-:W3:Y:S04]  /*19540*/  LDL.LU R20, [R1+0x438] ;  /* 0x0004380001147983 */ /* 0x001ee80000300800 */
[----:B------:R-:W-:Y:S01]  /*19550*/  STL [R1+0x43c], R26 ;  /* 0x00043c1a01007387 */ /* 0x000fe20000100800 */
[----:B----4-:R-:W-:-:S05]  /*19560*/  IMAD.X R19, R15, 0x1, R19, P3 ;  /* 0x000000010f137824 */ /* 0x010fca00018e0613 */
[----:B------:R0:W-:Y:S04]  /*19570*/  STL [R1+0x668], R19 ;  /* 0x0006681301007387 */ /* 0x0001e80000100800 */
[----:B0-----:R-:W4:Y:S01]  /*19580*/  LDL.LU R19, [R1+0x64c] ;  /* 0x00064c0001137983 */ /* 0x001f220000300800 */
[C---:B------:R-:W-:Y:S02]  /*19590*/  IADD3 R25, P2, PT, R13.reuse, R25, RZ ;  /* 0x000000190d197210 */ /* 0x040fe40007f5e0ff */
[----:B------:R-:W-:-:S03]  /*195a0*/  IADD3 R24, P3, PT, R13, R24, RZ ;  /* 0x000000180d187210 */ /* 0x000fc60007f7e0ff */
[----:B------:R-:W-:Y:S01]  /*195b0*/  STL [R1+0x634], R25 ;  /* 0x0006341901007387 */ /* 0x000fe20000100800 */
[----:B-----5:R-:W-:Y:S01]  /*195c0*/  IMAD.X R16, R15, 0x1, R16, P4 ;  /* 0x000000010f107824 */ /* 0x020fe200020e0610 */
[----:B------:R-:W-:-:S04]  /*195d0*/  IADD3 R23, P4, PT, R13, R23, RZ ;  /* 0x000000170d177210 */ /* 0x000fc80007f9e0ff */
        /* <DEDUP_REMOVED lines=93> */
[----:B0-----:R-:W4:Y:S01]  /*19bb0*/  LDL.LU R19, [R1+0x390] ;  /* 0x0003900001137983 */ /* 0x001f220000300800 */
[----:B------:R-:W-:-:S03]  /*19bc0*/  IMAD.X R23, R15, 0x1, R23, P6 ;  /* 0x000000010f177824 */ /* 0x000fc600030e0617 */
[----:B------:R-:W-:Y:S01]  /*19bd0*/  STL [R1+0x3f4], R24 ;  /* 0x0003f41801007387 */ /* 0x000fe20000100800 */
[----:B-----5:R-:W-:-:S05]  /*19be0*/  IADD3 R16, P6, PT, R13, R16, RZ ;  /* 0x000000100d107210 */ /* 0x020fca0007fde0ff */
[----:B------:R0:W-:Y:S04]  /*19bf0*/  STL [R1+0x3c8], R16 ;  /* 0x0003c81001007387 */ /* 0x0001e80000100800 */
[----:B0-----:R-:W5:Y:S04]  /*19c00*/  LDL.LU R16, [R1+0x3d4] ;  /* 0x0003d40001107983 */ /* 0x001f680000300800 */
[----:B------:R-:W-:Y:S01]  /*19c10*/  STL [R1+0x3ec], R23 ;  /* 0x0003ec1701007387 */ /* 0x000fe20000100800 */
[----:B------:R-:W-:-:S03]  /*19c20*/  IMAD.X R22, R15, 0x1, R22, P1 ;  /* 0x000000010f167824 */ /* 0x000fc600008e0616 */
        /* <DEDUP_REMOVED lines=90> */
[----:B------:R-:W-:-:S05]  /*1a1d0*/  IADD3 R23, P6, PT, R13, R23, RZ ;  /* 0x000000170d177210 */ /* 0x000fca0007fde0ff */
[----:B------:R-:W-:Y:S04]  /*1a1e0*/  STL [R1+0x328], R23 ;  /* 0x0003281701007387 */ /* 0x000fe80000100800 */
[----:B------:R-:W4:Y:S04]  /*1a1f0*/  LDL.LU R44, [R1+0x32c] ;  /* 0x00032c00012c7983 */ /* 0x000f280000300800 */
[----:B------:R-:W4:Y:S01]  /*1a200*/  LDL.LU R43, [R1+0x308] ;  /* 0x00030800012b7983 */ /* 0x000f220000300800 */
[----:B-----5:R-:W-:-:S03]  /*1a210*/  IADD3 R16, P1, PT, R13, R16, RZ ;  /* 0x000000100d107210 */ /* 0x020fc60007f3e0ff */
        /* <DEDUP_REMOVED lines=20> */
[----:B------:R-:W-:-:S05]  /*1a360*/  IMAD.X R22, R15, 0x1, R22, P2 ;  /* 0x000000010f167824 */ /* 0x000fca00010e0616 */
        /* <DEDUP_REMOVED lines=13> */
[----:B------:R-:W-:Y:S01]  /*1a440*/  IMAD.X R44, R15, 0x1, R44, P4 ;  /* 0x000000010f2c7824 */ /* 0x000fe200020e062c */
[----:B------:R-:W-:Y:S01]  /*1a450*/  IADD3 R43, P4, PT, R13, R43, RZ ;  /* 0x0000002b0d2b7210 */ /* 0x000fe20007f9e0ff */
[----:B-----5:R-:W-:-:S03]  /*1a460*/  IMAD.X R42, R15, 0x1, R42, P6 ;  /* 0x000000010f2a7824 */ /* 0x020fc600030e062a */
        /* <DEDUP_REMOVED lines=39> */
[----:B------:R-:W-:Y:S01]  /*1a6e0*/  IADD3 R22, P4, PT, R13, R22, RZ ;  /* 0x000000160d167210 */ /* 0x000fe20007f9e0ff */
[----:B------:R-:W-:-:S04]  /*1a6f0*/  IMAD.X R24, R15, 0x1, R24, P6 ;  /* 0x000000010f187824 */ /* 0x000fc800030e0618 */
        /* <DEDUP_REMOVED lines=10> */
[----:B0-----:R-:W3:Y:S04]  /*1a7a0*/  LDL.LU R20, [R1+0x2b4] ;  /* 0x0002b40001147983 */ /* 0x001ee80000300800 */
[----:B------:R-:W-:Y:S04]  /*1a7b0*/  STL [R1+0x2cc], R23 ;  /* 0x0002cc1701007387 */ /* 0x000fe80000100800 */
[----:B------:R-:W3:Y:S04]  /*1a7c0*/  LDL.LU R44, [R1+0x290] ;  /* 0x00029000012c7983 */ /* 0x000ee80000300800 */
[----:B------:R-:W3:Y:S01]  /*1a7d0*/  LDL.LU R43, [R1+0x2ac] ;  /* 0x0002ac00012b7983 */ /* 0x000ee20000300800 */
[----:B----4-:R-:W-:-:S03]  /*1a7e0*/  IMAD.X R19, R15, 0x1, R19, P2 ;  /* 0x000000010f137824 */ /* 0x010fc600010e0613 */
        /* <DEDUP_REMOVED lines=33> */
[----:B------:R-:W-:Y:S01]  /*1aa00*/  IADD3 R44, P4, PT, R13, R44, RZ ;  /* 0x0000002c0d2c7210 */ /* 0x000fe20007f9e0ff */
[----:B------:R-:W-:Y:S02]  /*1aa10*/  IMAD.X R43, R15, 0x1, R43, P6 ;  /* 0x000000010f2b7824 */ /* 0x000fe400030e062b */
[----:B0-----:R-:W3:Y:S01]  /*1aa20*/  LDL.LU R20, [R1+0x228] ;  /* 0x0002280001147983 */ /* 0x001ee20000300800 */
[----:B----4-:R-:W-:-:S03]  /*1aa30*/  IADD3 R42, P6, PT, R13, R42, RZ ;  /* 0x0000002a0d2a7210 */ /* 0x010fc60007fde0ff */
        /* <DEDUP_REMOVED lines=37> */
[----:B------:R-:W-:-:S03]  /*1ac90*/  IADD3 R25, P4, PT, R13, R25, RZ ;  /* 0x000000190d197210 */ /* 0x000fc60007f9e0ff */
[----:B------:R-:W-:Y:S01]  /*1aca0*/  STL [R1+0x248], R26 ;  /* 0x0002481a01007387 */ /* 0x000fe20000100800 */
[----:B-----5:R-:W-:Y:S01]  /*1acb0*/  IMAD.X R16, R15, 0x1, R16, P6 ;  /* 0x000000010f107824 */ /* 0x020fe200030e0610 */
[----:B------:R-:W-:-:S04]  /*1acc0*/  IADD3 R24, P6, PT, R13, R24, RZ ;  /* 0x000000180d187210 */ /* 0x000fc80007fde0ff */
[----:B------:R0:W-:Y:S04]  /*1acd0*/  STL [R1+0x25c], R16 ;  /* 0x00025c1001007387 */ /* 0x0001e80000100800 */
[----:B0-----:R-:W5:Y:S04]  /*1ace0*/  LDL.LU R16, [R1+0x220] ;  /* 0x0002200001107983 */ /* 0x001f680000300800 */
[----:B------:R-:W-:Y:S01]  /*1acf0*/  STL [R1+0x240], R25 ;  /* 0x0002401901007387 */ /* 0x000fe20000100800 */
[----:B------:R-:W-:Y:S01]  /*1ad00*/  IMAD.X R22, R15, 0x1, R22, P1 ;  /* 0x000000010f167824 */ /* 0x000fe200008e0616 */
[----:B------:R-:W-:-:S04]  /*1ad10*/  IADD3 R23, P1, PT, R13, R23, RZ ;  /* 0x000000170d177210 */ /* 0x000fc80007f3e0ff */
[----:B------:R0:W-:Y:S04]  /*1ad20*/  STL [R1+0x254], R22 ;  /* 0x0002541601007387 */ /* 0x0001e80000100800 */
        /* <DEDUP_REMOVED lines=88> */
[----:B------:R-:W-:-:S03]  /*1b2b0*/  IMAD.X R24, R15, 0x1, R24, P1 ;  /* 0x000000010f187824 */ /* 0x000fc600008e0618 */
[----:B------:R-:W-:Y:S01]  /*1b2c0*/  STL [R1+0x1e0], R25 ;  /* 0x0001e01901007387 */ /* 0x000fe20000100800 */
[----:B-----5:R-:W-:Y:S01]  /*1b2d0*/  IADD3 R16, P1, PT, R13, R16, RZ ;  /* 0x000000100d107210 */ /* 0x020fe20007f3e0ff */
[----:B------:R-:W-:-:S04]  /*1b2e0*/  IMAD.X R23, R15, 0x1, R23, P2 ;  /* 0x000000010f177824 */ /* 0x000fc800010e0617 */
[----:B------:R0:W-:Y:S04]  /*1b2f0*/  STL [R1+0x1ac], R16 ;  /* 0x0001ac1001007387 */ /* 0x0001e80000100800 */
[----:B0-----:R-:W5:Y:S04]  /*1b300*/  LDL.LU R16, [R1+0x194] ;  /* 0x0001940001107983 */ /* 0x001f680000300800 */
[----:B------:R-:W-:Y:S04]  /*1b310*/  STL [R1+0x1d8], R24 ;  /* 0x0001d81801007387 */ /* 0x000fe80000100800 */
[----:B------:R-:W5:Y:S01]  /*1b320*/  LDL.LU R44, [R1+0x1b0] ;  /* 0x0001b000012c7983 */ /* 0x000f620000300800 */
[----:B------:R-:W-:-:S03]  /*1b330*/  IADD3 R22, P2, PT, R13, R22, RZ ;  /* 0x000000160d167210 */ /* 0x000fc60007f5e0ff */
[----:B------:R0:W-:Y:S04]  /*1b340*/  STL [R1+0x1d0], R23 ;  /* 0x0001d01701007387 */ /* 0x0001e80000100800 */
[----:B------:R-:W5:Y:S04]  /*1b350*/  LDL.LU R43, [R1+0x1a8] ;  /* 0x0001a800012b7983 */ /* 0x000f680000300800 */
[----:B------:R1:W-:Y:S04]  /*1b360*/  STL [R1+0x1a4], R22 ;  /* 0x0001a41601007387 */ /* 0x0003e80000100800 */
[----:B------:R-:W5:Y:S04]  /*1b370*/  LDL.LU R42, [R1+0x18c] ;  /* 0x00018c00012a7983 */ /* 0x000f680000300800 */
[----:B------:R-:W5:Y:S01]  /*1b380*/  LDL.LU R41, [R1+0x1a0] ;  /* 0x0001a00001297983 */ /* 0x000f620000300800 */
[----:B--2---:R-:W-:-:S05]  /*1b390*/  IMAD.X R21, R15, 0x1, R21, P3 ;  /* 0x000000010f157824 */ /* 0x004fca00018e0615 */
        /* <DEDUP_REMOVED lines=14> */
[----:B0-----:R-:W5:Y:S04]  /*1b480*/  LDL R23, [R1+0xb54] ;  /* 0x000b540001177983 */ /* 0x001f680000100800 */
[----:B------:R-:W5:Y:S04]  /*1b490*/  LDL.LU R27, [R1+0x164] ;  /* 0x00016400011b7983 */ /* 0x000f680000300800 */
[----:B------:R-:W5:Y:S04]  /*1b4a0*/  LDL.LU R26, [R1+0x148] ;  /* 0x00014800011a7983 */ /* 0x000f680000300800 */
[----:B------:R-:W5:Y:S04]  /*1b4b0*/  LDL.LU R25, [R1+0x15c] ;  /* 0x00015c0001197983 */ /* 0x000f680000300800 */
[----:B------:R-:W5:Y:S04]  /*1b4c0*/  LDL.LU R24, [R1+0x140] ;  /* 0x0001400001187983 */ /* 0x000f680000300800 */
[----:B-1----:R-:W5:Y:S01]  /*1b4d0*/  LDL.LU R22, [R1+0x154] ;  /* 0x0001540001167983 */ /* 0x002f620000300800 */
[----:B---3--:R-:W-:-:S05]  /*1b4e0*/  IADD3 R20, P3, PT, R13, R20, RZ ;  /* 0x000000140d147210 */ /* 0x008fca0007f7e0ff */
[----:B------:R0:W-:Y:S04]  /*1b4f0*/  STL [R1+0x19c], R20 ;  /* 0x00019c1401007387 */ /* 0x0001e80000100800 */
[----:B--2---:R-:W2:Y:S04]  /*1b500*/  LDL.LU R21, [R1+0x14c] ;  /* 0x00014c0001157983 */ /* 0x004ea80000300800 */
[----:B0-----:R-:W3:Y:S01]  /*1b510*/  LDL.LU R20, [R1+0x144] ;  /* 0x0001440001147983 */ /* 0x001ee20000300800 */
[----:B----4-:R-:W-:-:S05]  /*1b520*/  IMAD.X R19, R15, 0x1, R19, P4 ;  /* 0x000000010f137824 */ /* 0x010fca00020e0613 */
[----:B------:R0:W-:Y:S04]  /*1b530*/  STL [R1+0x1b8], R19 ;  /* 0x0001b81301007387 */ /* 0x0001e80000100800 */
[----:B0-----:R-:W4:Y:S01]  /*1b540*/  LDL.LU R19, [R1+0x138] ;  /* 0x0001380001137983 */ /* 0x001f220000300800 */
[----:B-----5:R-:W-:Y:S01]  /*1b550*/  IADD3 R16, P4, PT, R13, R16, RZ ;  /* 0x000000100d107210 */ /* 0x020fe20007f9e0ff */
[----:B------:R-:W-:-:S04]  /*1b560*/  IMAD.X R44, R15, 0x1, R44, P6 ;  /* 0x000000010f2c7824 */ /* 0x000fc800030e062c */
[----:B------:R0:W-:Y:S01]  /*1b570*/  STL [R1+0x194], R16 ;  /* 0x0001941001007387 */ /* 0x0001e20000100800 */
[----:B------:R-:W1:Y:S03]  /*1b580*/  SYNCS.PHASECHK.TRANS64.TRYWAIT P6, [UR11], R17 ;  /* 0x00000011ff0075a7 */ /* 0x000e6600080c110b */
[----:B------:R0:W-:Y:S01]  /*1b590*/  STL [R1+0x1b0], R44 ;  /* 0x0001b02c01007387 */ /* 0x0001e20000100800 */
[----:B------:R-:W-:Y:S01]  /*1b5a0*/  IMAD.X R43, R15, 0x1, R43, P1 ;  /* 0x000000010f2b7824 */ /* 0x000fe200008e062b */
[----:B------:R-:W-:-:S04]  /*1b5b0*/  IADD3 R42, P1, PT, R13, R42, RZ ;  /* 0x0000002a0d2a7210 */ /* 0x000fc80007f3e0ff */
[----:B------:R1:W-:Y:S01]  /*1b5c0*/  STL [R1+0x1a8], R43 ;  /* 0x0001a82b01007387 */ /* 0x0003e20000100800 */
[----:B0-----:R-:W0:Y:S01]  /*1b5d0*/  LDC R16, c[0x0][0x3a0] ;  /* 0x0000e800ff107b82 */ /* 0x001e220000000800 */
[----:B------:R-:W-:Y:S02]  /*1b5e0*/  IMAD.X R41, R15, 0x1, R41, P2 ;  /* 0x000000010f297824 */ /* 0x000fe400010e0629 */
[----:B------:R0:W-:Y:S04]  /*1b5f0*/  STL [R1+0x18c], R42 ;  /* 0x00018c2a01007387 */ /* 0x0001e80000100800 */
[----:B------:R0:W-:Y:S01]  /*1b600*/  STL [R1+0x1a0], R41 ;  /* 0x0001a02901007387 */ /* 0x0001e20000100800 */
[----:B------:R-:W-:Y:S02]  /*1b610*/  PRMT R18, RZ, 0x7610, R18 ;  /* 0x00007610ff127816 */ /* 0x000fe40000000012 */
[----:B------:R-:W-:Y:S01]  /*1b620*/  IADD3 R40, P2, PT, R13, R40, RZ ;  /* 0x000000280d287210 */ /* 0x000fe20007f5e0ff */
[----:B------:R-:W-:-:S04]  /*1b630*/  IMAD.X R39, R15, 0x1, R39, P3 ;  /* 0x000000010f277824 */ /* 0x000fc800018e0627 */
[----:B------:R0:W-:Y:S01]  /*1b640*/  STL [R1+0x184], R40 ;  /* 0x0001842801007387 */ /* 0x0001e20000100800 */
[----:B------:R-:W-:-:S03]  /*1b650*/  IADD3 R38, P3, PT, R13, R38, RZ ;  /* 0x000000260d267210 */ /* 0x000fc60007f7e0ff */
[----:B------:R0:W-:Y:S01]  /*1b660*/  STL [R1+0x198], R39 ;  /* 0x0001982701007387 */ /* 0x0001e20000100800 */
[----:B------:R-:W-:-:S03]  /*1b670*/  IMAD.X R37, R15, 0x1, R37, P4 ;  /* 0x000000010f257824 */ /* 0x000fc600020e0625 */
        /* <DEDUP_REMOVED lines=19> */
[----:B------:R-:W-:-:S03]  /*1b7b0*/  VIADD R23, R23, 0x1 ;  /* 0x0000000117177836 */ /* 0x000fc60000000000 */
[----:B------:R0:W-:Y:S01]  /*1b7c0*/  STL [R1+0x150], R28 ;  /* 0x0001501c01007387 */ /* 0x0001e20000100800 */
[----:B------:R-:W-:-:S03]  /*1b7d0*/  IMAD.X R27, R15, 0x1, R27, P1 ;  /* 0x000000010f1b7824 */ /* 0x000fc600008e061b */
[----:B------:R0:W-:Y:S01]  /*1b7e0*/  STL [R1+0xb60], R23 ;  /* 0x000b601701007387 */ /* 0x0001e20000100800 */
[----:B------:R-:W-:Y:S01]  /*1b7f0*/  IADD3 R26, P1, PT, R13, R26, RZ ;  /* 0x0000001a0d1a7210 */ /* 0x000fe20007f3e0ff */
[----:B------:R-:W-:Y:S02]  /*1b800*/  IMAD.X R25, R15, 0x1, R25, P2 ;  /* 0x000000010f197824 */ /* 0x000fe400010e0619 */
[----:B------:R0:W-:Y:S01]  /*1b810*/  STL [R1+0x164], R27 ;  /* 0x0001641b01007387 */ /* 0x0001e20000100800 */
[----:B------:R-:W-:-:S03]  /*1b820*/  IADD3 R24, P2, PT, R13, R24, RZ ;  /* 0x000000180d187210 */ /* 0x000fc60007f5e0ff */
[----:B------:R0:W-:Y:S01]  /*1b830*/  STL [R1+0x148], R26 ;  /* 0x0001481a01007387 */ /* 0x0001e20000100800 */
[----:B------:R-:W-:-:S03]  /*1b840*/  IMAD.X R22, R15, 0x1, R22, P3 ;  /* 0x000000010f167824 */ /* 0x000fc600018e0616 */
[----:B------:R0:W-:Y:S04]  /*1b850*/  STL [R1+0x15c], R25 ;  /* 0x00015c1901007387 */ /* 0x0001e80000100800 */
[----:B------:R0:W-:Y:S04]  /*1b860*/  STL [R1+0x140], R24 ;  /* 0x0001401801007387 */ /* 0x0001e80000100800 */
[----:B------:R0:W-:Y:S01]  /*1b870*/  STL [R1+0x154], R22 ;  /* 0x0001541601007387 */ /* 0x0001e20000100800 */
[C---:B--2---:R-:W-:Y:S02]  /*1b880*/  IMAD.X R21, R15.reuse, 0x1, R21, P4 ;  /* 0x000000010f157824 */ /* 0x044fe400020e0615 */
[----:B---3--:R-:W-:-:S03]  /*1b890*/  IMAD.X R20, R15, 0x1, R20, P1 ;  /* 0x000000010f147824 */ /* 0x008fc600008e0614 */
[----:B------:R2:W-:Y:S04]  /*1b8a0*/  STL [R1+0x14c], R21 ;  /* 0x00014c1501007387 */ /* 0x0005e80000100800 */
[----:B------:R2:W-:Y:S01]  /*1b8b0*/  STL [R1+0x144], R20 ;  /* 0x0001441401007387 */ /* 0x0005e20000100800 */
[----:B0-----:R-:W-:Y:S01]  /*1b8c0*/  IMAD R16, R23, -0x80, R16 ;  /* 0xffffff8017107824 */ /* 0x001fe200078e0210 */
[----:B------:R-:W-:Y:S01]  /*1b8d0*/  IADD3 R4, P3, PT, R13, R4, RZ ;  /* 0x000000040d047210 */ /* 0x000fe20007f7e0ff */
[----:B----4-:R-:W-:-:S05]  /*1b8e0*/  IMAD.X R19, R15, 0x1, R19, P2 ;  /* 0x000000010f137824 */ /* 0x010fca00010e0613 */
[----:B------:R2:W-:Y:S04]  /*1b8f0*/  STL [R1+0x138], R19 ;  /* 0x0001381301007387 */ /* 0x0005e80000100800 */
[----:B------:R2:W-:Y:S01]  /*1b900*/  STL.S16 [R1+0x134], R18 ;  /* 0x0001341201007387 */ /* 0x0005e20000100600 */
[----:B------:R-:W-:Y:S01]  /*1b910*/  IADD3 R2, P2, PT, R13, R2, RZ ;  /* 0x000000020d027210 */ /* 0x000fe20007f5e0ff */
[C---:B------:R-:W-:Y:S01]  /*1b920*/  IMAD.X R5, R15.reuse, 0x1, R5, P3 ;  /* 0x000000010f057824 */ /* 0x040fe200018e0605 */
[C---:B------:R-:W-:Y:S02]  /*1b930*/  ISETP.GT.AND P1, PT, R16.reuse, RZ, PT ;  /* 0x000000ff1000720c */ /* 0x040fe40003f24270 */
[----:B------:R-:W-:Y:S01]  /*1b940*/  ISETP.GT.AND P4, PT, R16, 0x1, PT ;  /* 0x000000011000780c */ /* 0x000fe20003f84270 */
[----:B------:R-:W-:Y:S01]  /*1b950*/  IMAD.X R3, R15, 0x1, R3, P2 ;  /* 0x000000010f037824 */ /* 0x000fe200010e0603 */
[----:B-1----:R-:W-:Y:S11]  /*1b960*/  @!P6 BRA `(.L_x_8) ;  /* 0x000000f000e8e947 */ /* 0x002ff60003800000 */
.L_x_16:
[----:B------:R0:W-:Y:S04]  /*1b970*/  STL [R1+0xc38], R137 ;  /* 0x000c388901007387 */ /* 0x0001e80000100800 */
[----:B0-----:R-:W3:Y:S04]  /*1b980*/  LDL R137, [R1+0x134] ;  /* 0x0001340001897983 */ /* 0x001ee80000100800 */
[----:B------:R0:W-:Y:S04]  /*1b990*/  STL [R1+0xc34], R139 ;  /* 0x000c348b01007387 */ /* 0x0001e80000100800 */
[----:B--2---:R-:W2:Y:S04]  /*1b9a0*/  LDL R19, [R1+0x138] ;  /* 0x0001380001137983 */ /* 0x004ea80000100800 */
[----:B------:R-:W2:Y:S01]  /*1b9b0*/  LDL R18, [R1+0x140] ;  /* 0x0001400001127983 */ /* 0x000ea20000100800 */
[----:B0-----:R-:W-:-:S03]  /*1b9c0*/  PRMT R139, RZ, 0x7610, R139 ;  /* 0x00007610ff8b7816 */ /* 0x001fc6000000008b */
[----:B------:R0:W-:Y:S04]  /*1b9d0*/  STL [R1+0xc30], R141 ;  /* 0x000c308d01007387 */ /* 0x0001e80000100800 */
[----:B------:R-:W4:Y:S04]  /*1b9e0*/  @P1 LDG.E.U8 R139, desc[UR20][R4.64] ;  /* 0x00000014048b1981 */ /* 0x000f28000c1e1100 */
[----:B------:R-:W-:Y:S01]  /*1b9f0*/  STL [R1+0xc2c], R143 ;  /* 0x000c2c8f01007387 */ /* 0x000fe20000100800 */
[----:B0-----:R-:W-:-:S03]  /*1ba00*/  PRMT R141, RZ, 0x7610, R141 ;  /* 0x00007610ff8d7816 */ /* 0x001fc6000000008d */
[----:B------:R-:W-:Y:S04]  /*1ba10*/  STL [R1+0xc28], R145 ;  /* 0x000c289101007387 */ /* 0x000fe80000100800 */
        /* <DEDUP_REMOVED lines=16> */
[----:B---3--:R-:W3:Y:S04]  /*1bb20*/  @P1 LDG.E.U8 R137, desc[UR20][R2.64] ;  /* 0x0000001402891981 */ /* 0x008ee8000c1e1100 */
[----:B--2---:R-:W2:Y:S04]  /*1bb30*/  @P4 LDG.E.U8 R141, desc[UR20][R18.64] ;  /* 0x00000014128d4981 */ /* 0x004ea8000c1e1100 */
[----:B---3--:R0:W-:Y:S04]  /*1bb40*/  @P1 STL [R1+0x134], R137 ;  /* 0x0001348901001387 */ /* 0x0081e80000100800 */
[----:B0-----:R-:W3:Y:S01]  /*1bb50*/  LDL.LU R137, [R1+0xc38] ;  /* 0x000c380001897983 */ /* 0x001ee20000300800 */
[----:B------:R-:W-:-:S03]  /*1bb60*/  ISETP.GT.AND P2, PT, R16, 0x2, PT ;  /* 0x000000021000780c */ /* 0x000fc60003f44270 */
[----:B------:R-:W-:Y:S04]  /*1bb70*/  STL [R1+0xb8c], R2 ;  /* 0x000b8c0201007387 */ /* 0x000fe80000100800 */
[----:B------:R-:W-:Y:S04]  /*1bb80*/  STL [R1+0xb88], R3 ;  /* 0x000b880301007387 */ /* 0x000fe80000100800 */
[----:B----4-:R0:W-:Y:S04]  /*1bb90*/  STL [R1+0x130], R139 ;  /* 0x0001308b01007387 */ /* 0x0101e80000100800 */
[----:B0-----:R-:W4:Y:S04]  /*1bba0*/  LDL.LU R139, [R1+0xc34] ;  /* 0x000c3400018b7983 */ /* 0x001f280000300800 */
[----:B------:R-:W-:Y:S04]  /*1bbb0*/  STL [R1+0xb94], R4 ;  /* 0x000b940401007387 */ /* 0x000fe80000100800 */
[----:B------:R-:W-:Y:S04]  /*1bbc0*/  STL [R1+0xb90], R5 ;  /* 0x000b900501007387 */ /* 0x000fe80000100800 */
[----:B--2---:R0:W-:Y:S04]  /*1bbd0*/  STL [R1+0x12c], R141 ;  /* 0x00012c8d01007387 */ /* 0x0041e80000100800 */
[----:B0-----:R-:W2:Y:S04]  /*1bbe0*/  LDL.LU R141, [R1+0xc30] ;  /* 0x000c3000018d7983 */ /* 0x001ea80000300800 */
[----:B------:R-:W2:Y:S04]  /*1bbf0*/  LDL R18, [R1+0x144] ;  /* 0x0001440001127983 */ /* 0x000ea80000100800 */
[----:B------:R-:W2:Y:S01]  /*1bc00*/  LDL R19, [R1+0x148] ;  /* 0x0001480001137983 */ /* 0x000ea20000100800 */
[----:B------:R-:W-:-:S02]  /*1bc10*/  PRMT R143, RZ, 0x7610, R143 ;  /* 0x00007610ff8f7816 */ /* 0x000fc4000000008f */
[----:B--2---:R-:W-:-:S04]  /*1bc20*/  @P4 LOP3.LUT R19, R19, R18, RZ, 0x3c, !PT ;  /* 0x0000001213134212 */ /* 0x004fc800078e3cff */
[----:B------:R-:W-:-:S04]  /*1bc30*/  @P4 LOP3.LUT R18, R19, R18, RZ, 0x3c, !PT ;  /* 0x0000001213124212 */ /* 0x000fc800078e3cff */
[----:B------:R-:W-:-:S05]  /*1bc40*/  @P4 LOP3.LUT R19, R19, R18, RZ, 0x3c, !PT ;  /* 0x0000001213134212 */ /* 0x000fca00078e3cff */
[----:B------:R-:W2:Y:S04]  /*1bc50*/  @P4 LDG.E.U8 R143, desc[UR20][R18.64] ;  /* 0x00000014128f4981 */ /* 0x000ea8000c1e1100 */
        /* <DEDUP_REMOVED lines=17> */
[----:B------:R-:W2:Y:S01]  /*1bd70*/  @P2 LDG.E.U8 R147, desc[UR20][R18.64] ;  /* 0x0000001412932981 */ /* 0x000ea2000c1e1100 */
[----:B------:R-:W-:-:S03]  /*1bd80*/  ISETP.GT.AND P1, PT, R16, 0x3, PT ;  /* 0x000000031000780c */ /* 0x000fc60003f24270 */
        /* <DEDUP_REMOVED lines=36> */
[----:B------:R0:W2:Y:S04]  /*1bfd0*/  @P3 LDG.E.U8 R83, desc[UR20][R18.64] ;  /* 0x0000001412533981 */ /* 0x0000a8000c1e1100 */
[----:B------:R-:W0:Y:S04]  /*1bfe0*/  LDL R18, [R1+0x180] ;  /* 0x0001800001127983 */ /* 0x000e280000100800 */
[----:B------:R-:W0:Y:S01]  /*1bff0*/  LDL R19, [R1+0x184] ;  /* 0x0001840001137983 */ /* 0x000e220000100800 */
[----:B------:R-:W-:Y:S02]  /*1c000*/  ISETP.GT.AND P2, PT, R16, 0x5, PT ;  /* 0x000000051000780c */ /* 0x000fe40003f44270 */
[----:B------:R-:W-:-:S11]  /*1c010*/  PRMT R155, RZ, 0x7610, R155 ;  /* 0x00007610ff9b7816 */ /* 0x000fd6000000009b */
[----:B0-----:R-:W-:-:S04]  /*1c020*/  @P2 LOP3.LUT R19, R19, R18, RZ, 0x3c, !PT ;  /* 0x0000001213132212 */ /* 0x001fc800078e3cff */
[----:B------:R-:W-:-:S04]  /*1c030*/  @P2 LOP3.LUT R18, R19, R18, RZ, 0x3c, !PT ;  /* 0x0000001213122212 */ /* 0x000fc800078e3cff */
[----:B------:R-:W-:-:S05]  /*1c040*/  @P2 LOP3.LUT R19, R19, R18, RZ, 0x3c, !PT ;  /* 0x0000001213132212 */ /* 0x000fca00078e3cff */
[----:B------:R-:W3:Y:S04]  /*1c050*/  @P2 LDG.E.U8 R155, desc[UR20][R18.64] ;  /* 0x00000014129b2981 */ /* 0x000ee8000c1e1100 */
[----:B--2---:R0:W-:Y:S04]  /*1c060*/  STL [R1+0x110], R83 ;  /* 0x0001105301007387 */ /* 0x0041e80000100800 */
[----:B0-----:R-:W2:Y:S04]  /*1c070*/  LDL R83, [R1+0x1a4] ;  /* 0x0001a40001537983 */ /* 0x001ea80000100800 */
[----:B---3--:R0:W-:Y:S04]  /*1c080*/  STL [R1+0x10c], R155 ;  /* 0x00010c9b01007387 */ /* 0x0081e80000100800 */
[----:B0-----:R-:W3:Y:S04]  /*1c090*/  LDL.LU R155, [R1+0xc14] ;  /* 0x000c1400019b7983 */ /* 0x001ee80000300800 */
        /* <DEDUP_REMOVED lines=26> */
[----:B------:R-:W-:Y:S02]  /*1c240*/  ISETP.GT.AND P3, PT, R16, 0x7, PT ;  /* 0x000000071000780c */ /* 0x000fe40003f64270 */
[----:B------:R-:W-:Y:S01]  /*1c250*/  PRMT R80, RZ, 0x7610, R80 ;  /* 0x00007610ff507816 */ /* 0x000fe20000000050 */
[----:B--2---:R0:W-:Y:S04]  /*1c260*/  STL [R1+0x100], R161 ;  /* 0x000100a101007387 */ /* 0x0041e80000100800 */
[----:B0-----:R-:W2:Y:S04]  /*1c270*/  LDL.LU R161, [R1+0xc08] ;  /* 0x000c080001a17983 */ /* 0x001ea80000300800 */
[----:B------:R-:W2:Y:S02]  /*1c280*/  LDL R19, [R1+0x1a0] ;  /* 0x0001a00001137983 */ /* 0x000ea40000100800 */
[----:B------:R-:W-:Y:S01]  /*1c290*/  @P3 IMAD.MOV.U32 R18, RZ, RZ, R83 ;  /* 0x000000ffff123224 */ /* 0x000fe200078e0053 */
[----:B------:R-:W-:Y:S01]  /*1c2a0*/  PRMT R163, RZ, 0x7610, R163 ;  /* 0x00007610ffa37816 */ /* 0x000fe200000000a3 */
[----:B------:R-:W3:Y:S04]  /*1c2b0*/  LDL R83, [R1+0x1d0] ;  /* 0x0001d00001537983 */ /* 0x000ee80000100800 */
[----:B--2---:R0:W2:Y:S04]  /*1c2c0*/  @P3 LDG.E.U8 R80, desc[UR20][R18.64] ;  /* 0x0000001412503981 */ /* 0x0040a8000c1e1100 */
[----:B------:R-:W0:Y:S04]  /*1c2d0*/  LDL R18, [R1+0x1a8] ;  /* 0x0001a80001127983 */ /* 0x000e280000100800 */
[----:B------:R-:W0:Y:S02]  /*1c2e0*/  LDL R19, [R1+0x1ac] ;  /* 0x0001ac0001137983 */ /* 0x000e240000100800 */
        /* <DEDUP_REMOVED lines=10> */
[----:B------:R-:W-:-:S02]  /*1c390*/  ISETP.GT.AND P2, PT, R16, 0x8, PT ;  /* 0x000000081000780c */ /* 0x000fc40003f44270 */
[----:B------:R-:W-:-:S11]  /*1c3a0*/  PRMT R82, RZ, 0x7610, R82 ;  /* 0x00007610ff527816 */ /* 0x000fd60000000052 */
[----:B--2---:R-:W-:-:S04]  /*1c3b0*/  @P2 LOP3.LUT R19, R19, R18, RZ, 0x3c, !PT ;  /* 0x0000001213132212 */ /* 0x004fc800078e3cff */
[----:B------:R-:W-:-:S04]  /*1c3c0*/  @P2 LOP3.LUT R18, R19, R18, RZ, 0x3c, !PT ;  /* 0x0000001213122212 */ /* 0x000fc800078e3cff */
[----:B------:R-:W-:-:S05]  /*1c3d0*/  @P2 LOP3.LUT R19, R19, R18, RZ, 0x3c, !PT ;  /* 0x0000001213132212 */ /* 0x000fca00078e3cff */
[----:B------:R-:W2:Y:S04]  /*1c3e0*/  @P2 LDG.E.U8 R82, desc[UR20][R18.64] ;  /* 0x0000001412522981 */ /* 0x000ea8000c1e1100 */
[----:B------:R-:W3:Y:S04]  /*1c3f0*/  LDL R18, [R1+0x1b8] ;  /* 0x0001b80001127983 */ /* 0x000ee80000100800 */
[----:B------:R-:W3:Y:S01]  /*1c400*/  LDL R19, [R1+0x1bc] ;  /* 0x0001bc0001137983 */ /* 0x000ee20000100800 */
[----:B------:R-:W-:-:S03]  /*1c410*/  PRMT R75, RZ, 0x7610, R75 ;  /* 0x00007610ff4b7816 */ /* 0x000fc6000000004b */
[----:B--2---:R0:W-:Y:S01]  /*1c420*/  STL [R1+0xfc], R82 ;  /* 0x0000fc5201007387 */ /* 0x0041e20000100800 */
[----:B------:R-:W-:Y:S02]  /*1c430*/  ISETP.GT.AND P1, PT, R16, 0x9, PT ;  /* 0x000000091000780c */ /* 0x000fe40003f24270 */
[----:B------:R-:W-:Y:S02]  /*1c440*/  PRMT R165, RZ, 0x7610, R165 ;  /* 0x00007610ffa57816 */ /* 0x000fe400000000a5 */
[----:B------:R-:W-:Y:S01]  /*1c450*/  PRMT R48, RZ, 0x7610, R48 ;  /* 0x00007610ff307816 */ /* 0x000fe20000000030 */
[----:B0-----:R-:W2:Y:S01]  /*1c460*/  LDL R82, [R1+0x1dc] ;  /* 0x0001dc0001527983 */ /* 0x001ea20000100800 */
[----:B---3--:R-:W-:-:S04]  /*1c470*/  @P2 LOP3.LUT R19, R19, R18, RZ, 0x3c, !PT ;  /* 0x0000001213132212 */ /* 0x008fc800078e3cff */
[----:B------:R-:W-:-:S04]  /*1c480*/  @P2 LOP3.LUT R18, R19, R18, RZ, 0x3c, !PT ;  /* 0x0000001213122212 */ /* 0x000fc800078e3cff */
[----:B------:R-:W-:-:S05]  /*1c490*/  @P2 LOP3.LUT R19, R19, R18, RZ, 0x3c, !PT ;  /* 0x0000001213132212 */ /* 0x000fca00078e3cff */
[----:B------:R0:W3:Y:S04]  /*1c4a0*/  @P2 LDG.E.U8 R75, desc[UR20][R18.64] ;  /* 0x00000014124b2981 */ /* 0x0000e8000c1e1100 */
[----:B------:R-:W0:Y:S04]  /*1c4b0*/  LDL R18, [R1+0x1c4] ;  /* 0x0001c40001127983 */ /* 0x000e280000100800 */
[----:B------:R-:W0:Y:S02]  /*1c4c0*/  LDL R19, [R1+0x1cc] ;  /* 0x0001cc0001137983 */ /* 0x000e240000100800 */
[----:B0-----:R-:W-:-:S04]  /*1c4d0*/  @P1 LOP3.LUT R19, R19, R18, RZ, 0x3c, !PT ;  /* 0x0000001213131212 */ /* 0x001fc800078e3cff */
[----:B------:R-:W-:-:S04]  /*1c4e0*/  @P1 LOP3.LUT R18, R19, R18, RZ, 0x3c, !PT ;  /* 0x0000001213121212 */ /* 0x000fc800078e3cff */
[----:B------:R-:W-:-:S05]  /*1c4f0*/  @P1 LOP3.LUT R19, R19, R18, RZ, 0x3c, !PT ;  /* 0x0000001213131212 */ /* 0x000fca00078e3cff */
[----:B------:R0:W2:Y:S04]  /*1c500*/  @P1 LDG.E.U8 R165, desc[UR20][R18.64] ;  /* 0x0000001412a51981 */ /* 0x0000a8000c1e1100 */
[----:B---3--:R1:W-:Y:S01]  /*1c510*/  STL [R1+0xf8], R75 ;  /* 0x0000f84b01007387 */ /* 0x0083e20000100800 */
[----:B0-----:R-:W-:Y:S02]  /*1c520*/  @P1 IMAD.MOV.U32 R18, RZ, RZ, R80 ;  /* 0x000000ffff121224 */ /* 0x001fe400078e0050 */
[----:B------:R-:W-:Y:S01]  /*1c530*/  @P1 IMAD.MOV.U32 R19, RZ, RZ, R83 ;  /* 0x000000ffff131224 */ /* 0x000fe200078e0053 */
[----:B-1----:R-:W3:Y:S04]  /*1c540*/  LDL R75, [R1+0x1e4] ;  /* 0x0001e400014b7983 */ /* 0x002ee80000100800 */
[----:B------:R0:W3:Y:S04]  /*1c550*/  @P1 LDG.E.U8 R48, desc[UR20][R18.64] ;  /* 0x0000001412301981 */ /* 0x0000e8000c1e1100 */
[----:B--2---:R1:W-:Y:S04]  /*1c560*/  STL [R1+0xf4], R165 ;  /* 0x0000f4a501007387 */ /* 0x0043e80000100800 */
[----:B-1----:R-:W2:Y:S04]  /*1c570*/  LDL.LU R165, [R1+0xc00] ;  /* 0x000c000001a57983 */ /* 0x002ea80000300800 */
[----:B------:R-:W2:Y:S01]  /*1c580*/  LDL R19, [R1+0x1d8] ;  /* 0x0001d80001137983 */ /* 0x000ea20000100800 */
[----:B------:R-:W-:-:S02]  /*1c590*/  ISETP.GT.AND P3, PT, R16, 0xa, PT ;  /* 0x0000000a1000780c */ /* 0x000fc40003f64270 */
[----:B------:R-:W-:Y:S01]  /*1c5a0*/  PRMT R81, RZ, 0x7610, R81 ;  /* 0x00007610ff517816 */ /* 0x000fe20000000051 */
[----:B------:R-:W4:Y:S04]  /*1c5b0*/  LDL R80, [R1+0x1ec] ;  /* 0x0001ec0001507983 */ /* 0x000f280000100800 */
[----:B------:R-:W4:Y:S06]  /*1c5c0*/  LDL R83, [R1+0x1f0] ;  /* 0x0001f00001537983 */ /* 0x000f2c0000100800 */
[----:B0-----:R-:W-:Y:S01]  /*1c5d0*/  @P3 IMAD.MOV.U32 R18, RZ, RZ, R82 ;  /* 0x000000ffff123224 */ /* 0x001fe200078e0052 */
[----:B---3--:R0:W-:Y:S01]  /*1c5e0*/  STL [R1+0xf0], R48 ;  /* 0x0000f03001007387 */ /* 0x0081e20000100800 */
[----:B------:R-:W-:-:S03]  /*1c5f0*/  PRMT R53, RZ, 0x7610, R53 ;  /* 0x00007610ff357816 */ /* 0x000fc60000000035 */
[----:B------:R-:W3:Y:S04]  /*1c600*/  LDL R82, [R1+0x1f8] ;  /* 0x0001f80001527983 */ /* 0x000ee80000100800 */
[----:B0-----:R-:W3:Y:S04]  /*1c610*/  LDL R48, [R1+0x1f4] ;  /* 0x0001f40001307983 */ /* 0x001ee80000100800 */
[----:B--2---:R0:W2:Y:S04]  /*1c620*/  @P3 LDG.E.U8 R81, desc[UR20][R18.64] ;  /* 0x0000001412513981 */ /* 0x0040a8000c1e1100 */
[----:B------:R-:W3:Y:S01]  /*1c630*/  LDL R19, [R1+0x1e0] ;  /* 0x0001e00001137983 */ /* 0x000ee20000100800 */
[----:B0-----:R-:W-:Y:S01]  /*1c640*/  @P3 IMAD.MOV.U32 R18, RZ, RZ, R75 ;  /* 0x000000ffff123224 */ /* 0x001fe200078e004b */
[----:B------:R-:W-:-:S02]  /*1c650*/  ISETP.GT.AND P2, PT, R16, 0xb, PT ;  /* 0x0000000b1000780c */ /* 0x000fc40003f44270 */
[----:B--2---:R0:W-:Y:S01]  /*1c660*/  STL [R1+0xec], R81 ;  /* 0x0000ec5101007387 */ /* 0x0041e20000100800 */
[----:B------:R-:W-:Y:S02]  /*1c670*/  ISETP.GT.AND P1, PT, R16, 0xc, PT ;  /* 0x0000000c1000780c */ /* 0x000fe40003f24270 */
[----:B------:R-:W-:Y:S01]  /*1c680*/  PRMT R79, RZ, 0x7610, R79 ;  /* 0x00007610ff4f7816 */ /* 0x000fe2000000004f */
[----:B------:R-:W2:Y:S04]  /*1c690*/  LDL R75, [R1+0x200] ;  /* 0x00020000014b7983 */ /* 0x000ea80000100800 */
[----:B---3--:R4:W3:Y:S04]  /*1c6a0*/  @P3 LDG.E.U8 R53, desc[UR20][R18.64] ;  /* 0x0000001412353981 */ /* 0x0088e8000c1e1100 */
[----:B0-----:R-:W2:Y:S04]  /*1c6b0*/  LDL R81, [R1+0x1fc] ;  /* 0x0001fc0001517983 */ /* 0x001ea80000100800 */
[----:B------:R-:W2:Y:S01]  /*1c6c0*/  LDL R19, [R1+0x1e8] ;  /* 0x0001e80001137983 */ /* 0x000ea20000100800 */
[----:B----4-:R-:W-:Y:S01]  /*1c6d0*/  @P2 IMAD.MOV.U32 R18, RZ, RZ, R80 ;  /* 0x000000ffff122224 */ /* 0x010fe200078e0050 */
[----:B------:R-:W-:-:S02]  /*1c6e0*/  PRMT R41, RZ, 0x7610, R41 ;  /* 0x00007610ff297816 */ /* 0x000fc40000000029 */
[----:B------:R-:W-:Y:S02]  /*1c6f0*/  PRMT R78, RZ, 0x7610, R78 ;  /* 0x00007610ff4e7816 */ /* 0x000fe4000000004e */
[----:B--2---:R0:W2:Y:S02]  /*1c700*/  @P2 LDG.E.U8 R79, desc[UR20][R18.64] ;  /* 0x00000014124f2981 */ /* 0x0040a4000c1e1100 */
[----:B0-----:R-:W-:Y:S02]  /*1c710*/  @P2 IMAD.MOV.U32 R18, RZ, RZ, R48 ;  /* 0x000000ffff122224 */ /* 0x001fe400078e0030 */
[----:B------:R-:W-:-:S05]  /*1c720*/  @P2 IMAD.MOV.U32 R19, RZ, RZ, R83 ;  /* 0x000000ffff132224 */ /* 0x000fca00078e0053 */
[----:B------:R0:W4:Y:S02]  /*1c730*/  @P2 LDG.E.U8 R41, desc[UR20][R18.64] ;  /* 0x0000001412292981 */ /* 0x000124000c1e1100 */
[----:B0-----:R-:W-:Y:S02]  /*1c740*/  @P1 IMAD.MOV.U32 R18, RZ, RZ, R81 ;  /* 0x000000ffff121224 */ /* 0x001fe400078e0051 */
[----:B------:R-:W-:-:S05]  /*1c750*/  @P1 IMAD.MOV.U32 R19, RZ, RZ, R82 ;  /* 0x000000ffff131224 */ /* 0x000fca00078e0052 */
[----:B------:R0:W4:Y:S04]  /*1c760*/  @P1 LDG.E.U8 R78, desc[UR20][R18.64] ;  /* 0x00000014124e1981 */ /* 0x000128000c1e1100 */
[----:B---3--:R1:W-:Y:S04]  /*1c770*/  STL [R1+0xe8], R53 ;  /* 0x0000e83501007387 */ /* 0x0083e80000100800 */
[----:B------:R-:W3:Y:S04]  /*1c780*/  LDL R80, [R1+0x20c] ;  /* 0x00020c0001507983 */ /* 0x000ee80000100800 */
[----:B-1----:R-:W3:Y:S01]  /*1c790*/  LDL R53, [R1+0x204] ;  /* 0x0002040001357983 */ /* 0x002ee20000100800 */
[----:B0-----:R-:W-:Y:S01]  /*1c7a0*/  @P1 IMAD.MOV.U32 R19, RZ, RZ, R75 ;  /* 0x000000ffff131224 */ /* 0x001fe200078e004b */
[----:B------:R-:W-:-:S02]  /*1c7b0*/  PRMT R43, RZ, 0x7610, R43 ;  /* 0x00007610ff2b7816 */ /* 0x000fc4000000002b */
[----:B--2---:R0:W-:Y:S04]  /*1c7c0*/  STL [R1+0xe4], R79 ;  /* 0x0000e44f01007387 */ /* 0x0041e80000100800 */
[----:B------:R-:W2:Y:S04]  /*1c7d0*/  LDL R48, [R1+0x214] ;  /* 0x0002140001307983 */ /* 0x000ea80000100800 */
[----:B0-----:R-:W2:Y:S04]  /*1c7e0*/  LDL R79, [R1+0x210] ;  /* 0x00021000014f7983 */ /* 0x001ea80000100800 */
[----:B----4-:R0:W-:Y:S04]  /*1c7f0*/  STL [R1+0xe0], R41 ;  /* 0x0000e02901007387 */ /* 0x0101e80000100800 */
[----:B0-----:R-:W4:Y:S04]  /*1c800*/  LDL R41, [R1+0x218] ;  /* 0x0002180001297983 */ /* 0x001f280000100800 */
[----:B------:R0:W-:Y:S04]  /*1c810*/  STL [R1+0xdc], R78 ;  /* 0x0000dc4e01007387 */ /* 0x0001e80000100800 */
[----:B------:R-:W4:Y:S04]  /*1c820*/  LDL R75, [R1+0x220] ;  /* 0x00022000014b7983 */ /* 0x000f280000100800 */
[----:B0-----:R-:W4:Y:S01]  /*1c830*/  LDL R78, [R1+0x21c] ;  /* 0x00021c00014e7983 */ /* 0x001f220000100800 */
[----:B---3--:R-:W-:Y:S01]  /*1c840*/  @P1 IMAD.MOV.U32 R18, RZ, RZ, R53 ;  /* 0x000000ffff121224 */ /* 0x008fe200078e0035 */
[----:B------:R-:W-:-:S02]  /*1c850*/  ISETP.GT.AND P3, PT, R16, 0xd, PT ;  /* 0x0000000d1000780c */ /* 0x000fc40003f64270 */
[----:B------:R-:W3:Y:S04]  /*1c860*/  LDL R53, [R1+0x224] ;  /* 0x0002240001357983 */ /* 0x000ee80000100800 */
[----:B------:R0:W3:Y:S01]  /*1c870*/  @P1 LDG.E.U8 R43, desc[UR20][R18.64] ;  /* 0x00000014122b1981 */ /* 0x0000e2000c1e1100 */
[----:B------:R-:W-:Y:S02]  /*1c880*/  ISETP.GT.AND P2, PT, R16, 0xe, PT ;  /* 0x0000000e1000780c */ /* 0x000fe40003f44270 */
[----:B------:R-:W-:Y:S02]  /*1c890*/  PRMT R51, RZ, 0x7610, R51 ;  /* 0x00007610ff337816 */ /* 0x000fe40000000033 */
[----:B------:R-:W-:Y:S02]  /*1c8a0*/  PRMT R33, RZ, 0x7610, R33 ;  /* 0x00007610ff217816 */ /* 0x000fe40000000021 */
[----:B0-----:R-:W-:Y:S01]  /*1c8b0*/  @P3 IMAD.MOV.U32 R19, RZ, RZ, R80 ;  /* 0x000000ffff133224 */ /* 0x001fe200078e0050 */
[----:B------:R-:W-:Y:S01]  /*1c8c0*/  PRMT R74, RZ, 0x7610, R74 ;  /* 0x00007610ff4a7816 */ /* 0x000fe2000000004a */
[----:B--2---:R-:W-:-:S05]  /*1c8d0*/  @P3 IMAD.MOV.U32 R18, RZ, RZ, R79 ;  /* 0x000000ffff123224 */ /* 0x004fca00078e004f */
[----:B------:R0:W2:Y:S02]  /*1c8e0*/  @P3 LDG.E.U8 R51, desc[UR20][R18.64] ;  /* 0x0000001412333981 */ /* 0x0000a4000c1e1100 */
[----:B0-----:R-:W-:Y:S02]  /*1c8f0*/  @P3 IMAD.MOV.U32 R19, RZ, RZ, R48 ;  /* 0x000000ffff133224 */ /* 0x001fe400078e0030 */
[----:B----4-:R-:W-:-:S05]  /*1c900*/  @P3 IMAD.MOV.U32 R18, RZ, RZ, R41 ;  /* 0x000000ffff123224 */ /* 0x010fca00078e0029 */
[----:B------:R0:W4:Y:S02]  /*1c910*/  @P3 LDG.E.U8 R33, desc[UR20][R18.64] ;  /* 0x0000001412213981 */ /* 0x000124000c1e1100 */
[----:B0-----:R-:W-:Y:S02]  /*1c920*/  @P2 IMAD.MOV.U32 R18, RZ, RZ, R75 ;  /* 0x000000ffff122224 */ /* 0x001fe400078e004b */
[----:B------:R-:W-:-:S05]  /*1c930*/  @P2 IMAD.MOV.U32 R19, RZ, RZ, R78 ;  /* 0x000000ffff132224 */ /* 0x000fca00078e004e */
[----:B------:R0:W4:Y:S04]  /*1c940*/  @P2 LDG.E.U8 R74, desc[UR20][R18.64] ;  /* 0x00000014124a2981 */ /* 0x000128000c1e1100 */
[----:B---3--:R1:W-:Y:S04]  /*1c950*/  STL [R1+0xd8], R43 ;  /* 0x0000d82b01007387 */ /* 0x0083e80000100800 */
[----:B-1----:R-:W3:Y:S01]  /*1c960*/  LDL R43, [R1+0x228] ;  /* 0x00022800012b7983 */ /* 0x002ee20000100800 */
[----:B0-----:R-:W-:-:S03]  /*1c970*/  @P2 IMAD.MOV.U32 R19, RZ, RZ, R53 ;  /* 0x000000ffff132224 */ /* 0x001fc600078e0035 */
[----:B--2---:R0:W-:Y:S04]  /*1c980*/  STL [R1+0xd4], R51 ;  /* 0x0000d43301007387 */ /* 0x0041e80000100800 */
[----:B------:R-:W2:Y:S04]  /*1c990*/  LDL R41, [R1+0x230] ;  /* 0x0002300001297983 */ /* 0x000ea80000100800 */
[----:B------:R-:W2:Y:S04]  /*1c9a0*/  LDL R48, [R1+0x234] ;  /* 0x0002340001307983 */ /* 0x000ea80000100800 */
[----:B0-----:R-:W2:Y:S04]  /*1c9b0*/  LDL R51, [R1+0x22c] ;  /* 0x00022c0001337983 */ /* 0x001ea80000100800 */
[----:B----4-:R0:W-:Y:S04]  /*1c9c0*/  STL [R1+0xd0], R33 ;  /* 0x0000d02101007387 */ /* 0x0101e80000100800 */
[----:B------:R-:W4:Y:S04]  /*1c9d0*/  LDL R75, [R1+0x23c] ;  /* 0x00023c00014b7983 */ /* 0x000f280000100800 */
[----:B0-----:R-:W4:Y:S04]  /*1c9e0*/  LDL R33, [R1+0x238] ;  /* 0x0002380001217983 */ /* 0x001f280000100800 */
[----:B------:R0:W-:Y:S04]  /*1c9f0*/  STL [R1+0xcc], R74 ;  /* 0x0000cc4a01007387 */ /* 0x0001e80000100800 */
[----:B------:R-:W4:Y:S04]  /*1ca00*/  LDL R53, [R1+0x244] ;  /* 0x0002440001357983 */ /* 0x000f280000100800 */
[----:B0-----:R-:W4:Y:S01]  /*1ca10*/  LDL R74, [R1+0x240] ;  /* 0x00024000014a7983 */ /* 0x001f220000100800 */
[----:B---3--:R-:W-:-:S03]  /*1ca20*/  @P2 IMAD.MOV.U32 R18, RZ, RZ, R43 ;  /* 0x000000ffff122224 */ /* 0x008fc600078e002b */
[----:B------:R-:W3:Y:S01]  /*1ca30*/  LDL R43, [R1+0x248] ;  /* 0x00024800012b7983 */ /* 0x000ee20000100800 */
[C---:B------:R-:W-:Y:S02]  /*1ca40*/  ISETP.GT.AND P1, PT, R16.reuse, 0xf, PT ;  /* 0x0000000f1000780c */ /* 0x040fe40003f24270 */
[----:B------:R-:W-:Y:S02]  /*1ca50*/  PRMT R77, RZ, 0x7610, R77 ;  /* 0x00007610ff4d7816 */ /* 0x000fe4000000004d */
[----:B------:R-:W-:Y:S02]  /*1ca60*/  ISETP.GT.AND P3, PT, R16, 0x10, PT ;  /* 0x000000101000780c */ /* 0x000fe40003f64270 */
[----:B------:R-:W-:Y:S02]  /*1ca70*/  PRMT R76, RZ, 0x7610, R76 ;  /* 0x00007610ff4c7816 */ /* 0x000fe4000000004c */
[----:B------:R2:W3:Y:S01]  /*1ca80*/  @P2 LDG.E.U8 R77, desc[UR20][R18.64] ;  /* 0x00000014124d2981 */ /* 0x0004e2000c1e1100 */
[----:B------:R-:W-:-:S02]  /*1ca90*/  PRMT R4, RZ, 0x7610, R4 ;  /* 0x00007610ff047816 */ /* 0x000fc40000000004 */
[----:B------:R-:W-:Y:S02]  /*1caa0*/  PRMT R73, RZ, 0x7610, R73 ;  /* 0x00007610ff497816 */ /* 0x000fe40000000049 */
[----:B------:R-:W-:Y:S01]  /*1cab0*/  PRMT R52, RZ, 0x7610, R52 ;  /* 0x00007610ff347816 */ /* 0x000fe20000000034 */
[----:B--2---:R-:W-:Y:S02]  /*1cac0*/  @P1 IMAD.MOV.U32 R18, RZ, RZ, R41 ;  /* 0x000000ffff121224 */ /* 0x004fe400078e0029 */
[----:B------:R-:W2:Y:S01]  /*1cad0*/  LDL R41, [R1+0x250] ;  /* 0x0002500001297983 */ /* 0x000ea20000100800 */
[----:B------:R-:W-:-:S03]  /*1cae0*/  @P1 IMAD.MOV.U32 R19, RZ, RZ, R51 ;  /* 0x000000ffff131224 */ /* 0x000fc600078e0033 */
[----:B------:R-:W2:Y:S04]  /*1caf0*/  LDL R51, [R1+0x24c] ;  /* 0x00024c0001337983 */ /* 0x000ea80000100800 */
[----:B------:R4:W2:Y:S02]  /*1cb00*/  @P1 LDG.E.U8 R76, desc[UR20][R18.64] ;  /* 0x00000014124c1981 */ /* 0x0008a4000c1e1100 */
[----:B----4-:R-:W-:Y:S02]  /*1cb10*/  @P1 IMAD.MOV.U32 R18, RZ, RZ, R33 ;  /* 0x000000ffff121224 */ /* 0x010fe400078e0021 */
[----:B------:R-:W-:Y:S01]  /*1cb20*/  @P1 IMAD.MOV.U32 R19, RZ, RZ, R48 ;  /* 0x000000ffff131224 */ /* 0x000fe200078e0030 */
[----:B------:R-:W4:Y:S04]  /*1cb30*/  LDL R33, [R1+0x258] ;  /* 0x0002580001217983 */ /* 0x000f280000100800 */
[----:B------:R0:W4:Y:S04]  /*1cb40*/  @P1 LDG.E.U8 R4, desc[UR20][R18.64] ;  /* 0x0000001412041981 */ /* 0x000128000c1e1100 */
[----:B------:R-:W4:Y:S01]  /*1cb50*/  LDL R48, [R1+0x254] ;  /* 0x0002540001307983 */ /* 0x000f220000100800 */
[----:B0-----:R-:W-:-:S02]  /*1cb60*/  @P3 IMAD.MOV.U32 R18, RZ, RZ, R74 ;  /* 0x000000ffff123224 */ /* 0x001fc400078e004a */
[----:B------:R-:W-:-:S05]  /*1cb70*/  @P3 IMAD.MOV.U32 R19, RZ, RZ, R75 ;  /* 0x000000ffff133224 */ /* 0x000fca00078e004b */
[----:B------:R3:W4:Y:S02]  /*1cb80*/  @P3 LDG.E.U8 R73, desc[UR20][R18.64] ;  /* 0x0000001412493981 */ /* 0x000724000c1e1100 */
[----:B---3--:R-:W-:Y:S02]  /*1cb90*/  @P3 IMAD.MOV.U32 R18, RZ, RZ, R43 ;  /* 0x000000ffff123224 */ /* 0x008fe400078e002b */
[----:B------:R-:W-:-:S05]  /*1cba0*/  @P3 IMAD.MOV.U32 R19, RZ, RZ, R53 ;  /* 0x000000ffff133224 */ /* 0x000fca00078e0035 */
[----:B------:R2:W3:Y:S01]  /*1cbb0*/  @P3 LDG.E.U8 R52, desc[UR20][R18.64] ;  /* 0x0000001412343981 */ /* 0x0004e2000c1e1100 */
[----:B------:R-:W-:Y:S02]  /*1cbc0*/  ISETP.GT.AND P2, PT, R16, 0x11, PT ;  /* 0x000000111000780c */ /* 0x000fe40003f44270 */
[----:B------:R-:W-:-:S11]  /*1cbd0*/  PRMT R50, RZ, 0x7610, R50 ;  /* 0x00007610ff327816 */ /* 0x000fd60000000032 */
[----:B--2---:R-:W-:Y:S02]  /*1cbe0*/  @P2 IMAD.MOV.U32 R18, RZ, RZ, R41 ;  /* 0x000000ffff122224 */ /* 0x004fe400078e0029 */
[----:B------:R-:W-:-:S05]  /*1cbf0*/  @P2 IMAD.MOV.U32 R19, RZ, RZ, R51 ;  /* 0x000000ffff132224 */ /* 0x000fca00078e0033 */
[----:B------:R0:W2:Y:S04]  /*1cc00*/  @P2 LDG.E.U8 R50, desc[UR20][R18.64] ;  /* 0x0000001412322981 */ /* 0x0000a8000c1e1100 */
[----:B----4-:R-:W-:Y:S04]  /*1cc10*/  STL [R1+0xb98], R4 ;  /* 0x000b980401007387 */ /* 0x010fe80000100800 */
[----:B------:R-:W4:Y:S04]  /*1cc20*/  LDL R53, [R1+0x25c] ;  /* 0x00025c0001357983 */ /* 0x000f280000100800 */
[----:B------:R-:W4:Y:S01]  /*1cc30*/  LDL R43, [R1+0x260] ;  /* 0x00026000012b7983 */ /* 0x000f220000100800 */
[----:B0-----:R-:W-:-:S02]  /*1cc40*/  @P2 IMAD.MOV.U32 R19, RZ, RZ, R48 ;  /* 0x000000ffff132224 */ /* 0x001fc400078e0030 */
[----:B------:R-:W-:Y:S01]  /*1cc50*/  @P2 IMAD.MOV.U32 R18, RZ, RZ, R33 ;  /* 0x000000ffff122224 */ /* 0x000fe200078e0021 */
[----:B---3--:R0:W-:Y:S04]  /*1cc60*/  STL [R1+0xc0], R52 ;  /* 0x0000c03401007387 */ /* 0x0081e80000100800 */
[----:B------:R-:W3:Y:S04]  /*1cc70*/  LDL R41, [R1+0x268] ;  /* 0x0002680001297983 */ /* 0x000ee80000100800 */
[----:B------:R-:W3:Y:S04]  /*1cc80*/  LDL R48, [R1+0x26c] ;  /* 0x00026c0001307983 */ /* 0x000ee80000100800 */
[----:B0-----:R-:W3:Y:S04]  /*1cc90*/  LDL R52, [R1+0x264] ;  /* 0x0002640001347983 */ /* 0x001ee80000100800 */
[----:B------:R-:W-:Y:S04]  /*1cca0*/  STL [R1+0xc8], R77 ;  /* 0x0000c84d01007387 */ /* 0x000fe80000100800 */
[----:B------:R-:W3:Y:S01]  /*1ccb0*/  LDL R33, [R1+0x270] ;  /* 0x0002700001217983 */ /* 0x000ee20000100800 */
[----:B------:R-:W-:-:S02]  /*1ccc0*/  ISETP.GT.AND P1, PT, R16, 0x12, PT ;  /* 0x000000121000780c */ /* 0x000fc40003f24270 */
[----:B------:R-:W-:Y:S01]  /*1ccd0*/  PRMT R72, RZ, 0x7610, R72 ;  /* 0x00007610ff487816 */ /* 0x000fe20000000048 */
[----:B------:R-:W3:Y:S01]  /*1cce0*/  LDL R51, [R1+0x274] ;  /* 0x0002740001337983 */ /* 0x000ee20000100800 */
[----:B------:R-:W-:Y:S02]  /*1ccf0*/  ISETP.GT.AND P3, PT, R16, 0x13, PT ;  /* 0x000000131000780c */ /* 0x000fe40003f64270 */
[----:B------:R-:W-:Y:S02]  /*1cd00*/  PRMT R71, RZ, 0x7610, R71 ;  /* 0x00007610ff477816 */ /* 0x000fe40000000047 */
[----:B------:R4:W3:Y:S01]  /*1cd10*/  @P2 LDG.E.U8 R72, desc[UR20][R18.64] ;  /* 0x0000001412482981 */ /* 0x0008e2000c1e1100 */
[----:B------:R-:W-:-:S03]  /*1cd20*/  PRMT R70, RZ, 0x7610, R70 ;  /* 0x00007610ff467816 */ /* 0x000fc60000000046 */
[----:B--2---:R0:W-:Y:S04]  /*1cd30*/  STL [R1+0xbc], R50 ;  /* 0x0000bc3201007387 */ /* 0x0041e80000100800 */
[----:B0-----:R-:W2:Y:S04]  /*1cd40*/  LDL R50, [R1+0x278] ;  /* 0x0002780001327983 */ /* 0x001ea80000100800 */
[----:B------:R-:W-:Y:S01]  /*1cd50*/  STL [R1+0xb50], R76 ;  /* 0x000b504c01007387 */ /* 0x000fe20000100800 */
[----:B----4-:R-:W-:-:S03]  /*1cd60*/  @P1 IMAD.MOV.U32 R19, RZ, RZ, R53 ;  /* 0x000000ffff131224 */ /* 0x010fc600078e0035 */
[----:B------:R-:W4:Y:S01]  /*1cd70*/  LDL R53, [R1+0x27c] ;  /* 0x00027c0001357983 */ /* 0x000f220000100800 */
[----:B------:R-:W-:-:S03]  /*1cd80*/  @P1 IMAD.MOV.U32 R18, RZ, RZ, R43 ;  /* 0x000000ffff121224 */ /* 0x000fc600078e002b */
[----:B------:R-:W4:Y:S04]  /*1cd90*/  LDL R43, [R1+0x280] ;  /* 0x00028000012b7983 */ /* 0x000f280000100800 */
[----:B------:R3:W4:Y:S02]  /*1cda0*/  @P1 LDG.E.U8 R71, desc[UR20][R18.64] ;  /* 0x0000001412471981 */ /* 0x000724000c1e1100 */
[----:B---3--:R-:W-:Y:S02]  /*1cdb0*/  @P1 IMAD.MOV.U32 R18, RZ, RZ, R41 ;  /* 0x000000ffff121224 */ /* 0x008fe400078e0029 */
[----:B------:R-:W3:Y:S01]  /*1cdc0*/  LDL R41, [R1+0x288] ;  /* 0x0002880001297983 */ /* 0x000ee20000100800 */
[----:B------:R-:W-:-:S03]  /*1cdd0*/  @P1 IMAD.MOV.U32 R19, RZ, RZ, R52 ;  /* 0x000000ffff131224 */ /* 0x000fc600078e0034 */
[----:B------:R-:W3:Y:S04]  /*1cde0*/  LDL R52, [R1+0x284] ;  /* 0x0002840001347983 */ /* 0x000ee80000100800 */
[----:B------:R0:W3:Y:S04]  /*1cdf0*/  @P1 LDG.E.U8 R70, desc[UR20][R18.64] ;  /* 0x0000001412461981 */ /* 0x0000e8000c1e1100 */
[----:B------:R-:W-:Y:S01]  /*1ce00*/  STL [R1+0xc4], R73 ;  /* 0x0000c44901007387 */ /* 0x000fe20000100800 */
[----:B0-----:R-:W-:Y:S02]  /*1ce10*/  @P3 IMAD.MOV.U32 R18, RZ, RZ, R33 ;  /* 0x000000ffff123224 */ /* 0x001fe400078e0021 */
[----:B------:R-:W-:Y:S01]  /*1ce20*/  @P3 IMAD.MOV.U32 R19, RZ, RZ, R48 ;  /* 0x000000ffff133224 */ /* 0x000fe200078e0030 */
[----:B------:R-:W3:Y:S04]  /*1ce30*/  LDL R33, [R1+0x290] ;  /* 0x0002900001217983 */ /* 0x000ee80000100800 */
[----:B------:R-:W3:Y:S01]  /*1ce40*/  LDL R48, [R1+0x28c] ;  /* 0x00028c0001307983 */ /* 0x000ee20000100800 */
[----:B------:R-:W-:-:S02]  /*1ce50*/  ISETP.GT.AND P2, PT, R16, 0x14, PT ;  /* 0x000000141000780c */ /* 0x000fc40003f44270 */
[----:B------:R-:W-:Y:S02]  /*1ce60*/  PRMT R69, RZ, 0x7610, R69 ;  /* 0x00007610ff457816 */ /* 0x000fe40000000045 */
[----:B------:R-:W-:-:S04]  /*1ce70*/  PRMT R68, RZ, 0x7610, R68 ;  /* 0x00007610ff447816 */ /* 0x000fc80000000044 */
[----:B------:R0:W3:Y:S01]  /*1ce80*/  @P3 LDG.E.U8 R69, desc[UR20][R18.64] ;  /* 0x0000001412453981 */ /* 0x0000e2000c1e1100 */
[----:B------:R-:W-:Y:S02]  /*1ce90*/  ISETP.GT.AND P1, PT, R16, 0x15, PT ;  /* 0x000000151000780c */ /* 0x000fe40003f24270 */
[----:B------:R-:W-:Y:S01]  /*1cea0*/  PRMT R67, RZ, 0x7610, R67 ;  /* 0x00007610ff437816 */ /* 0x000fe20000000043 */
[----:B0-----:R-:W-:Y:S01]  /*1ceb0*/  @P3 IMAD.MOV.U32 R19, RZ, RZ, R51 ;  /* 0x000000ffff133224 */ /* 0x001fe200078e0033 */
[----:B------:R-:W-:Y:S01]  /*1cec0*/  PRMT R58, RZ, 0x7610, R58 ;  /* 0x00007610ff3a7816 */ /* 0x000fe2000000003a */
[----:B------:R-:W3:Y:S01]  /*1ced0*/  LDL R51, [R1+0x294] ;  /* 0x0002940001337983 */ /* 0x000ee20000100800 */
[----:B------:R-:W-:Y:S01]  /*1cee0*/  PRMT R57, RZ, 0x7610, R57 ;  /* 0x00007610ff397816 */ /* 0x000fe20000000039 */
[----:B--2---:R-:W-:Y:S02]  /*1cef0*/  @P3 IMAD.MOV.U32 R18, RZ, RZ, R50 ;  /* 0x000000ffff123224 */ /* 0x004fe400078e0032 */
[----:B------:R-:W2:Y:S04]  /*1cf00*/  LDL R50, [R1+0x298] ;  /* 0x0002980001327983 */ /* 0x000ea80000100800 */
[----:B------:R4:W2:Y:S02]  /*1cf10*/  @P3 LDG.E.U8 R68, desc[UR20][R18.64] ;  /* 0x0000001412443981 */ /* 0x0008a4000c1e1100 */
[----:B----4-:R-:W-:-:S02]  /*1cf20*/  @P2 IMAD.MOV.U32 R18, RZ, RZ, R43 ;  /* 0x000000ffff122224 */ /* 0x010fc400078e002b */
[----:B------:R-:W-:Y:S01]  /*1cf30*/  @P2 IMAD.MOV.U32 R19, RZ, RZ, R53 ;  /* 0x000000ffff132224 */ /* 0x000fe200078e0035 */
[----:B------:R-:W4:Y:S04]  /*1cf40*/  LDL R43, [R1+0x2a0] ;  /* 0x0002a000012b7983 */ /* 0x000f280000100800 */
[----:B------:R3:W2:Y:S04]  /*1cf50*/  @P2 LDG.E.U8 R67, desc[UR20][R18.64] ;  /* 0x0000001412432981 */ /* 0x0006a8000c1e1100 */
[----:B------:R-:W2:Y:S01]  /*1cf60*/  LDL R53, [R1+0x29c] ;  /* 0x00029c0001357983 */ /* 0x000ea20000100800 */
[----:B---3--:R-:W-:-:S02]  /*1cf70*/  @P2 IMAD.MOV.U32 R18, RZ, RZ, R41 ;  /* 0x000000ffff122224 */ /* 0x008fc400078e0029 */
[----:B------:R-:W-:Y:S02]  /*1cf80*/  @P2 IMAD.MOV.U32 R19, RZ, RZ, R52 ;  /* 0x000000ffff132224 */ /* 0x000fe400078e0034 */
[----:B------:R-:W3:Y:S04]  /*1cf90*/  LDL R52, [R1+0x2a4] ;  /* 0x0002a40001347983 */ /* 0x000ee80000100800 */
[----:B------:R0:W2:Y:S02]  /*1cfa0*/  @P2 LDG.E.U8 R58, desc[UR20][R18.64] ;  /* 0x00000014123a2981 */ /* 0x0000a4000c1e1100 */
[----:B0-----:R-:W-:Y:S02]  /*1cfb0*/  @P1 IMAD.MOV.U32 R18, RZ, RZ, R33 ;  /* 0x000000ffff121224 */ /* 0x001fe400078e0021 */
[----:B------:R-:W-:-:S05]  /*1cfc0*/  @P1 IMAD.MOV.U32 R19, RZ, RZ, R48 ;  /* 0x000000ffff131224 */ /* 0x000fca00078e0030 */
[----:B------:R-:W3:Y:S04]  /*1cfd0*/  @P1 LDG.E.U8 R57, desc[UR20][R18.64] ;  /* 0x0000001412391981 */ /* 0x000ee8000c1e1100 */
[----:B------:R-:W-:Y:S04]  /*1cfe0*/  STL [R1+0xb8], R72 ;  /* 0x0000b84801007387 */ /* 0x000fe80000100800 */
[----:B------:R-:W4:Y:S04]  /*1cff0*/  LDL R41, [R1+0x2a8] ;  /* 0x0002a80001297983 */ /* 0x000f280000100800 */
[----:B------:R-:W4:Y:S04]  /*1d000*/  LDL R48, [R1+0x2ac] ;  /* 0x0002ac0001307983 */ /* 0x000f280000100800 */
[----:B------:R-:W4:Y:S04]  /*1d010*/  LDL R33, [R1+0x2b0] ;  /* 0x0002b00001217983 */ /* 0x000f280000100800 */
[----:B------:R-:W-:Y:S04]  /*1d020*/  STL [R1+0xb4], R71 ;  /* 0x0000b44701007387 */ /* 0x000fe80000100800 */
[----:B--2---:R0:W-:Y:S04]  /*1d030*/  STL [R1+0xa0], R58 ;  /* 0x0000a03a01007387 */ /* 0x0041e80000100800 */
[----:B------:R-:W-:Y:S04]  /*1d040*/  STL [R1+0xb0], R70 ;  /* 0x0000b04601007387 */ /* 0x000fe80000100800 */
[----:B0-----:R-:W2:Y:S04]  /*1d050*/  LDL R58, [R1+0x2b4] ;  /* 0x0002b400013a7983 */ /* 0x001ea80000100800 */
[----:B---3--:R0:W-:Y:S04]  /*1d060*/  STL [R1+0x9c], R57 ;  /* 0x00009c3901007387 */ /* 0x0081e80000100800 */
[----:B0-----:R-:W3:Y:S01]  /*1d070*/  LDL R57, [R1+0x2b8] ;  /* 0x0002b80001397983 */ /* 0x001ee20000100800 */
[C---:B------:R-:W-:Y:S01]  /*1d080*/  ISETP.GT.AND P3, PT, R16.reuse, 0x16, PT ;  /* 0x000000161000780c */ /* 0x040fe20003f64270 */
[----:B------:R-:W-:Y:S01]  /*1d090*/  @P1 IMAD.MOV.U32 R18, RZ, RZ, R50 ;  /* 0x000000ffff121224 */ /* 0x000fe200078e0032 */
[----:B------:R-:W-:Y:S01]  /*1d0a0*/  PRMT R66, RZ, 0x7610, R66 ;  /* 0x00007610ff427816 */ /* 0x000fe20000000042 */
[----:B------:R-:W-:Y:S01]  /*1d0b0*/  @P1 IMAD.MOV.U32 R19, RZ, RZ, R51 ;  /* 0x000000ffff131224 */ /* 0x000fe200078e0033 */
[----:B------:R-:W-:Y:S01]  /*1d0c0*/  ISETP.GT.AND P2, PT, R16, 0x17, PT ;  /* 0x000000171000780c */ /* 0x000fe20003f44270 */
[----:B------:R-:W3:Y:S01]  /*1d0d0*/  LDL R51, [R1+0x2bc] ;  /* 0x0002bc0001337983 */ /* 0x000ee20000100800 */
[----:B------:R-:W-:-:S03]  /*1d0e0*/  PRMT R65, RZ, 0x7610, R65 ;  /* 0x00007610ff417816 */ /* 0x000fc60000000041 */
[----:B------:R4:W3:Y:S01]  /*1d0f0*/  @P1 LDG.E.U8 R66, desc[UR20][R18.64] ;  /* 0x0000001412421981 */ /* 0x0008e2000c1e1100 */
[----:B------:R-:W-:Y:S02]  /*1d100*/  PRMT R64, RZ, 0x7610, R64 ;  /* 0x00007610ff407816 */ /* 0x000fe40000000040 */
[----:B------:R-:W-:Y:S01]  /*1d110*/  PRMT R5, RZ, 0x7610, R5 ;  /* 0x00007610ff057816 */ /* 0x000fe20000000005 */
[----:B------:R-:W3:Y:S01]  /*1d120*/  LDL R50, [R1+0x2c0] ;  /* 0x0002c00001327983 */ /* 0x000ee20000100800 */
[----:B----4-:R-:W-:Y:S02]  /*1d130*/  @P3 IMAD.MOV.U32 R18, RZ, RZ, R43 ;  /* 0x000000ffff123224 */ /* 0x010fe400078e002b */
[----:B------:R-:W-:-:S05]  /*1d140*/  @P3 IMAD.MOV.U32 R19, RZ, RZ, R53 ;  /* 0x000000ffff133224 */ /* 0x000fca00078e0035 */
[----:B------:R0:W4:Y:S02]  /*1d150*/  @P3 LDG.E.U8 R65, desc[UR20][R18.64] ;  /* 0x0000001412413981 */ /* 0x000124000c1e1100 */
[----:B0-----:R-:W-:Y:S02]  /*1d160*/  @P3 IMAD.MOV.U32 R18, RZ, RZ, R41 ;  /* 0x000000ffff123224 */ /* 0x001fe400078e0029 */
[----:B------:R-:W-:-:S05]  /*1d170*/  @P3 IMAD.MOV.U32 R19, RZ, RZ, R52 ;  /* 0x000000ffff133224 */ /* 0x000fca00078e0034 */
[----:B------:R0:W4:Y:S01]  /*1d180*/  @P3 LDG.E.U8 R64, desc[UR20][R18.64] ;  /* 0x0000001412403981 */ /* 0x000122000c1e1100 */
[----:B------:R-:W-:Y:S01]  /*1d190*/  PRMT R2, RZ, 0x7610, R2 ;  /* 0x00007610ff027816 */ /* 0x000fe20000000002 */
[----:B0-----:R-:W-:Y:S02]  /*1d1a0*/  @P2 IMAD.MOV.U32 R18, RZ, RZ, R33 ;  /* 0x000000ffff122224 */ /* 0x001fe400078e0021 */
[----:B------:R-:W-:-:S05]  /*1d1b0*/  @P2 IMAD.MOV.U32 R19, RZ, RZ, R48 ;  /* 0x000000ffff132224 */ /* 0x000fca00078e0030 */
[----:B------:R2:W4:Y:S02]  /*1d1c0*/  @P2 LDG.E.U8 R5, desc[UR20][R18.64] ;  /* 0x0000001412052981 */ /* 0x000524000c1e1100 */
[----:B--2---:R-:W-:Y:S02]  /*1d1d0*/  @P2 IMAD.MOV.U32 R19, RZ, RZ, R58 ;  /* 0x000000ffff132224 */ /* 0x004fe400078e003a */
[----:B---3--:R-:W-:-:S05]  /*1d1e0*/  @P2 IMAD.MOV.U32 R18, RZ, RZ, R57 ;  /* 0x000000ffff122224 */ /* 0x008fca00078e0039 */
[----:B------:R0:W2:Y:S04]  /*1d1f0*/  @P2 LDG.E.U8 R2, desc[UR20][R18.64] ;  /* 0x0000001412022981 */ /* 0x0000a8000c1e1100 */
[----:B------:R-:W-:Y:S04]  /*1d200*/  STL [R1+0xac], R69 ;  /* 0x0000ac4501007387 */ /* 0x000fe80000100800 */
[----:B------:R-:W3:Y:S04]  /*1d210*/  LDL R53, [R1+0x2c4] ;  /* 0x0002c40001357983 */ /* 0x000ee80000100800 */
[----:B------:R-:W3:Y:S04]  /*1d220*/  LDL R43, [R1+0x2c8] ;  /* 0x0002c800012b7983 */ /* 0x000ee80000100800 */
[----:B------:R-:W-:Y:S04]  /*1d230*/  STL [R1+0xa8], R68 ;  /* 0x0000a84401007387 */ /* 0x000fe80000100800 */
[----:B------:R-:W3:Y:S04]  /*1d240*/  LDL R52, [R1+0x2cc] ;  /* 0x0002cc0001347983 */ /* 0x000ee80000100800 */
[----:B------:R-:W3:Y:S01]  /*1d250*/  LDL R41, [R1+0x2d0] ;  /* 0x0002d00001297983 */ /* 0x000ee20000100800 */
[----:B------:R-:W-:-:S03]  /*1d260*/  ISETP.GT.AND P1, PT, R16, 0x18, PT ;  /* 0x000000181000780c */ /* 0x000fc60003f24270 */
[----:B------:R-:W-:Y:S04]  /*1d270*/  STL [R1+0xa4], R67 ;  /* 0x0000a44301007387 */ /* 0x000fe80000100800 */
[----:B------:R-:W3:Y:S04]  /*1d280*/  LDL R48, [R1+0x2d4] ;  /* 0x0002d40001307983 */ /* 0x000ee80000100800 */
[----:B------:R-:W3:Y:S02]  /*1d290*/  LDL R33, [R1+0x2d8] ;  /* 0x0002d80001217983 */ /* 0x000ee40000100800 */
[----:B0-----:R-:W-:-:S02]  /*1d2a0*/  @P1 IMAD.MOV.U32 R18, RZ, RZ, R50 ;  /* 0x000000ffff121224 */ /* 0x001fc400078e0032 */
[----:B------:R-:W-:Y:S01]  /*1d2b0*/  @P1 IMAD.MOV.U32 R19, RZ, RZ, R51 ;  /* 0x000000ffff131224 */ /* 0x000fe200078e0033 */
[----:B----4-:R-:W-:Y:S04]  /*1d2c0*/  STL [R1+0xb9c], R5 ;  /* 0x000b9c0501007387 */ /* 0x010fe80000100800 */
[----:B------:R-:W4:Y:S04]  /*1d2d0*/  LDL R58, [R1+0x2dc] ;  /* 0x0002dc00013a7983 */ /* 0x000f280000100800 */
[----:B------:R-:W4:Y:S04]  /*1d2e0*/  LDL R57, [R1+0x2e0] ;  /* 0x0002e00001397983 */ /* 0x000f280000100800 */
[----:B--2---:R-:W-:Y:S04]  /*1d2f0*/  STL [R1+0xba0], R2 ;  /* 0x000ba00201007387 */ /* 0x004fe80000100800 */
[----:B------:R-:W2:Y:S04]  /*1d300*/  LDL R51, [R1+0x2e4] ;  /* 0x0002e40001337983 */ /* 0x000ea80000100800 */
[----:B------:R-:W2:Y:S01]  /*1d310*/  LDL R50, [R1+0x2e8] ;  /* 0x0002e80001327983 */ /* 0x000ea20000100800 */
[----:B------:R-:W-:-:S02]  /*1d320*/  ISETP.GT.AND P3, PT, R16, 0x19, PT ;  /* 0x000000191000780c */ /* 0x000fc40003f64270 */
[----:B------:R-:W-:Y:S02]  /*1d330*/  PRMT R63, RZ, 0x7610, R63 ;  /* 0x00007610ff3f7816 */ /* 0x000fe4000000003f */
[----:B------:R-:W-:-:S04]  /*1d340*/  PRMT R62, RZ, 0x7610, R62 ;  /* 0x00007610ff3e7816 */ /* 0x000fc8000000003e */
[----:B------:R3:W2:Y:S01]  /*1d350*/  @P1 LDG.E.U8 R63, desc[UR20][R18.64] ;  /* 0x00000014123f1981 */ /* 0x0006a2000c1e1100 */
[----:B------:R-:W-:Y:S02]  /*1d360*/  ISETP.GT.AND P2, PT, R16, 0x1a, PT ;  /* 0x0000001a1000780c */ /* 0x000fe40003f44270 */
[----:B------:R-:W-:Y:S01]  /*1d370*/  PRMT R61, RZ, 0x7610, R61 ;  /* 0x00007610ff3d7816 */ /* 0x000fe2000000003d */
[----:B---3--:R-:W-:Y:S02]  /*1d380*/  @P1 IMAD.MOV.U32 R18, RZ, RZ, R43 ;  /* 0x000000ffff121224 */ /* 0x008fe400078e002b */
[----:B------:R-:W-:-:S05]  /*1d390*/  @P1 IMAD.MOV.U32 R19, RZ, RZ, R53 ;  /* 0x000000ffff131224 */ /* 0x000fca00078e0035 */
[----:B------:R0:W3:Y:S01]  /*1d3a0*/  @P1 LDG.E.U8 R62, desc[UR20][R18.64] ;  /* 0x00000014123e1981 */ /* 0x0000e2000c1e1100 */
[----:B------:R-:W-:Y:S01]  /*1d3b0*/  PRMT R60, RZ, 0x7610, R60 ;  /* 0x00007610ff3c7816 */ /* 0x000fe2000000003c */
[----:B0-----:R-:W-:Y:S02]  /*1d3c0*/  @P3 IMAD.MOV.U32 R18, RZ, RZ, R41 ;  /* 0x000000ffff123224 */ /* 0x001fe400078e0029 */
[----:B------:R-:W-:-:S05]  /*1d3d0*/  @P3 IMAD.MOV.U32 R19, RZ, RZ, R52 ;  /* 0x000000ffff133224 */ /* 0x000fca00078e0034 */
[----:B------:R0:W3:Y:S01]  /*1d3e0*/  @P3 LDG.E.U8 R61, desc[UR20][R18.64] ;  /* 0x00000014123d3981 */ /* 0x0000e2000c1e1100 */
[----:B------:R-:W-:Y:S01]  /*1d3f0*/  PRMT R55, RZ, 0x7610, R55 ;  /* 0x00007610ff377816 */ /* 0x000fe20000000037 */
[----:B0-----:R-:W-:Y:S02]  /*1d400*/  @P3 IMAD.MOV.U32 R18, RZ, RZ, R33 ;  /* 0x000000ffff123224 */ /* 0x001fe400078e0021 */
[----:B------:R-:W-:-:S05]  /*1d410*/  @P3 IMAD.MOV.U32 R19, RZ, RZ, R48 ;  /* 0x000000ffff133224 */ /* 0x000fca00078e0030 */
[----:B------:R4:W3:Y:S01]  /*1d420*/  @P3 LDG.E.U8 R60, desc[UR20][R18.64] ;  /* 0x00000014123c3981 */ /* 0x0008e2000c1e1100 */
[----:B------:R-:W-:Y:S01]  /*1d430*/  PRMT R54, RZ, 0x7610, R54 ;  /* 0x00007610ff367816 */ /* 0x000fe20000000036 */
[----:B----4-:R-:W-:Y:S02]  /*1d440*/  @P2 IMAD.MOV.U32 R18, RZ, RZ, R57 ;  /* 0x000000ffff122224 */ /* 0x010fe400078e0039 */
[----:B------:R-:W-:-:S05]  /*1d450*/  @P2 IMAD.MOV.U32 R19, RZ, RZ, R58 ;  /* 0x000000ffff132224 */ /* 0x000fca00078e003a */
[----:B------:R2:W4:Y:S02]  /*1d460*/  @P2 LDG.E.U8 R55, desc[UR20][R18.64] ;  /* 0x0000001412372981 */ /* 0x000524000c1e1100 */
[----:B--2---:R-:W-:Y:S02]  /*1d470*/  @P2 IMAD.MOV.U32 R19, RZ, RZ, R51 ;  /* 0x000000ffff132224 */ /* 0x004fe400078e0033 */
[----:B------:R-:W-:-:S05]  /*1d480*/  @P2 IMAD.MOV.U32 R18, RZ, RZ, R50 ;  /* 0x000000ffff122224 */ /* 0x000fca00078e0032 */
[----:B------:R-:W2:Y:S04]  /*1d490*/  @P2 LDG.E.U8 R54, desc[UR20][R18.64] ;  /* 0x0000001412362981 */ /* 0x000ea8000c1e1100 */
[----:B------:R-:W-:Y:S04]  /*1d4a0*/  STL [R1+0x98], R66 ;  /* 0x0000984201007387 */ /* 0x000fe80000100800 */
[----:B------:R-:W3:Y:S04]  /*1d4b0*/  LDL R53, [R1+0x2ec] ;  /* 0x0002ec0001357983 */ /* 0x000ee80000100800 */
[----:B------:R-:W3:Y:S04]  /*1d4c0*/  LDL R43, [R1+0x2f0] ;  /* 0x0002f000012b7983 */ /* 0x000ee80000100800 */
[----:B------:R-:W-:Y:S04]  /*1d4d0*/  STL [R1+0x94], R65 ;  /* 0x0000944101007387 */ /* 0x000fe80000100800 */
[----:B------:R-:W3:Y:S04]  /*1d4e0*/  LDL R52, [R1+0x2f4] ;  /* 0x0002f40001347983 */ /* 0x000ee80000100800 */
[----:B------:R-:W3:Y:S04]  /*1d4f0*/  LDL R41, [R1+0x2f8] ;  /* 0x0002f80001297983 */ /* 0x000ee80000100800 */
[----:B------:R-:W-:Y:S04]  /*1d500*/  STL [R1+0x90], R64 ;  /* 0x0000904001007387 */ /* 0x000fe80000100800 */
[----:B------:R-:W3:Y:S04]  /*1d510*/  LDL R48, [R1+0x2fc] ;  /* 0x0002fc0001307983 */ /* 0x000ee80000100800 */
[----:B------:R-:W3:Y:S04]  /*1d520*/  LDL R33, [R1+0x300] ;  /* 0x0003000001217983 */ /* 0x000ee80000100800 */
[----:B------:R-:W3:Y:S04]  /*1d530*/  LDL R58, [R1+0x304] ;  /* 0x00030400013a7983 */ /* 0x000ee80000100800 */
[----:B------:R-:W3:Y:S04]  /*1d540*/  LDL R57, [R1+0x308] ;  /* 0x0003080001397983 */ /* 0x000ee80000100800 */
[----:B----4-:R0:W-:Y:S04]  /*1d550*/  STL [R1+0x7c], R55 ;  /* 0x00007c3701007387 */ /* 0x0101e80000100800 */
[----:B------:R-:W4:Y:S04]  /*1d560*/  LDL R51, [R1+0x310] ;  /* 0x0003100001337983 */ /* 0x000f280000100800 */
[----:B------:R-:W4:Y:S04]  /*1d570*/  LDL R50, [R1+0x318] ;  /* 0x0003180001327983 */ /* 0x000f280000100800 */
[----:B0-----:R-:W4:Y:S04]  /*1d580*/  LDL R55, [R1+0x30c] ;  /* 0x00030c0001377983 */ /* 0x001f280000100800 */
[----:B------:R-:W-:Y:S04]  /*1d590*/  STL [R1+0x8c], R63 ;  /* 0x00008c3f01007387 */ /* 0x000fe80000100800 */
[----:B--2---:R0:W-:Y:S04]  /*1d5a0*/  STL [R1+0x78], R54 ;  /* 0x0000783601007387 */ /* 0x0041e80000100800 */
[----:B0-----:R-:W2:Y:S01]  /*1d5b0*/  LDL R54, [R1+0x314] ;  /* 0x0003140001367983 */ /* 0x001ea20000100800 */
[----:B------:R-:W-:-:S02]  /*1d5c0*/  ISETP.GT.AND P1, PT, R16, 0x1b, PT ;  /* 0x0000001b1000780c */ /* 0x000fc40003f24270 */
[----:B------:R-:W-:Y:S02]  /*1d5d0*/  ISETP.GT.AND P3, PT, R16, 0x1c, PT ;  /* 0x0000001c1000780c */ /* 0x000fe40003f64270 */
[----:B------:R-:W-:Y:S02]  /*1d5e0*/  PRMT R59, RZ, 0x7610, R59 ;  /* 0x00007610ff3b7816 */ /* 0x000fe4000000003b */
[----:B------:R-:W-:-:S07]  /*1d5f0*/  PRMT R49, RZ, 0x7610, R49 ;  /* 0x00007610ff317816 */ /* 0x000fce0000000031 */
[----:B---3--:R-:W-:Y:S02]  /*1d600*/  @P1 IMAD.MOV.U32 R18, RZ, RZ, R43 ;  /* 0x000000ffff121224 */ /* 0x008fe400078e002b */
[----:B------:R-:W-:Y:S01]  /*1d610*/  @P1 IMAD.MOV.U32 R19, RZ, RZ, R53 ;  /* 0x000000ffff131224 */ /* 0x000fe200078e0035 */
[----:B------:R-:W3:Y:S04]  /*1d620*/  LDL R43, [R1+0x320] ;  /* 0x00032000012b7983 */ /* 0x000ee80000100800 */
[----:B------:R0:W3:Y:S04]  /*1d630*/  @P1 LDG.E.U8 R59, desc[UR20][R18.64] ;  /* 0x00000014123b1981 */ /* 0x0000e8000c1e1100 */
[----:B------:R-:W3:Y:S01]  /*1d640*/  LDL R53, [R1+0x31c] ;  /* 0x00031c0001357983 */ /* 0x000ee20000100800 */
[----:B------:R-:W-:Y:S01]  /*1d650*/  ISETP.GT.AND P2, PT, R16, 0x1d, PT ;  /* 0x0000001d1000780c */ /* 0x000fe20003f44270 */
[----:B0-----:R-:W-:-:S02]  /*1d660*/  @P1 IMAD.MOV.U32 R18, RZ, RZ, R41 ;  /* 0x000000ffff121224 */ /* 0x001fc400078e0029 */
[----:B------:R-:W-:Y:S01]  /*1d670*/  @P1 IMAD.MOV.U32 R19, RZ, RZ, R52 ;  /* 0x000000ffff131224 */ /* 0x000fe200078e0034 */
[----:B------:R-:W-:-:S04]  /*1d680*/  PRMT R21, RZ, 0x7610, R21 ;  /* 0x00007610ff157816 */ /* 0x000fc80000000015 */
        /* <DEDUP_REMOVED lines=13> */
[----:B0-----:R-:W-:Y:S02]  /*1d760*/  @P2 IMAD.MOV.U32 R18, RZ, RZ, R50 ;  /* 0x000000ffff122224 */ /* 0x001fe400078e0032 */
[----:B--2---:R-:W-:-:S05]  /*1d770*/  @P2 IMAD.MOV.U32 R19, RZ, RZ, R54 ;  /* 0x000000ffff132224 */ /* 0x004fca00078e0036 */
[----:B------:R3:W2:Y:S01]  /*1d780*/  @P2 LDG.E.U8 R46, desc[UR20][R18.64] ;  /* 0x00000014122e2981 */ /* 0x0006a2000c1e1100 */
[----:B------:R-:W-:Y:S02]  /*1d790*/  ISETP.GT.AND P1, PT, R16, 0x1e, PT ;  /* 0x0000001e1000780c */ /* 0x000fe40003f24270 */
[----:B------:R-:W-:Y:S01]  /*1d7a0*/  PRMT R35, RZ, 0x7610, R35 ;  /* 0x00007610ff237816 */ /* 0x000fe20000000023 */
[----:B------:R-:W-:Y:S04]  /*1d7b0*/  STL [R1+0x88], R62 ;  /* 0x0000883e01007387 */ /* 0x000fe80000100800 */
[----:B------:R-:W2:Y:S04]  /*1d7c0*/  LDL R52, [R1+0x324] ;  /* 0x0003240001347983 */ /* 0x000ea80000100800 */
[----:B------:R-:W2:Y:S02]  /*1d7d0*/  LDL R41, [R1+0x328] ;  /* 0x0003280001297983 */ /* 0x000ea40000100800 */
[----:B---3--:R-:W-:-:S02]  /*1d7e0*/  @P1 IMAD.MOV.U32 R18, RZ, RZ, R43 ;  /* 0x000000ffff121224 */ /* 0x008fc400078e002b */
[----:B------:R-:W-:Y:S01]  /*1d7f0*/  @P1 IMAD.MOV.U32 R19, RZ, RZ, R53 ;  /* 0x000000ffff131224 */ /* 0x000fe200078e0035 */
[----:B------:R-:W-:Y:S04]  /*1d800*/  STL [R1+0x84], R61 ;  /* 0x0000843d01007387 */ /* 0x000fe80000100800 */
[----:B------:R0:W3:Y:S04]  /*1d810*/  @P1 LDG.E.U8 R35, desc[UR20][R18.64] ;  /* 0x0000001412231981 */ /* 0x0000e8000c1e1100 */
[----:B------:R1:W-:Y:S04]  /*1d820*/  STL [R1+0x70], R49 ;  /* 0x0000703101007387 */ /* 0x0003e80000100800 */
[----:B-1----:R-:W3:Y:S04]  /*1d830*/  LDL R49, [R1+0x32c] ;  /* 0x00032c0001317983 */ /* 0x002ee80000100800 */
[----:B------:R-:W-:Y:S04]  /*1d840*/  STL [R1+0x80], R60 ;  /* 0x0000803c01007387 */ /* 0x000fe80000100800 */
[----:B------:R-:W3:Y:S04]  /*1d850*/  LDL R48, [R1+0x330] ;  /* 0x0003300001307983 */ /* 0x000ee80000100800 */
[----:B------:R-:W3:Y:S04]  /*1d860*/  LDL R33, [R1+0x334] ;  /* 0x0003340001217983 */ /* 0x000ee80000100800 */
[----:B------:R1:W-:Y:S04]  /*1d870*/  STL [R1+0x6c], R21 ;  /* 0x00006c1501007387 */ /* 0x0003e80000100800 */
[----:B------:R-:W3:Y:S04]  /*1d880*/  LDL R51, [R1+0x33c] ;  /* 0x00033c0001337983 */ /* 0x000ee80000100800 */
[----:B-1----:R-:W3:Y:S04]  /*1d890*/  LDL R21, [R1+0x338] ;  /* 0x0003380001157983 */ /* 0x002ee80000100800 */
[----:B----4-:R1:W-:Y:S04]  /*1d8a0*/  STL [R1+0x64], R47 ;  /* 0x0000642f01007387 */ /* 0x0103e80000100800 */
[----:B------:R-:W4:Y:S04]  /*1d8b0*/  LDL R50, [R1+0x344] ;  /* 0x0003440001327983 */ /* 0x000f280000100800 */
[----:B-1----:R-:W4:Y:S04]  /*1d8c0*/  LDL R47, [R1+0x340] ;  /* 0x00034000012f7983 */ /* 0x002f280000100800 */
[----:B--2---:R1:W-:Y:S04]  /*1d8d0*/  STL [R1+0x60], R46 ;  /* 0x0000602e01007387 */ /* 0x0043e80000100800 */
[----:B-1----:R-:W2:Y:S01]  /*1d8e0*/  LDL R46, [R1+0x348] ;  /* 0x00034800012e7983 */ /* 0x002ea20000100800 */
[----:B------:R-:W-:Y:S01]  /*1d8f0*/  ISETP.GT.AND P3, PT, R16, 0x1f, PT ;  /* 0x0000001f1000780c */ /* 0x000fe20003f64270 */
[----:B0-----:R-:W-:Y:S01]  /*1d900*/  @P1 IMAD.MOV.U32 R18, RZ, RZ, R41 ;  /* 0x000000ffff121224 */ /* 0x001fe200078e0029 */
[----:B------:R-:W-:Y:S01]  /*1d910*/  PRMT R34, RZ, 0x7610, R34 ;  /* 0x00007610ff227816 */ /* 0x000fe20000000022 */
[----:B------:R-:W-:Y:S01]  /*1d920*/  STL [R1+0x74], R59 ;  /* 0x0000743b01007387 */ /* 0x000fe20000100800 */
[----:B------:R-:W-:-:S03]  /*1d930*/  @P1 IMAD.MOV.U32 R19, RZ, RZ, R52 ;  /* 0x000000ffff131224 */ /* 0x000fc600078e0034 */
[----:B------:R-:W2:Y:S01]  /*1d940*/  LDL R43, [R1+0x34c] ;  /* 0x00034c00012b7983 */ /* 0x000ea20000100800 */
[----:B------:R-:W-:Y:S02]  /*1d950*/  PRMT R3, RZ, 0x7610, R3 ;  /* 0x00007610ff037816 */ /* 0x000fe40000000003 */
[----:B------:R-:W-:Y:S01]  /*1d960*/  ISETP.GT.AND P2, PT, R16, 0x20, PT ;  /* 0x000000201000780c */ /* 0x000fe20003f44270 */
[----:B------:R0:W2:Y:S04]  /*1d970*/  @P1 LDG.E.U8 R34, desc[UR20][R18.64] ;  /* 0x0000001412221981 */ /* 0x0000a8000c1e1100 */
[----:B---3--:R1:W-:Y:S01]  /*1d980*/  STL [R1+0x5c], R35 ;  /* 0x00005c2301007387 */ /* 0x0083e20000100800 */
[----:B------:R-:W-:Y:S02]  /*1d990*/  PRMT R160, RZ, 0x7610, R160 ;  /* 0x00007610ffa07816 */ /* 0x000fe400000000a0 */
[----:B------:R-:W-:Y:S01]  /*1d9a0*/  PRMT R37, RZ, 0x7610, R37 ;  /* 0x00007610ff257816 */ /* 0x000fe20000000025 */
[----:B------:R-:W3:Y:S04]  /*1d9b0*/  LDL R41, [R1+0x354] ;  /* 0x0003540001297983 */ /* 0x000ee80000100800 */
[----:B-1----:R-:W3:Y:S01]  /*1d9c0*/  LDL R35, [R1+0x350] ;  /* 0x0003500001237983 */ /* 0x002ee20000100800 */
[----:B0-----:R-:W-:-:S02]  /*1d9d0*/  @P3 IMAD.MOV.U32 R19, RZ, RZ, R49 ;  /* 0x000000ffff133224 */ /* 0x001fc400078e0031 */
[----:B------:R-:W-:-:S05]  /*1d9e0*/  @P3 IMAD.MOV.U32 R18, RZ, RZ, R48 ;  /* 0x000000ffff123224 */ /* 0x000fca00078e0030 */
[----:B------:R0:W3:Y:S02]  /*1d9f0*/  @P3 LDG.E.U8 R3, desc[UR20][R18.64] ;  /* 0x0000001412033981 */ /* 0x0000e4000c1e1100 */
[----:B0-----:R-:W-:Y:S02]  /*1da00*/  @P3 IMAD.MOV.U32 R19, RZ, RZ, R33 ;  /* 0x000000ffff133224 */ /* 0x001fe400078e0021 */
[----:B------:R-:W-:-:S05]  /*1da10*/  @P3 IMAD.MOV.U32 R18, RZ, RZ, R21 ;  /* 0x000000ffff123224 */ /* 0x000fca00078e0015 */
[----:B------:R0:W3:Y:S01]  /*1da20*/  @P3 LDG.E.U8 R160, desc[UR20][R18.64] ;  /* 0x0000001412a03981 */ /* 0x0000e2000c1e1100 */
[----:B------:R-:W-:Y:S01]  /*1da30*/  PRMT R45, RZ, 0x7610, R45 ;  /* 0x00007610ff2d7816 */ /* 0x000fe2000000002d */
[----:B0-----:R-:W-:Y:S02]  /*1da40*/  @P2 IMAD.MOV.U32 R19, RZ, RZ, R51 ;  /* 0x000000ffff132224 */ /* 0x001fe400078e0033 */
[----:B----4-:R-:W-:-:S05]  /*1da50*/  @P2 IMAD.MOV.U32 R18, RZ, RZ, R47 ;  /* 0x000000ffff122224 */ /* 0x010fca00078e002f */
[----:B------:R0:W4:Y:S02]  /*1da60*/  @P2 LDG.E.U8 R37, desc[UR20][R18.64] ;  /* 0x0000001412252981 */ /* 0x000124000c1e1100 */
[----:B0-----:R-:W-:Y:S02]  /*1da70*/  @P2 IMAD.MOV.U32 R19, RZ, RZ, R50 ;  /* 0x000000ffff132224 */ /* 0x001fe400078e0032 */
[----:B--2---:R-:W-:-:S05]  /*1da80*/  @P2 IMAD.MOV.U32 R18, RZ, RZ, R46 ;  /* 0x000000ffff122224 */ /* 0x004fca00078e002e */
[----:B------:R0:W2:Y:S01]  /*1da90*/  @P2 LDG.E.U8 R45, desc[UR20][R18.64] ;  /* 0x00000014122d2981 */ /* 0x0000a2000c1e1100 */
[----:B------:R-:W-:Y:S02]  /*1daa0*/  ISETP.GT.AND P1, PT, R16, 0x21, PT ;  /* 0x000000211000780c */ /* 0x000fe40003f24270 */
[----:B------:R-:W-:Y:S01]  /*1dab0*/  PRMT R42, RZ, 0x7610, R42 ;  /* 0x00007610ff2a7816 */ /* 0x000fe2000000002a */
[----:B------:R1:W-:Y:S10]  /*1dac0*/  STL [R1+0x58], R34 ;  /* 0x0000582201007387 */ /* 0x0003f40000100800 */
[----:B0-----:R-:W-:Y:S01]  /*1dad0*/  @P1 IMAD.MOV.U32 R19, RZ, RZ, R43 ;  /* 0x000000ffff131224 */ /* 0x001fe200078e002b */
[----:B-1----:R-:W2:Y:S01]  /*1dae0*/  LDL R34, [R1+0x358] ;  /* 0x0003580001227983 */ /* 0x002ea20000100800 */
[----:B---3--:R-:W-:-:S05]  /*1daf0*/  @P1 IMAD.MOV.U32 R18, RZ, RZ, R35 ;  /* 0x000000ffff121224 */ /* 0x008fca00078e0023 */
[----:B------:R0:W3:Y:S04]  /*1db00*/  @P1 LDG.E.U8 R42, desc[UR20][R18.64] ;  /* 0x00000014122a1981 */ /* 0x0000e8000c1e1100 */
[----:B------:R-:W-:Y:S04]  /*1db10*/  STL [R1+0xba4], R3 ;  /* 0x000ba40301007387 */ /* 0x000fe80000100800 */
[----:B------:R-:W-:Y:S04]  /*1db20*/  STL [R1+0x68], R56 ;  /* 0x0000683801007387 */ /* 0x000fe80000100800 */
[----:B------:R-:W3:Y:S04]  /*1db30*/  LDL R49, [R1+0x35c] ;  /* 0x00035c0001317983 */ /* 0x000ee80000100800 */
[----:B------:R-:W3:Y:S04]  /*1db40*/  LDL R33, [R1+0x360] ;  /* 0x0003600001217983 */ /* 0x000ee80000100800 */
[----:B------:R-:W3:Y:S04]  /*1db50*/  LDL R48, [R1+0x364] ;  /* 0x0003640001307983 */ /* 0x000ee80000100800 */
[----:B------:R-:W3:Y:S04]  /*1db60*/  LDL R21, [R1+0x368] ;  /* 0x0003680001157983 */ /* 0x000ee80000100800 */
[----:B------:R-:W-:Y:S04]  /*1db70*/  STL [R1+0xba8], R160 ;  /* 0x000ba8a001007387 */ /* 0x000fe80000100800 */
[----:B------:R-:W3:Y:S04]  /*1db80*/  LDL R47, [R1+0x36c] ;  /* 0x00036c00012f7983 */ /* 0x000ee80000100800 */
[----:B----4-:R1:W-:Y:S04]  /*1db90*/  STL [R1+0x54], R37 ;  /* 0x0000542501007387 */ /* 0x0103e80000100800 */
[----:B------:R-:W4:Y:S04]  /*1dba0*/  LDL R46, [R1+0x374] ;  /* 0x00037400012e7983 */ /* 0x000f280000100800 */
[----:B-1----:R-:W4:Y:S04]  /*1dbb0*/  LDL R37, [R1+0x370] ;  /* 0x0003700001257983 */ /* 0x002f280000100800 */
[----:B--2---:R1:W-:Y:S04]  /*1dbc0*/  STL [R1+0x50], R45 ;  /* 0x0000502d01007387 */ /* 0x0043e80000100800 */
[----:B------:R-:W2:Y:S04]  /*1dbd0*/  LDL R43, [R1+0x37c] ;  /* 0x00037c00012b7983 */ /* 0x000ea80000100800 */
[----:B------:R-:W2:Y:S04]  /*1dbe0*/  LDL R35, [R1+0x380] ;  /* 0x0003800001237983 */ /* 0x000ea80000100800 */
[----:B-1----:R-:W2:Y:S01]  /*1dbf0*/  LDL R45, [R1+0x378] ;  /* 0x00037800012d7983 */ /* 0x002ea20000100800 */
[C---:B------:R-:W-:Y:S01]  /*1dc00*/  ISETP.GT.AND P3, PT, R16.reuse, 0x22, PT ;  /* 0x000000221000780c */ /* 0x040fe20003f64270 */
[----:B0-----:R-:W-:Y:S01]  /*1dc10*/  @P1 IMAD.MOV.U32 R19, RZ, RZ, R41 ;  /* 0x000000ffff131224 */ /* 0x001fe200078e0029 */
[----:B------:R-:W-:Y:S01]  /*1dc20*/  PRMT R40, RZ, 0x7610, R40 ;  /* 0x00007610ff287816 */ /* 0x000fe20000000028 */
[----:B------:R-:W-:Y:S01]  /*1dc30*/  @P1 IMAD.MOV.U32 R18, RZ, RZ, R34 ;  /* 0x000000ffff121224 */ /* 0x000fe200078e0022 */
[----:B------:R-:W-:-:S02]  /*1dc40*/  ISETP.GT.AND P2, PT, R16, 0x23, PT ;  /* 0x000000231000780c */ /* 0x000fc40003f44270 */
[----:B------:R-:W-:Y:S02]  /*1dc50*/  PRMT R32, RZ, 0x7610, R32 ;  /* 0x00007610ff207816 */ /* 0x000fe40000000020 */
[----:B------:R0:W2:Y:S04]  /*1dc60*/  @P1 LDG.E.U8 R40, desc[UR20][R18.64] ;  /* 0x0000001412281981 */ /* 0x0000a8000c1e1100 */
[----:B---3--:R1:W-:Y:S04]  /*1dc70*/  STL [R1+0x4c], R42 ;  /* 0x00004c2a01007387 */ /* 0x0083e80000100800 */
[----:B------:R-:W3:Y:S01]  /*1dc80*/  LDL R34, [R1+0x388] ;  /* 0x0003880001227983 */ /* 0x000ee20000100800 */
[----:B------:R-:W-:-:S02]  /*1dc90*/  PRMT R20, RZ, 0x7610, R20 ;  /* 0x00007610ff147816 */ /* 0x000fc40000000014 */
[----:B------:R-:W-:Y:S01]  /*1dca0*/  ISETP.GT.AND P1, PT, R16, 0x24, PT ;  /* 0x000000241000780c */ /* 0x000fe20003f24270 */
[----:B------:R-:W3:Y:S04]  /*1dcb0*/  LDL R41, [R1+0x38c] ;  /* 0x00038c0001297983 */ /* 0x000ee80000100800 */
[----:B-1----:R-:W3:Y:S01]  /*1dcc0*/  LDL R42, [R1+0x384] ;  /* 0x00038400012a7983 */ /* 0x002ee20000100800 */
        /* <DEDUP_REMOVED lines=9> */
[----:B----4-:R-:W-:-:S05]  /*1dd60*/  @P2 IMAD.MOV.U32 R18, RZ, RZ, R37 ;  /* 0x000000ffff122224 */ /* 0x010fca00078e0025 */
[----:B------:R0:W4:Y:S01]  /*1dd70*/  @P2 LDG.E.U8 R29, desc[UR20][R18.64] ;  /* 0x00000014121d2981 */ /* 0x000122000c1e1100 */
[----:B------:R-:W-:Y:S01]  /*1dd80*/  PRMT R26, RZ, 0x7610, R26 ;  /* 0x00007610ff1a7816 */ /* 0x000fe2000000001a */
[----:B0-----:R-:W-:Y:S02]  /*1dd90*/  @P2 IMAD.MOV.U32 R19, RZ, RZ, R46 ;  /* 0x000000ffff132224 */ /* 0x001fe400078e002e */
[----:B--2---:R-:W-:-:S05]  /*1dda0*/  @P2 IMAD.MOV.U32 R18, RZ, RZ, R45 ;  /* 0x000000ffff122224 */ /* 0x004fca00078e002d */
[----:B------:R0:W2:Y:S02]  /*1ddb0*/  @P2 LDG.E.U8 R44, desc[UR20][R18.64] ;  /* 0x00000014122c2981 */ /* 0x0000a4000c1e1100 */
[----:B0-----:R-:W-:Y:S02]  /*1ddc0*/  @P1 IMAD.MOV.U32 R18, RZ, RZ, R35 ;  /* 0x000000ffff121224 */ /* 0x001fe400078e0023 */
[----:B------:R-:W-:-:S05]  /*1ddd0*/  @P1 IMAD.MOV.U32 R19, RZ, RZ, R43 ;  /* 0x000000ffff131224 */ /* 0x000fca00078e002b */
[----:B------:R3:W2:Y:S01]  /*1dde0*/  @P1 LDG.E.U8 R26, desc[UR20][R18.64] ;  /* 0x00000014121a1981 */ /* 0x0006a2000c1e1100 */
[----:B------:R-:W-:-:S03]  /*1ddf0*/  PRMT R25, RZ, 0x7610, R25 ;  /* 0x00007610ff197816 */ /* 0x000fc60000000019 */
[----:B------:R0:W-:Y:S04]  /*1de00*/  STL [R1+0x48], R40 ;  /* 0x0000482801007387 */ /* 0x0001e80000100800 */
[----:B------:R-:W2:Y:S01]  /*1de10*/  LDL R33, [R1+0x394] ;  /* 0x0003940001217983 */ /* 0x000ea20000100800 */
[----:B---3--:R-:W-:Y:S02]  /*1de20*/  @P1 IMAD.MOV.U32 R18, RZ, RZ, R34 ;  /* 0x000000ffff121224 */ /* 0x008fe400078e0022 */
[----:B------:R-:W-:Y:S01]  /*1de30*/  @P1 IMAD.MOV.U32 R19, RZ, RZ, R42 ;  /* 0x000000ffff131224 */ /* 0x000fe200078e002a */
[----:B0-----:R-:W3:Y:S04]  /*1de40*/  LDL R40, [R1+0x390] ;  /* 0x0003900001287983 */ /* 0x001ee80000100800 */
[----:B------:R3:W3:Y:S04]  /*1de50*/  @P1 LDG.E.U8 R25, desc[UR20][R18.64] ;  /* 0x0000001412191981 */ /* 0x0006e8000c1e1100 */
[----:B------:R0:W-:Y:S04]  /*1de60*/  STL [R1+0x44], R32 ;  /* 0x0000442001007387 */ /* 0x0001e80000100800 */
[----:B------:R-:W3:Y:S04]  /*1de70*/  LDL R21, [R1+0x3c4] ;  /* 0x0003c40001157983 */ /* 0x000ee80000100800 */
[----:B0-----:R-:W3:Y:S04]  /*1de80*/  LDL R32, [R1+0x3c0] ;  /* 0x0003c00001207983 */ /* 0x001ee80000100800 */
[----:B------:R0:W-:Y:S04]  /*1de90*/  STL [R1+0x40], R20 ;  /* 0x0000401401007387 */ /* 0x0001e80000100800 */
[----:B------:R-:W3:Y:S04]  /*1dea0*/  LDL R37, [R1+0x3cc] ;  /* 0x0003cc0001257983 */ /* 0x000ee80000100800 */
[----:B0-----:R-:W3:Y:S04]  /*1deb0*/  LDL R20, [R1+0x3c8] ;  /* 0x0003c80001147983 */ /* 0x001ee80000100800 */
[----:B----4-:R0:W-:Y:S04]  /*1dec0*/  STL [R1+0x3c], R29 ;  /* 0x00003c1d01007387 */ /* 0x0101e80000100800 */
[----:B------:R-:W4:Y:S04]  /*1ded0*/  LDL R35, [R1+0x3d4] ;  /* 0x0003d40001237983 */ /* 0x000f280000100800 */
[----:B0-----:R-:W4:Y:S04]  /*1dee0*/  LDL R29, [R1+0x3d0] ;  /* 0x0003d000011d7983 */ /* 0x001f280000100800 */
[----:B--2---:R0:W-:Y:S01]  /*1def0*/  STL [R1+0x34], R26 ;  /* 0x0000341a01007387 */ /* 0x0041e20000100800 */
[----:B------:R-:W-:-:S02]  /*1df00*/  ISETP.GT.AND P3, PT, R16, 0x25, PT ;  /* 0x000000251000780c */ /* 0x000fc40003f64270 */
[----:B------:R-:W-:Y:S01]  /*1df10*/  ISETP.GT.AND P2, PT, R16, 0x26, PT ;  /* 0x000000261000780c */ /* 0x000fe20003f44270 */
[----:B------:R-:W2:Y:S04]  /*1df20*/  LDL R34, [R1+0x3dc] ;  /* 0x0003dc0001227983 */ /* 0x000ea80000100800 */
[----:B0-----:R-:W2:Y:S01]  /*1df30*/  LDL R26, [R1+0x3d8] ;  /* 0x0003d800011a7983 */ /* 0x001ea20000100800 */
[----:B------:R-:W-:-:S05]  /*1df40*/  PRMT R39, RZ, 0x7610, R39 ;  /* 0x00007610ff277816 */ /* 0x000fca0000000027 */
[----:B---3--:R-:W-:Y:S02]  /*1df50*/  @P3 IMAD.MOV.U32 R18, RZ, RZ, R40 ;  /* 0x000000ffff123224 */ /* 0x008fe400078e0028 */
[----:B------:R-:W-:Y:S01]  /*1df60*/  @P3 IMAD.MOV.U32 R19, RZ, RZ, R41 ;  /* 0x000000ffff133224 */ /* 0x000fe200078e0029 */
[----:B------:R0:W-:Y:S01]  /*1df70*/  STL [R1+0x30], R25 ;  /* 0x0000301901007387 */ /* 0x0001e20000100800 */
[----:B------:R-:W-:-:S03]  /*1df80*/  PRMT R38, RZ, 0x7610, R38 ;  /* 0x00007610ff267816 */ /* 0x000fc60000000026 */
[----:B------:R1:W3:Y:S04]  /*1df90*/  @P3 LDG.E.U8 R39, desc[UR20][R18.64] ;  /* 0x0000001412273981 */ /* 0x0002e8000c1e1100 */
[----:B0-----:R-:W3:Y:S01]  /*1dfa0*/  LDL R25, [R1+0x3e0] ;  /* 0x0003e00001197983 */ /* 0x001ee20000100800 */
[----:B-1----:R-:W-:Y:S02]  /*1dfb0*/  @P3 IMAD.MOV.U32 R19, RZ, RZ, R33 ;  /* 0x000000ffff133224 */ /* 0x002fe400078e0021 */
[----:B------:R-:W-:Y:S01]  /*1dfc0*/  @P3 IMAD.MOV.U32 R18, RZ, RZ, R32 ;  /* 0x000000ffff123224 */ /* 0x000fe200078e0020 */
[----:B------:R-:W3:Y:S04]  /*1dfd0*/  LDL R33, [R1+0x3e4] ;  /* 0x0003e40001217983 */ /* 0x000ee80000100800 */
[----:B------:R-:W3:Y:S01]  /*1dfe0*/  LDL R32, [R1+0x3e8] ;  /* 0x0003e80001207983 */ /* 0x000ee20000100800 */
[----:B------:R-:W-:-:S03]  /*1dff0*/  PRMT R160, RZ, 0x7610, R160 ;  /* 0x00007610ffa07816 */ /* 0x000fc600000000a0 */
[----:B------:R0:W3:Y:S01]  /*1e000*/  @P3 LDG.E.U8 R38, desc[UR20][R18.64] ;  /* 0x0000001412263981 */ /* 0x0000e2000c1e1100 */
[----:B------:R-:W-:Y:S01]  /*1e010*/  ISETP.GT.AND P1, PT, R16, 0x27, PT ;  /* 0x000000271000780c */ /* 0x000fe20003f24270 */
[----:B0-----:R-:W-:Y:S02]  /*1e020*/  @P2 IMAD.MOV.U32 R18, RZ, RZ, R20 ;  /* 0x000000ffff122224 */ /* 0x001fe400078e0014 */
[----:B------:R-:W-:Y:S01]  /*1e030*/  @P2 IMAD.MOV.U32 R19, RZ, RZ, R21 ;  /* 0x000000ffff132224 */ /* 0x000fe200078e0015 */
[----:B------:R-:W-:Y:S01]  /*1e040*/  PRMT R3, RZ, 0x7610, R3 ;  /* 0x00007610ff037816 */ /* 0x000fe20000000003 */
[----:B------:R-:W3:Y:S04]  /*1e050*/  LDL R21, [R1+0x3ec] ;  /* 0x0003ec0001157983 */ /* 0x000ee80000100800 */
[----:B------:R0:W3:Y:S01]  /*1e060*/  @P2 LDG.E.U8 R160, desc[UR20][R18.64] ;  /* 0x0000001412a02981 */ /* 0x0000e2000c1e1100 */
[----:B------:R-:W-:-:S03]  /*1e070*/  PRMT R144, RZ, 0x7610, R144 ;  /* 0x00007610ff907816 */ /* 0x000fc60000000090 */
[----:B------:R-:W3:Y:S01]  /*1e080*/  LDL R20, [R1+0x3f0] ;  /* 0x0003f00001147983 */ /* 0x000ee20000100800 */
[----:B0-----:R-:W-:Y:S02]  /*1e090*/  @P2 IMAD.MOV.U32 R19, RZ, RZ, R37 ;  /* 0x000000ffff132224 */ /* 0x001fe400078e0025 */
[----:B----4-:R-:W-:-:S05]  /*1e0a0*/  @P2 IMAD.MOV.U32 R18, RZ, RZ, R29 ;  /* 0x000000ffff122224 */ /* 0x010fca00078e001d */
[----:B------:R0:W4:Y:S02]  /*1e0b0*/  @P2 LDG.E.U8 R3, desc[UR20][R18.64] ;  /* 0x0000001412032981 */ /* 0x000124000c1e1100 */
[----:B0-----:R-:W-:Y:S02]  /*1e0c0*/  @P1 IMAD.MOV.U32 R19, RZ, RZ, R35 ;  /* 0x000000ffff131224 */ /* 0x001fe400078e0023 */
[----:B--2---:R-:W-:-:S05]  /*1e0d0*/  @P1 IMAD.MOV.U32 R18, RZ, RZ, R26 ;  /* 0x000000ffff121224 */ /* 0x004fca00078e001a */
[----:B------:R0:W2:Y:S01]  /*1e0e0*/  @P1 LDG.E.U8 R144, desc[UR20][R18.64] ;  /* 0x0000001412901981 */ /* 0x0000a2000c1e1100 */
[----:B------:R-:W-:Y:S02]  /*1e0f0*/  ISETP.GT.AND P3, PT, R16, 0x28, PT ;  /* 0x000000281000780c */ /* 0x000fe40003f64270 */
[----:B------:R-:W-:Y:S02]  /*1e100*/  PRMT R15, RZ, 0x7610, R15 ;  /* 0x00007610ff0f7816 */ /* 0x000fe4000000000f */
[----:B------:R-:W-:Y:S01]  /*1e110*/  PRMT R23, RZ, 0x7610, R23 ;  /* 0x00007610ff177816 */ /* 0x000fe20000000017 */
[----:B0-----:R-:W-:Y:S02]  /*1e120*/  @P1 IMAD.MOV.U32 R19, RZ, RZ, R34 ;  /* 0x000000ffff131224 */ /* 0x001fe400078e0022 */
[----:B---3--:R-:W-:-:S05]  /*1e130*/  @P1 IMAD.MOV.U32 R18, RZ, RZ, R25 ;  /* 0x000000ffff121224 */ /* 0x008fca00078e0019 */
[----:B------:R0:W3:Y:S02]  /*1e140*/  @P1 LDG.E.U8 R15, desc[UR20][R18.64] ;  /* 0x00000014120f1981 */ /* 0x0000e4000c1e1100 */
[----:B0-----:R-:W-:Y:S02]  /*1e150*/  @P3 IMAD.MOV.U32 R18, RZ, RZ, R32 ;  /* 0x000000ffff123224 */ /* 0x001fe400078e0020 */
[----:B------:R-:W-:-:S05]  /*1e160*/  @P3 IMAD.MOV.U32 R19, RZ, RZ, R33 ;  /* 0x000000ffff133224 */ /* 0x000fca00078e0021 */
[----:B------:R0:W3:Y:S04]  /*1e170*/  @P3 LDG.E.U8 R23, desc[UR20][R18.64] ;  /* 0x0000001412173981 */ /* 0x0000e8000c1e1100 */
[----:B------:R-:W-:Y:S04]  /*1e180*/  STL [R1+0xbac], R160 ;  /* 0x000baca001007387 */ /* 0x000fe80000100800 */
[----:B------:R-:W-:Y:S04]  /*1e190*/  STL [R1+0x38], R44 ;  /* 0x0000382c01007387 */ /* 0x000fe80000100800 */
[----:B------:R-:W3:Y:S04]  /*1e1a0*/  LDL R40, [R1+0x3f4] ;  /* 0x0003f40001287983 */ /* 0x000ee80000100800 */
[----:B------:R-:W3:Y:S01]  /*1e1b0*/  LDL R29, [R1+0x3f8] ;  /* 0x0003f800011d7983 */ /* 0x000ee20000100800 */
[----:B------:R-:W-:-:S03]  /*1e1c0*/  PRMT R6, RZ, 0x7610, R6 ;  /* 0x00007610ff067816 */ /* 0x000fc60000000006 */
[----:B----4-:R-:W-:Y:S04]  /*1e1d0*/  STL [R1+0xbb0], R3 ;  /* 0x000bb00301007387 */ /* 0x010fe80000100800 */
[----:B------:R1:W-:Y:S04]  /*1e1e0*/  STL [R1+0x2c], R39 ;  /* 0x00002c2701007387 */ /* 0x0003e80000100800 */
[----:B------:R-:W4:Y:S01]  /*1e1f0*/  LDL R26, [R1+0x400] ;  /* 0x00040000011a7983 */ /* 0x000f220000100800 */
[----:B0-----:R-:W-:-:S03]  /*1e200*/  @P3 IMAD.MOV.U32 R18, RZ, RZ, R20 ;  /* 0x000000ffff123224 */ /* 0x001fc600078e0014 */
[----:B-1----:R-:W4:Y:S01]  /*1e210*/  LDL R39, [R1+0x3fc] ;  /* 0x0003fc0001277983 */ /* 0x002f220000100800 */
[----:B------:R-:W-:-:S05]  /*1e220*/  @P3 IMAD.MOV.U32 R19, RZ, RZ, R21 ;  /* 0x000000ffff133224 */ /* 0x000fca00078e0015 */
[----:B------:R0:W4:Y:S04]  /*1e230*/  @P3 LDG.E.U8 R6, desc[UR20][R18.64] ;  /* 0x0000001412063981 */ /* 0x000128000c1e1100 */
[----:B--2---:R-:W-:Y:S04]  /*1e240*/  STL [R1+0xbb4], R144 ;  /* 0x000bb49001007387 */ /* 0x004fe80000100800 */
[----:B------:R1:W-:Y:S04]  /*1e250*/  STL [R1+0x28], R38 ;  /* 0x0000282601007387 */ /* 0x0003e80000100800 */
[----:B------:R-:W2:Y:S04]  /*1e260*/  LDL R37, [R1+0x408] ;  /* 0x0004080001257983 */ /* 0x000ea80000100800 */
[----:B------:R-:W2:Y:S04]  /*1e270*/  LDL R35, [R1+0x40c] ;  /* 0x00040c0001237983 */ /* 0x000ea80000100800 */
[----:B-1----:R-:W2:Y:S04]  /*1e280*/  LDL R38, [R1+0x404] ;  /* 0x0004040001267983 */ /* 0x002ea80000100800 */
[----:B------:R-:W2:Y:S01]  /*1e290*/  LDL R25, [R1+0x410] ;  /* 0x0004100001197983 */ /* 0x000ea20000100800 */
[----:B------:R-:W-:-:S03]  /*1e2a0*/  ISETP.GT.AND P2, PT, R16, 0x29, PT ;  /* 0x000000291000780c */ /* 0x000fc60003f44270 */
[----:B---3--:R-:W-:Y:S04]  /*1e2b0*/  STL [R1+0xbb8], R15 ;  /* 0x000bb80f01007387 */ /* 0x008fe80000100800 */
[----:B------:R-:W3:Y:S01]  /*1e2c0*/  LDL R34, [R1+0x414] ;  /* 0x0004140001227983 */ /* 0x000ee20000100800 */
[----:B------:R-:W-:-:S03]  /*1e2d0*/  PRMT R28, RZ, 0x7610, R28 ;  /* 0x00007610ff1c7816 */ /* 0x000fc6000000001c */
[----:B------:R1:W-:Y:S04]  /*1e2e0*/  STL [R1+0x24], R23 ;  /* 0x0000241701007387 */ /* 0x0003e80000100800 */
[----:B------:R-:W3:Y:S04]  /*1e2f0*/  LDL R33, [R1+0x41c] ;  /* 0x00041c0001217983 */ /* 0x000ee80000100800 */
[----:B------:R-:W3:Y:S04]  /*1e300*/  LDL R32, [R1+0x420] ;  /* 0x0004200001207983 */ /* 0x000ee80000100800 */
[----:B-1----:R-:W3:Y:S01]  /*1e310*/  LDL R23, [R1+0x418] ;  /* 0x0004180001177983 */ /* 0x002ee20000100800 */
[----:B------:R-:W-:-:S03]  /*1e320*/  ISETP.GT.AND P1, PT, R16, 0x2a, PT ;  /* 0x0000002a1000780c */ /* 0x000fc60003f24270 */
[----:B------:R-:W3:Y:S01]  /*1e330*/  LDL R21, [R1+0x638] ;  /* 0x0006380001157983 */ /* 0x000ee20000100800 */
[----:B0-----:R-:W-:-:S03]  /*1e340*/  @P2 IMAD.MOV.U32 R19, RZ, RZ, R40 ;  /* 0x000000ffff132224 */ /* 0x001fc600078e0028 */
[----:B------:R-:W3:Y:S01]  /*1e350*/  LDL R20, [R1+0x63c] ;  /* 0x00063c0001147983 */ /* 0x000ee20000100800 */
[----:B------:R-:W-:-:S05]  /*1e360*/  @P2 IMAD.MOV.U32 R18, RZ, RZ, R29 ;  /* 0x000000ffff122224 */ /* 0x000fca00078e001d */
[----:B------:R4:W3:Y:S01]  /*1e370*/  @P2 LDG.E.U8 R28, desc[UR20][R18.64] ;  /* 0x00000014121c2981 */ /* 0x0008e2000c1e1100 */
[----:B------:R-:W-:Y:S02]  /*1e380*/  PRMT R24, RZ, 0x7610, R24 ;  /* 0x00007610ff187816 */ /* 0x000fe40000000018 */
[----:B------:R-:W-:Y:S01]  /*1e390*/  PRMT R36, RZ, 0x7610, R36 ;  /* 0x00007610ff247816 */ /* 0x000fe20000000024 */
[----:B----4-:R-:W-:Y:S02]  /*1e3a0*/  @P2 IMAD.MOV.U32 R18, RZ, RZ, R26 ;  /* 0x000000ffff122224 */ /* 0x010fe400078e001a */
[----:B------:R-:W-:-:S05]  /*1e3b0*/  @P2 IMAD.MOV.U32 R19, RZ, RZ, R39 ;  /* 0x000000ffff132224 */ /* 0x000fca00078e0027 */
[----:B------:R2:W4:Y:S04]  /*1e3c0*/  @P2 LDG.E.U8 R24, desc[UR20][R18.64] ;  /* 0x0000001412182981 */ /* 0x000528000c1e1100 */
[----:B------:R0:W-:Y:S01]  /*1e3d0*/  STL [R1+0xbe4], R6 ;  /* 0x000be40601007387 */ /* 0x0001e20000100800 */
[----:B--2---:R-:W-:Y:S01]  /*1e3e0*/  @P1 IMAD.MOV.U32 R18, RZ, RZ, R37 ;  /* 0x000000ffff121224 */ /* 0x004fe200078e0025 */
[----:B0-----:R-:W-:Y:S02]  /*1e3f0*/  PRMT R6, RZ, 0x7610, R6 ;  /* 0x00007610ff067816 */ /* 0x001fe40000000006 */
[----:B------:R-:W2:Y:S01]  /*1e400*/  LDL R29, [R1+0x640] ;  /* 0x00064000011d7983 */ /* 0x000ea20000100800 */
[----:B------:R-:W-:-:S05]  /*1e410*/  @P1 IMAD.MOV.U32 R19, RZ, RZ, R38 ;  /* 0x000000ffff131224 */ /* 0x000fca00078e0026 */
[----:B------:R0:W2:Y:S02]  /*1e420*/  @P1 LDG.E.U8 R36, desc[UR20][R18.64] ;  /* 0x0000001412241981 */ /* 0x0000a4000c1e1100 */
[----:B0-----:R-:W-:Y:S02]  /*1e430*/  @P1 IMAD.MOV.U32 R18, RZ, RZ, R25 ;  /* 0x000000ffff121224 */ /* 0x001fe400078e0019 */
[----:B------:R-:W-:-:S05]  /*1e440*/  @P1 IMAD.MOV.U32 R19, RZ, RZ, R35 ;  /* 0x000000ffff131224 */ /* 0x000fca00078e0023 */
[----:B------:R3:W2:Y:S01]  /*1e450*/  @P1 LDG.E.U8 R6, desc[UR20][R18.64] ;  /* 0x0000001412061981 */ /* 0x0006a2000c1e1100 */
[C---:B------:R-:W-:Y:S02]  /*1e460*/  ISETP.GT.AND P3, PT, R16.reuse, 0x2b, PT ;  /* 0x0000002b1000780c */ /* 0x040fe40003f64270 */
[----:B------:R-:W-:Y:S02]  /*1e470*/  ISETP.GT.AND P2, PT, R16, 0x2c, PT ;  /* 0x0000002c1000780c */ /* 0x000fe40003f44270 */
[----:B------:R-:W-:Y:S02]  /*1e480*/  PRMT R22, RZ, 0x7610, R22 ;  /* 0x00007610ff167816 */ /* 0x000fe40000000016 */
[----:B------:R-:W-:-:S07]  /*1e490*/  PRMT R31, RZ, 0x7610, R31 ;  /* 0x00007610ff1f7816 */ /* 0x000fce000000001f */
[----:B---3--:R-:W-:Y:S02]  /*1e4a0*/  @P3 IMAD.MOV.U32 R18, RZ, RZ, R23 ;  /* 0x000000ffff123224 */ /* 0x008fe400078e0017 */
[----:B------:R-:W-:-:S05]  /*1e4b0*/  @P3 IMAD.MOV.U32 R19, RZ, RZ, R34 ;  /* 0x000000ffff133224 */ /* 0x000fca00078e0022 */
[----:B------:R0:W3:Y:S01]  /*1e4c0*/  @P3 LDG.E.U8 R22, desc[UR20][R18.64] ;  /* 0x0000001412163981 */ /* 0x0000e2000c1e1100 */
[----:B------:R-:W-:-:S03]  /*1e4d0*/  PRMT R30, RZ, 0x7610, R30 ;  /* 0x00007610ff1e7816 */ /* 0x000fc6000000001e */
[----:B------:R1:W-:Y:S04]  /*1e4e0*/  STL [R1+0x1c], R28 ;  /* 0x00001c1c01007387 */ /* 0x0003e80000100800 */
[----:B------:R-:W3:Y:S01]  /*1e4f0*/  LDL R26, [R1+0x648] ;  /* 0x00064800011a7983 */ /* 0x000ee20000100800 */
[----:B0-----:R-:W-:Y:S02]  /*1e500*/  @P3 IMAD.MOV.U32 R18, RZ, RZ, R32 ;  /* 0x000000ffff123224 */ /* 0x001fe400078e0020 */
[----:B------:R-:W-:Y:S01]  /*1e510*/  @P3 IMAD.MOV.U32 R19, RZ, RZ, R33 ;  /* 0x000000ffff133224 */ /* 0x000fe200078e0021 */
[----:B-1----:R-:W3:Y:S04]  /*1e520*/  LDL R28, [R1+0x644] ;  /* 0x00064400011c7983 */ /* 0x002ee80000100800 */
[----:B------:R0:W3:Y:S02]  /*1e530*/  @P3 LDG.E.U8 R31, desc[UR20][R18.64] ;  /* 0x00000014121f3981 */ /* 0x0000e4000c1e1100 */
[----:B0-----:R-:W-:-:S02]  /*1e540*/  @P2 IMAD.MOV.U32 R18, RZ, RZ, R20 ;  /* 0x000000ffff122224 */ /* 0x001fc400078e0014 */
[----:B------:R-:W-:-:S05]  /*1e550*/  @P2 IMAD.MOV.U32 R19, RZ, RZ, R21 ;  /* 0x000000ffff132224 */ /* 0x000fca00078e0015 */
[----:B------:R0:W3:Y:S04]  /*1e560*/  @P2 LDG.E.U8 R30, desc[UR20][R18.64] ;  /* 0x00000014121e2981 */ /* 0x0000e8000c1e1100 */
[----:B----4-:R1:W-:Y:S04]  /*1e570*/  STL [R1+0x18], R24 ;  /* 0x0000181801007387 */ /* 0x0103e80000100800 */
[----:B------:R-:W4:Y:S04]  /*1e580*/  LDL R25, [R1+0x650] ;  /* 0x0006500001197983 */ /* 0x000f280000100800 */
[----:B-1----:R-:W4:Y:S04]  /*1e590*/  LDL R24, [R1+0x64c] ;  /* 0x00064c0001187983 */ /* 0x002f280000100800 */
[----:B--2---:R1:W-:Y:S04]  /*1e5a0*/  STL [R1+0x10], R6 ;  /* 0x0000100601007387 */ /* 0x0043e80000100800 */
[----:B------:R-:W2:Y:S04]  /*1e5b0*/  LDL R23, [R1+0x424] ;  /* 0x0004240001177983 */ /* 0x000ea80000100800 */
[----:B-1----:R-:W2:Y:S01]  /*1e5c0*/  LDL R6, [R1+0x654] ;  /* 0x0006540001067983 */ /* 0x002ea20000100800 */
[----:B------:R-:W-:Y:S01]  /*1e5d0*/  PRMT R27, RZ, 0x7610, R27 ;  /* 0x00007610ff1b7816 */ /* 0x000fe2000000001b */
[----:B0-----:R-:W-:-:S02]  /*1e5e0*/  @P2 IMAD.MOV.U32 R19, RZ, RZ, R29 ;  /* 0x000000ffff132224 */ /* 0x001fc400078e001d */
[----:B---3--:R0:W-:Y:S04]  /*1e5f0*/  STL [R1+0xc], R22 ;  /* 0x00000c1601007387 */ /* 0x0081e80000100800 */
[----:B------:R-:W3:Y:S04]  /*1e600*/  LDL R21, [R1+0x42c] ;  /* 0x00042c0001157983 */ /* 0x000ee80000100800 */
[----:B------:R-:W3:Y:S04]  /*1e610*/  LDL R20, [R1+0x430] ;  /* 0x0004300001147983 */ /* 0x000ee80000100800 */
[----:B0-----:R-:W3:Y:S01]  /*1e620*/  LDL R22, [R1+0x428] ;  /* 0x0004280001167983 */ /* 0x001ee20000100800 */
[----:B------:R-:W-:Y:S01]  /*1e630*/  @P2 IMAD.MOV.U32 R18, RZ, RZ, R28 ;  /* 0x000000ffff122224 */ /* 0x000fe200078e001c */
[----:B------:R-:W-:-:S04]  /*1e640*/  ISETP.GT.AND P1, PT, R16, 0x2d, PT ;  /* 0x0000002d1000780c */ /* 0x000fc80003f24270 */
[----:B------:R0:W3:Y:S01]  /*1e650*/  @P2 LDG.E.U8 R27, desc[UR20][R18.64] ;  /* 0x00000014121b2981 */ /* 0x0000e2000c1e1100 */
[----:B------:R-:W-:-:S03]  /*1e660*/  PRMT R144, RZ, 0x7610, R144 ;  /* 0x00007610ff907816 */ /* 0x000fc60000000090 */
[----:B------:R1:W-:Y:S04]  /*1e670*/  STL [R1+0x4], R30 ;  /* 0x0000041e01007387 */ /* 0x0003e80000100800 */
[----:B------:R-:W3:Y:S04]  /*1e680*/  LDL R29, [R1+0x634] ;  /* 0x00063400011d7983 */ /* 0x000ee80000100800 */
[----:B-1----:R-:W3:Y:S01]  /*1e690*/  LDL R30, [R1+0x434] ;  /* 0x00043400011e7983 */ /* 0x002ee20000100800 */
[----:B0-----:R-:W-:Y:S02]  /*1e6a0*/  @P1 IMAD.MOV.U32 R19, RZ, RZ, R26 ;  /* 0x000000ffff131224 */ /* 0x001fe400078e001a */
[----:B----4-:R-:W-:Y:S01]  /*1e6b0*/  @P1 IMAD.MOV.U32 R18, RZ, RZ, R24 ;  /* 0x000000ffff121224 */ /* 0x010fe200078e0018 */
[----:B------:R-:W-:-:S04]  /*1e6c0*/  PRMT R3, RZ, 0x7610, R3 ;  /* 0x00007610ff037816 */ /* 0x000fc80000000003 */
[----:B------:R0:W4:Y:S02]  /*1e6d0*/  @P1 LDG.E.U8 R144, desc[UR20][R18.64] ;  /* 0x0000001412901981 */ /* 0x000124000c1e1100 */
[----:B0-----:R-:W-:Y:S02]  /*1e6e0*/  @P1 IMAD.MOV.U32 R19, RZ, RZ, R25 ;  /* 0x000000ffff131224 */ /* 0x001fe400078e0019 */
[----:B--2---:R-:W-:-:S05]  /*1e6f0*/  @P1 IMAD.MOV.U32 R18, RZ, RZ, R6 ;  /* 0x000000ffff121224 */ /* 0x004fca00078e0006 */
[----:B------:R0:W2:Y:S01]  /*1e700*/  @P1 LDG.E.U8 R3, desc[UR20][R18.64] ;  /* 0x0000001412031981 */ /* 0x0000a2000c1e1100 */
[C---:B------:R-:W-:Y:S02]  /*1e710*/  ISETP.GT.AND P3, PT, R16.reuse, 0x2e, PT ;  /* 0x0000002e1000780c */ /* 0x040fe40003f64270 */
[----:B------:R-:W-:Y:S02]  /*1e720*/  ISETP.GT.AND P2, PT, R16, 0x2f, PT ;  /* 0x0000002f1000780c */ /* 0x000fe40003f44270 */
[----:B------:R-:W-:Y:S02]  /*1e730*/  PRMT R2, RZ, 0x7610, R2 ;  /* 0x00007610ff027816 */ /* 0x000fe40000000002 */
[----:B------:R-:W-:-:S07]  /*1e740*/  PRMT R5, RZ, 0x7610, R5 ;  /* 0x00007610ff057816 */ /* 0x000fce0000000005 */
[----:B0-----:R-:W-:Y:S02]  /*1e750*/  @P3 IMAD.MOV.U32 R19, RZ, RZ, R23 ;  /* 0x000000ffff133224 */ /* 0x001fe400078e0017 */
[----:B---3--:R-:W-:-:S05]  /*1e760*/  @P3 IMAD.MOV.U32 R18, RZ, RZ, R22 ;  /* 0x000000ffff123224 */ /* 0x008fca00078e0016 */
[----:B------:R0:W3:Y:S01]  /*1e770*/  @P3 LDG.E.U8 R2, desc[UR20][R18.64] ;  /* 0x0000001412023981 */ /* 0x0000e2000c1e1100 */
[----:B------:R-:W-:-:S03]  /*1e780*/  PRMT R14, RZ, 0x7610, R14 ;  /* 0x00007610ff0e7816 */ /* 0x000fc6000000000e */
[----:B------:R1:W-:Y:S01]  /*1e790*/  STL [R1], R27 ;  /* 0x0000001b01007387 */ /* 0x0003e20000100800 */
[----:B0-----:R-:W-:Y:S02]  /*1e7a0*/  @P3 IMAD.MOV.U32 R18, RZ, RZ, R20 ;  /* 0x000000ffff123224 */ /* 0x001fe400078e0014 */
[----:B------:R-:W-:Y:S01]  /*1e7b0*/  @P3 IMAD.MOV.U32 R19, RZ, RZ, R21 ;  /* 0x000000ffff133224 */ /* 0x000fe200078e0015 */
[----:B------:R-:W-:Y:S04]  /*1e7c0*/  STL [R1+0x14], R36 ;  /* 0x0000142401007387 */ /* 0x000fe80000100800 */
[----:B------:R0:W3:Y:S04]  /*1e7d0*/  @P3 LDG.E.U8 R5, desc[UR20][R18.64] ;  /* 0x0000001412053981 */ /* 0x0000e8000c1e1100 */
[----:B-1----:R-:W3:Y:S04]  /*1e7e0*/  LDL R27, [R1+0x438] ;  /* 0x00043800011b7983 */ /* 0x002ee80000100800 */
[----:B------:R-:W3:Y:S01]  /*1e7f0*/  LDL R24, [R1+0x43c] ;  /* 0x00043c0001187983 */ /* 0x000ee20000100800 */
[----:B0-----:R-:W-:-:S02]  /*1e800*/  @P2 IMAD.MOV.U32 R18, RZ, RZ, R29 ;  /* 0x000000ffff122224 */ /* 0x001fc400078e001d */
[----:B------:R-:W-:Y:S01]  /*1e810*/  @P2 IMAD.MOV.U32 R19, RZ, RZ, R30 ;  /* 0x000000ffff132224 */ /* 0x000fe200078e001e */
[----:B------:R-:W3:Y:S04]  /*1e820*/  LDL R28, [R1+0x658] ;  /* 0x00065800011c7983 */ /* 0x000ee80000100800 */
[----:B------:R0:W3:Y:S04]  /*1e830*/  @P2 LDG.E.U8 R14, desc[UR20][R18.64] ;  /* 0x00000014120e2981 */ /* 0x0000e8000c1e1100 */
[----:B------:R-:W3:Y:S04]  /*1e840*/  LDL R26, [R1+0x65c] ;  /* 0x00065c00011a7983 */ /* 0x000ee80000100800 */
[----:B----4-:R-:W-:Y:S04]  /*1e850*/  STL [R1+0xbbc], R144 ;  /* 0x000bbc9001007387 */ /* 0x010fe80000100800 */
[----:B------:R-:W4:Y:S04]  /*1e860*/  LDL R25, [R1+0x660] ;  /* 0x0006600001197983 */ /* 0x000f280000100800 */
[----:B------:R-:W4:Y:S04]  /*1e870*/  LDL R6, [R1+0x664] ;  /* 0x0006640001067983 */ /* 0x000f280000100800 */
[----:B--2---:R-:W-:Y:S04]  /*1e880*/  STL [R1+0xbc0], R3 ;  /* 0x000bc00301007387 */ /* 0x004fe80000100800 */
[----:B------:R-:W-:Y:S04]  /*1e890*/  STL [R1+0x8], R31 ;  /* 0x0000081f01007387 */ /* 0x000fe80000100800 */
[----:B------:R-:W2:Y:S04]  /*1e8a0*/  LDL R23, [R1+0x668] ;  /* 0x0006680001177983 */ /* 0x000ea80000100800 */
[----:B------:R-:W2:Y:S01]  /*1e8b0*/  LDL R22, [R1+0x66c] ;  /* 0x00066c0001167983 */ /* 0x000ea20000100800 */
[----:B------:R-:W-:-:S02]  /*1e8c0*/  ISETP.GT.AND P1, PT, R16, 0x30, PT ;  /* 0x000000301000780c */ /* 0x000fc40003f24270 */
[----:B------:R-:W-:Y:S01]  /*1e8d0*/  PRMT R13, RZ, 0x7610, R13 ;  /* 0x00007610ff0d7816 */ /* 0x000fe2000000000d */
[----:B---3--:R-:W-:Y:S04]  /*1e8e0*/  STL [R1+0xbc4], R2 ;  /* 0x000bc40201007387 */ /* 0x008fe80000100800 */
[----:B------:R-:W3:Y:S04]  /*1e8f0*/  LDL R21, [R1+0x670] ;  /* 0x0006700001157983 */ /* 0x000ee80000100800 */
[----:B------:R-:W3:Y:S01]  /*1e900*/  LDL R20, [R1+0x674] ;  /* 0x0006740001147983 */ /* 0x000ee20000100800 */
[----:B------:R-:W-:-:S03]  /*1e910*/  ISETP.GT.AND P3, PT, R16, 0x31, PT ;  /* 0x000000311000780c */ /* 0x000fc60003f64270 */
[----:B------:R1:W-:Y:S01]  /*1e920*/  STL [R1+0xbc8], R5 ;  /* 0x000bc80501007387 */ /* 0x0003e20000100800 */
[----:B0-----:R-:W-:Y:S02]  /*1e930*/  @P2 IMAD.MOV.U32 R19, RZ, RZ, R27 ;  /* 0x000000ffff132224 */ /* 0x001fe400078e001b */
[----:B------:R-:W-:-:S05]  /*1e940*/  @P2 IMAD.MOV.U32 R18, RZ, RZ, R24 ;  /* 0x000000ffff122224 */ /* 0x000fca00078e0018 */
[----:B------:R0:W3:Y:S04]  /*1e950*/  @P2 LDG.E.U8 R13, desc[UR20][R18.64] ;  /* 0x00000014120d2981 */ /* 0x0000e8000c1e1100 */
[----:B------:R0:W-:Y:S01]  /*1e960*/  STL [R1+0xbcc], R14 ;  /* 0x000bcc0e01007387 */ /* 0x0001e20000100800 */
[----:B-1----:R-:W-:Y:S02]  /*1e970*/  PRMT R5, RZ, 0x7610, R5 ;  /* 0x00007610ff057816 */ /* 0x002fe40000000005 */
[----:B------:R-:W-:Y:S01]  /*1e980*/  PRMT R2, RZ, 0x7610, R2 ;  /* 0x00007610ff027816 */ /* 0x000fe20000000002 */
[----:B------:R-:W3:Y:S01]  /*1e990*/  LDL R27, [R1+0x678] ;  /* 0x00067800011b7983 */ /* 0x000ee20000100800 */
[----:B0-----:R-:W-:Y:S02]  /*1e9a0*/  @P1 IMAD.MOV.U32 R18, RZ, RZ, R26 ;  /* 0x000000ffff121224 */ /* 0x001fe400078e001a */
[----:B------:R-:W-:Y:S01]  /*1e9b0*/  @P1 IMAD.MOV.U32 R19, RZ, RZ, R28 ;  /* 0x000000ffff131224 */ /* 0x000fe200078e001c */
[----:B------:R-:W-:Y:S01]  /*1e9c0*/  PRMT R7, RZ, 0x7610, R7 ;  /* 0x00007610ff077816 */ /* 0x000fe20000000007 */
[----:B------:R-:W3:Y:S01]  /*1e9d0*/  LDL R24, [R1+0x67c] ;  /* 0x00067c0001187983 */ /* 0x000ee20000100800 */
[----:B------:R-:W-:-:S06]  /*1e9e0*/  PRMT R14, RZ, 0x7610, R14 ;  /* 0x00007610ff0e7816 */ /* 0x000fcc000000000e */
[----:B------:R4:W3:Y:S02]  /*1e9f0*/  @P1 LDG.E.U8 R14, desc[UR20][R18.64] ;  /* 0x00000014120e1981 */ /* 0x0008e4000c1e1100 */
[----:B----4-:R-:W-:Y:S02]  /*1ea00*/  @P1 IMAD.MOV.U32 R18, RZ, RZ, R6 ;  /* 0x000000ffff121224 */ /* 0x010fe400078e0006 */
[----:B------:R-:W-:-:S05]  /*1ea10*/  @P1 IMAD.MOV.U32 R19, RZ, RZ, R25 ;  /* 0x000000ffff131224 */ /* 0x000fca00078e0019 */
[----:B------:R2:W4:Y:S02]  /*1ea20*/  @P1 LDG.E.U8 R5, desc[UR20][R18.64] ;  /* 0x0000001412051981 */ /* 0x000524000c1e1100 */
[----:B--2---:R-:W-:Y:S02]  /*1ea30*/  @P3 IMAD.MOV.U32 R19, RZ, RZ, R23 ;  /* 0x000000ffff133224 */ /* 0x004fe400078e0017 */
[----:B------:R-:W-:-:S05]  /*1ea40*/  @P3 IMAD.MOV.U32 R18, RZ, RZ, R22 ;  /* 0x000000ffff123224 */ /* 0x000fca00078e0016 */
[----:B------:R3:W2:Y:S02]  /*1ea50*/  @P3 LDG.E.U8 R2, desc[UR20][R18.64] ;  /* 0x0000001412023981 */ /* 0x0006a4000c1e1100 */
[----:B---3--:R-:W-:Y:S02]  /*1ea60*/  @P3 IMAD.MOV.U32 R19, RZ, RZ, R21 ;  /* 0x000000ffff133224 */ /* 0x008fe400078e0015 */
[----:B------:R-:W-:-:S05]  /*1ea70*/  @P3 IMAD.MOV.U32 R18, RZ, RZ, R20 ;  /* 0x000000ffff123224 */ /* 0x000fca00078e0014 */
[----:B------:R-:W3:Y:S04]  /*1ea80*/  @P3 LDG.E.U8 R7, desc[UR20][R18.64] ;  /* 0x0000001412073981 */ /* 0x000ee8000c1e1100 */
[----:B------:R0:W-:Y:S04]  /*1ea90*/  STL [R1+0xbd0], R13 ;  /* 0x000bd00d01007387 */ /* 0x0001e80000100800 */
[----:B------:R-:W3:Y:S04]  /*1eaa0*/  LDL R26, [R1+0x680] ;  /* 0x00068000011a7983 */ /* 0x000ee80000100800 */
[----:B0-----:R-:W3:Y:S04]  /*1eab0*/  LDL R13, [R1+0x684] ;  /* 0x00068400010d7983 */ /* 0x001ee80000100800 */
[----:B------:R-:W-:Y:S04]  /*1eac0*/  STL [R1+0xbe8], R14 ;  /* 0x000be80e01007387 */ /* 0x000fe80000100800 */
[----:B------:R-:W3:Y:S04]  /*1ead0*/  LDL R25, [R1+0x688] ;  /* 0x0006880001197983 */ /* 0x000ee80000100800 */
[----:B------:R-:W3:Y:S04]  /*1eae0*/  LDL R6, [R1+0x68c] ;  /* 0x00068c0001067983 */ /* 0x000ee80000100800 */
[----:B----4-:R-:W-:Y:S04]  /*1eaf0*/  STL [R1+0xbec], R5 ;  /* 0x000bec0501007387 */ /* 0x010fe80000100800 */
[----:B------:R-:W4:Y:S04]  /*1eb00*/  LDL R23, [R1+0x690] ;  /* 0x0006900001177983 */ /* 0x000f280000100800 */
[----:B------:R-:W4:Y:S04]  /*1eb10*/  LDL R22, [R1+0x694] ;  /* 0x0006940001167983 */ /* 0x000f280000100800 */
[----:B--2---:R0:W-:Y:S04]  /*1eb20*/  STL [R1+0xbd4], R2 ;  /* 0x000bd40201007387 */ /* 0x0041e80000100800 */
[----:B------:R-:W2:Y:S04]  /*1eb30*/  LDL R21, [R1+0x698] ;  /* 0x0006980001157983 */ /* 0x000ea80000100800 */
[----:B------:R-:W2:Y:S01]  /*1eb40*/  LDL R20, [R1+0x69c] ;  /* 0x00069c0001147983 */ /* 0x000ea20000100800 */
[----:B------:R-:W-:-:S02]  /*1eb50*/  ISETP.GT.AND P2, PT, R16, 0x32, PT ;  /* 0x000000321000780c */ /* 0x000fc40003f44270 */
[----:B------:R-:W-:Y:S02]  /*1eb60*/  ISETP.GT.AND P1, PT, R16, 0x33, PT ;  /* 0x000000331000780c */ /* 0x000fe40003f24270 */
[----:B------:R-:W-:Y:S01]  /*1eb70*/  PRMT R3, RZ, 0x7610, R3 ;  /* 0x00007610ff037816 */ /* 0x000fe20000000003 */
[----:B---3--:R-:W-:Y:S08]  /*1eb80*/  STL [R1+0xbd8], R7 ;  /* 0x000bd80701007387 */ /* 0x008ff00000100800 */
[----:B------:R-:W-:Y:S01]  /*1eb90*/  @P2 IMAD.MOV.U32 R18, RZ, RZ, R24 ;  /* 0x000000ffff122224 */ /* 0x000fe200078e0018 */
[----:B0-----:R-:W3:Y:S01]  /*1eba0*/  LDL R2, [R1+0x6a4] ;  /* 0x0006a40001027983 */ /* 0x001ee20000100800 */
[----:B------:R-:W-:-:S03]  /*1ebb0*/  @P2 IMAD.MOV.U32 R19, RZ, RZ, R27 ;  /* 0x000000ffff132224 */ /* 0x000fc600078e001b */
[----:B------:R-:W3:Y:S01]  /*1ebc0*/  LDL R24, [R1+0x6a0] ;  /* 0x0006a00001187983 */ /* 0x000ee20000100800 */
[----:B------:R-:W-:-:S03]  /*1ebd0*/  PRMT R8, RZ, 0x7610, R8 ;  /* 0x00007610ff087816 */ /* 0x000fc60000000008 */
[----:B------:R0:W3:Y:S01]  /*1ebe0*/  @P2 LDG.E.U8 R3, desc[UR20][R18.64] ;  /* 0x0000001412032981 */ /* 0x0000e2000c1e1100 */
[----:B------:R-:W-:Y:S01]  /*1ebf0*/  PRMT R144, RZ, 0x7610, R144 ;  /* 0x00007610ff907816 */ /* 0x000fe20000000090 */
[----:B0-----:R-:W-:Y:S02]  /*1ec00*/  @P2 IMAD.MOV.U32 R19, RZ, RZ, R26 ;  /* 0x000000ffff132224 */ /* 0x001fe400078e001a */
[----:B------:R-:W-:-:S05]  /*1ec10*/  @P2 IMAD.MOV.U32 R18, RZ, RZ, R13 ;  /* 0x000000ffff122224 */ /* 0x000fca00078e000d */
[----:B------:R0:W3:Y:S01]  /*1ec20*/  @P2 LDG.E.U8 R8, desc[UR20][R18.64] ;  /* 0x0000001412082981 */ /* 0x0000e2000c1e1100 */
[----:B------:R-:W-:Y:S01]  /*1ec30*/  ISETP.GT.AND P3, PT, R16, 0x34, PT ;  /* 0x000000341000780c */ /* 0x000fe20003f64270 */
[----:B0-----:R-:W-:Y:S02]  /*1ec40*/  @P1 IMAD.MOV.U32 R19, RZ, RZ, R25 ;  /* 0x000000ffff131224 */ /* 0x001fe400078e0019 */
[----:B------:R-:W-:-:S05]  /*1ec50*/  @P1 IMAD.MOV.U32 R18, RZ, RZ, R6 ;  /* 0x000000ffff121224 */ /* 0x000fca00078e0006 */
[----:B------:R4:W3:Y:S01]  /*1ec60*/  @P1 LDG.E.U8 R144, desc[UR20][R18.64] ;  /* 0x0000001412901981 */ /* 0x0008e2000c1e1100 */
[----:B------:R-:W-:Y:S02]  /*1ec70*/  PRMT R9, RZ, 0x7610, R9 ;  /* 0x00007610ff097816 */ /* 0x000fe40000000009 */
[----:B------:R-:W-:Y:S01]  /*1ec80*/  PRMT R15, RZ, 0x7610, R15 ;  /* 0x00007610ff0f7816 */ /* 0x000fe2000000000f */
[----:B----4-:R-:W-:Y:S02]  /*1ec90*/  @P1 IMAD.MOV.U32 R19, RZ, RZ, R23 ;  /* 0x000000ffff131224 */ /* 0x010fe400078e0017 */
[----:B------:R-:W-:-:S05]  /*1eca0*/  @P1 IMAD.MOV.U32 R18, RZ, RZ, R22 ;  /* 0x000000ffff121224 */ /* 0x000fca00078e0016 */
[----:B------:R2:W4:Y:S02]  /*1ecb0*/  @P1 LDG.E.U8 R9, desc[UR20][R18.64] ;  /* 0x0000001412091981 */ /* 0x000524000c1e1100 */
[----:B--2---:R-:W-:Y:S02]  /*1ecc0*/  @P3 IMAD.MOV.U32 R19, RZ, RZ, R21 ;  /* 0x000000ffff133224 */ /* 0x004fe400078e0015 */
[----:B------:R-:W-:-:S05]  /*1ecd0*/  @P3 IMAD.MOV.U32 R18, RZ, RZ, R20 ;  /* 0x000000ffff123224 */ /* 0x000fca00078e0014 */
[----:B------:R3:W2:Y:S01]  /*1ece0*/  @P3 LDG.E.U8 R15, desc[UR20][R18.64] ;  /* 0x00000014120f3981 */ /* 0x0006a2000c1e1100 */
[----:B------:R-:W-:Y:S01]  /*1ecf0*/  PRMT R10, RZ, 0x7610, R10 ;  /* 0x00007610ff0a7816 */ /* 0x000fe2000000000a */
[----:B---3--:R-:W-:Y:S02]  /*1ed00*/  @P3 IMAD.MOV.U32 R18, RZ, RZ, R2 ;  /* 0x000000ffff123224 */ /* 0x008fe400078e0002 */
[----:B------:R-:W-:Y:S01]  /*1ed10*/  @P3 IMAD.MOV.U32 R19, RZ, RZ, R24 ;  /* 0x000000ffff133224 */ /* 0x000fe200078e0018 */
[----:B------:R-:W-:Y:S04]  /*1ed20*/  STL [R1+0xbdc], R3 ;  /* 0x000bdc0301007387 */ /* 0x000fe80000100800 */
[----:B------:R-:W3:Y:S04]  /*1ed30*/  LDL R14, [R1+0x6a8] ;  /* 0x0006a800010e7983 */ /* 0x000ee80000100800 */
[----:B------:R-:W3:Y:S04]  /*1ed40*/  LDL R13, [R1+0x6ac] ;  /* 0x0006ac00010d7983 */ /* 0x000ee80000100800 */
[----:B------:R3:W3:Y:S04]  /*1ed50*/  @P3 LDG.E.U8 R10, desc[UR20][R18.64] ;  /* 0x00000014120a3981 */ /* 0x0006e8000c1e1100 */
[----:B------:R0:W-:Y:S04]  /*1ed60*/  STL [R1+0xbe0], R8 ;  /* 0x000be00801007387 */ /* 0x0001e80000100800 */
[----:B------:R-:W3:Y:S04]  /*1ed70*/  LDL R6, [R1+0x6b0] ;  /* 0x0006b00001067983 */ /* 0x000ee80000100800 */
[----:B------:R-:W3:Y:S04]  /*1ed80*/  LDL R5, [R1+0x6b4] ;  /* 0x0006b40001057983 */ /* 0x000ee80000100800 */
[----:B------:R-:W-:Y:S04]  /*1ed90*/  STL [R1+0xbf0], R144 ;  /* 0x000bf09001007387 */ /* 0x000fe80000100800 */
[----:B------:R-:W3:Y:S04]  /*1eda0*/  LDL R23, [R1+0x6b8] ;  /* 0x0006b80001177983 */ /* 0x000ee80000100800 */
[----:B------:R-:W3:Y:S04]  /*1edb0*/  LDL R22, [R1+0x6bc] ;  /* 0x0006bc0001167983 */ /* 0x000ee80000100800 */
[----:B0-----:R-:W3:Y:S04]  /*1edc0*/  LDL R8, [R1+0x6c0] ;  /* 0x0006c00001087983 */ /* 0x001ee80000100800 */
[----:B------:R-:W3:Y:S04]  /*1edd0*/  LDL R7, [R1+0x6c4] ;  /* 0x0006c40001077983 */ /* 0x000ee80000100800 */
[----:B----4-:R-:W-:Y:S04]  /*1ede0*/  STL [R1+0xbf4], R9 ;  /* 0x000bf40901007387 */ /* 0x010fe80000100800 */
[----:B------:R-:W4:Y:S04]  /*1edf0*/  LDL R21, [R1+0x6c8] ;  /* 0x0006c80001157983 */ /* 0x000f280000100800 */
[----:B------:R-:W4:Y:S04]  /*1ee00*/  LDL R20, [R1+0x6cc] ;  /* 0x0006cc0001147983 */ /* 0x000f280000100800 */
[----:B--2---:R-:W-:Y:S04]  /*1ee10*/  STL [R1+0xbf8], R15 ;  /* 0x000bf80f01007387 */ /* 0x004fe80000100800 */
[----:B------:R-:W2:Y:S04]  /*1ee20*/  LDL R2, [R1+0x6d4] ;  /* 0x0006d40001027983 */ /* 0x000ea80000100800 */
[----:B------:R-:W2:Y:S01]  /*1ee30*/  LDL R3, [R1+0x6d0] ;  /* 0x0006d00001037983 */ /* 0x000ea20000100800 */
[----:B------:R-:W-:-:S02]  /*1ee40*/  ISETP.GT.AND P2, PT, R16, 0x35, PT ;  /* 0x000000351000780c */ /* 0x000fc40003f44270 */
[----:B------:R-:W-:Y:S02]  /*1ee50*/  ISETP.GT.AND P1, PT, R16, 0x36, PT ;  /* 0x000000361000780c */ /* 0x000fe40003f24270 */
[----:B------:R-:W-:Y:S02]  /*1ee60*/  PRMT R160, RZ, 0x7610, R160 ;  /* 0x00007610ffa07816 */ /* 0x000fe400000000a0 */
[----:B------:R-:W-:-:S07]  /*1ee70*/  PRMT R11, RZ, 0x7610, R11 ;  /* 0x00007610ff0b7816 */ /* 0x000fce000000000b */
[----:B---3--:R-:W-:Y:S02]  /*1ee80*/  @P2 IMAD.MOV.U32 R19, RZ, RZ, R14 ;  /* 0x000000ffff132224 */ /* 0x008fe400078e000e */
[----:B------:R-:W-:Y:S01]  /*1ee90*/  @P2 IMAD.MOV.U32 R18, RZ, RZ, R13 ;  /* 0x000000ffff122224 */ /* 0x000fe200078e000d */
[----:B------:R0:W-:Y:S04]  /*1eea0*/  STL [R1+0xbfc], R10 ;  /* 0x000bfc0a01007387 */ /* 0x0001e80000100800 */
[----:B------:R-:W3:Y:S04]  /*1eeb0*/  LDL R14, [R1+0x6d8] ;  /* 0x0006d800010e7983 */ /* 0x000ee80000100800 */
[----:B------:R-:W3:Y:S04]  /*1eec0*/  LDL R13, [R1+0x6dc] ;  /* 0x0006dc00010d7983 */ /* 0x000ee80000100800 */
[----:B------:R1:W3:Y:S01]  /*1eed0*/  @P2 LDG.E.U8 R160, desc[UR20][R18.64] ;  /* 0x0000001412a02981 */ /* 0x0002e2000c1e1100 */
[----:B------:R-:W-:-:S02]  /*1eee0*/  ISETP.GT.AND P3, PT, R16, 0x37, PT ;  /* 0x000000371000780c */ /* 0x000fc40003f64270 */
[----:B------:R-:W-:Y:S01]  /*1eef0*/  PRMT R4, RZ, 0x7610, R4 ;  /* 0x00007610ff047816 */ /* 0x000fe20000000004 */
[----:B0-----:R-:W3:Y:S04]  /*1ef00*/  LDL R10, [R1+0x6e8] ;  /* 0x0006e800010a7983 */ /* 0x001ee80000100800 */
[----:B------:R-:W3:Y:S01]  /*1ef10*/  LDL R9, [R1+0x6ec] ;  /* 0x0006ec0001097983 */ /* 0x000ee20000100800 */
[----:B-1----:R-:W-:Y:S02]  /*1ef20*/  @P2 IMAD.MOV.U32 R18, RZ, RZ, R5 ;  /* 0x000000ffff122224 */ /* 0x002fe400078e0005 */
[----:B------:R-:W-:Y:S01]  /*1ef30*/  @P2 IMAD.MOV.U32 R19, RZ, RZ, R6 ;  /* 0x000000ffff132224 */ /* 0x000fe200078e0006 */
[----:B------:R-:W3:Y:S04]  /*1ef40*/  LDL R5, [R1+0x6e4] ;  /* 0x0006e40001057983 */ /* 0x000ee80000100800 */
[----:B------:R-:W3:Y:S04]  /*1ef50*/  LDL R6, [R1+0x6e0] ;  /* 0x0006e00001067983 */ /* 0x000ee80000100800 */
[----:B------:R0:W3:Y:S01]  /*1ef60*/  @P2 LDG.E.U8 R11, desc[UR20][R18.64] ;  /* 0x00000014120b2981 */ /* 0x0000e2000c1e1100 */
[----:B------:R-:W-:-:S02]  /*1ef70*/  PRMT R12, RZ, 0x7610, R12 ;  /* 0x00007610ff0c7816 */ /* 0x000fc4000000000c */
[----:B------:R-:W-:Y:S01]  /*1ef80*/  PRMT R0, RZ, 0x7610, R0 ;  /* 0x00007610ff007816 */ /* 0x000fe20000000000 */
[----:B------:R-:W3:Y:S01]  /*1ef90*/  LDL R15, [R1+0x70c] ;  /* 0x00070c00010f7983 */ /* 0x000ee20000100800 */
[----:B------:R-:W-:Y:S02]  /*1efa0*/  PRMT R164, RZ, 0x7610, R164 ;  /* 0x00007610ffa47816 */ /* 0x000fe400000000a4 */
[----:B------:R-:W-:Y:S01]  /*1efb0*/  PRMT R162, RZ, 0x7610, R162 ;  /* 0x00007610ffa27816 */ /* 0x000fe200000000a2 */
[----:B------:R-:W3:Y:S01]  /*1efc0*/  LDL R27, [R1+0x838] ;  /* 0x00083800011b7983 */ /* 0x000ee20000100800 */
[----:B0-----:R-:W-:Y:S02]  /*1efd0*/  @P1 IMAD.MOV.U32 R18, RZ, RZ, R22 ;  /* 0x000000ffff121224 */ /* 0x001fe400078e0016 */
[----:B------:R-:W-:Y:S01]  /*1efe0*/  @P1 IMAD.MOV.U32 R19, RZ, RZ, R23 ;  /* 0x000000ffff131224 */ /* 0x000fe200078e0017 */
        /* <DEDUP_REMOVED lines=19> */
[----:B----4-:R-:W-:Y:S02]  /*1f120*/  @P3 IMAD.MOV.U32 R18, RZ, RZ, R20 ;  /* 0x000000ffff123224 */ /* 0x010fe400078e0014 */
[----:B------:R-:W-:Y:S01]  /*1f130*/  @P3 IMAD.MOV.U32 R19, RZ, RZ, R21 ;  /* 0x000000ffff133224 */ /* 0x000fe200078e0015 */
[C---:B------:R-:W-:Y:S01]  /*1f140*/  ISETP.GT.AND P2, PT, R16.reuse, 0x38, PT ;  /* 0x000000381000780c */ /* 0x040fe20003f44270 */
[----:B------:R-:W4:Y:S04]  /*1f150*/  LDL R21, [R1+0x6fc] ;  /* 0x0006fc0001157983 */ /* 0x000f280000100800 */
[----:B------:R2:W4:Y:S01]  /*1f160*/  @P3 LDG.E.U8 R0, desc[UR20][R18.64] ;  /* 0x0000001412003981 */ /* 0x000522000c1e1100 */
[----:B------:R-:W-:-:S03]  /*1f170*/  ISETP.GT.AND P1, PT, R16, 0x39, PT ;  /* 0x000000391000780c */ /* 0x000fc60003f24270 */
[----:B------:R-:W4:Y:S01]  /*1f180*/  LDL R20, [R1+0x708] ;  /* 0x0007080001147983 */ /* 0x000f220000100800 */
[----:B------:R-:W-:Y:S02]  /*1f190*/  PRMT R140, RZ, 0x7610, R140 ;  /* 0x00007610ff8c7816 */ /* 0x000fe4000000008c */
[----:B------:R-:W-:Y:S01]  /*1f1a0*/  PRMT R138, RZ, 0x7610, R138 ;  /* 0x00007610ff8a7816 */ /* 0x000fe2000000008a */
[----:B------:R-:W4:Y:S01]  /*1f1b0*/  LDL R36, [R1+0x888] ;  /* 0x0008880001247983 */ /* 0x000f220000100800 */
[----:B------:R-:W-:Y:S02]  /*1f1c0*/  PRMT R136, RZ, 0x7610, R136 ;  /* 0x00007610ff887816 */ /* 0x000fe40000000088 */
[----:B------:R-:W-:Y:S01]  /*1f1d0*/  PRMT R134, RZ, 0x7610, R134 ;  /* 0x00007610ff867816 */ /* 0x000fe20000000086 */
[----:B------:R-:W4:Y:S01]  /*1f1e0*/  LDL R43, [R1+0x8b8] ;  /* 0x0008b800012b7983 */ /* 0x000f220000100800 */
[----:B------:R-:W-:Y:S02]  /*1f1f0*/  PRMT R132, RZ, 0x7610, R132 ;  /* 0x00007610ff847816 */ /* 0x000fe40000000084 */
[----:B------:R-:W-:Y:S01]  /*1f200*/  PRMT R130, RZ, 0x7610, R130 ;  /* 0x00007610ff827816 */ /* 0x000fe20000000082 */
[----:B------:R-:W4:Y:S01]  /*1f210*/  LDL R42, [R1+0x8bc] ;  /* 0x0008bc00012a7983 */ /* 0x000f220000100800 */
[----:B------:R-:W-:-:S02]  /*1f220*/  PRMT R128, RZ, 0x7610, R128 ;  /* 0x00007610ff807816 */ /* 0x000fc40000000080 */
        /* <DEDUP_REMOVED lines=14> */
[----:B--2---:R-:W-:-:S03]  /*1f310*/  @P3 IMAD.MOV.U32 R18, RZ, RZ, R2 ;  /* 0x000000ffff123224 */ /* 0x004fc600078e0002 */
[----:B------:R-:W2:Y:S01]  /*1f320*/  LDL R2, [R1+0x704] ;  /* 0x0007040001027983 */ /* 0x000ea20000100800 */
[----:B------:R-:W-:-:S03]  /*1f330*/  @P3 IMAD.MOV.U32 R19, RZ, RZ, R3 ;  /* 0x000000ffff133224 */ /* 0x000fc600078e0003 */
[----:B------:R-:W2:Y:S04]  /*1f340*/  LDL R3, [R1+0x700] ;  /* 0x0007000001037983 */ /* 0x000ea80000100800 */
[----:B------:R3:W2:Y:S01]  /*1f350*/  @P3 LDG.E.U8 R164, desc[UR20][R18.64] ;  /* 0x0000001412a43981 */ /* 0x0006a2000c1e1100 */
[----:B------:R-:W-:Y:S01]  /*1f360*/  ISETP.GT.AND P3, PT, R16, 0x3a, PT ;  /* 0x0000003a1000780c */ /* 0x000fe20003f64270 */
[----:B---3--:R-:W-:Y:S02]  /*1f370*/  @P2 IMAD.MOV.U32 R19, RZ, RZ, R14 ;  /* 0x000000ffff132224 */ /* 0x008fe400078e000e */
[----:B------:R-:W3:Y:S01]  /*1f380*/  LDL R14, [R1+0x718] ;  /* 0x00071800010e7983 */ /* 0x000ee20000100800 */
[----:B------:R-:W-:-:S03]  /*1f390*/  @P2 IMAD.MOV.U32 R18, RZ, RZ, R13 ;  /* 0x000000ffff122224 */ /* 0x000fc600078e000d */
[----:B------:R-:W3:Y:S04]  /*1f3a0*/  LDL R13, [R1+0x71c] ;  /* 0x00071c00010d7983 */ /* 0x000ee80000100800 */
[----:B------:R0:W3:Y:S02]  /*1f3b0*/  @P2 LDG.E.U8 R162, desc[UR20][R18.64] ;  /* 0x0000001412a22981 */ /* 0x0000e4000c1e1100 */
[----:B0-----:R-:W-:Y:S02]  /*1f3c0*/  @P2 IMAD.MOV.U32 R18, RZ, RZ, R5 ;  /* 0x000000ffff122224 */ /* 0x001fe400078e0005 */
[----:B------:R-:W3:Y:S01]  /*1f3d0*/  LDL R5, [R1+0x714] ;  /* 0x0007140001057983 */ /* 0x000ee20000100800 */
[----:B------:R-:W-:-:S03]  /*1f3e0*/  @P2 IMAD.MOV.U32 R19, RZ, RZ, R6 ;  /* 0x000000ffff132224 */ /* 0x000fc600078e0006 */
[----:B------:R-:W3:Y:S04]  /*1f3f0*/  LDL R6, [R1+0x710] ;  /* 0x0007100001067983 */ /* 0x000ee80000100800 */
[----:B------:R0:W3:Y:S02]  /*1f400*/  @P2 LDG.E.U8 R158, desc[UR20][R18.64] ;  /* 0x00000014129e2981 */ /* 0x0000e4000c1e1100 */
[----:B0-----:R-:W-:Y:S02]  /*1f410*/  @P1 IMAD.MOV.U32 R18, RZ, RZ, R9 ;  /* 0x000000ffff121224 */ /* 0x001fe400078e0009 */
[----:B------:R-:W-:Y:S01]  /*1f420*/  @P1 IMAD.MOV.U32 R19, RZ, RZ, R10 ;  /* 0x000000ffff131224 */ /* 0x000fe200078e000a */
[----:B------:R-:W3:Y:S04]  /*1f430*/  LDL R9, [R1+0x72c] ;  /* 0x00072c0001097983 */ /* 0x000ee80000100800 */
[----:B------:R0:W3:Y:S04]  /*1f440*/  @P1 LDG.E.U8 R156, desc[UR20][R18.64] ;  /* 0x00000014129c1981 */ /* 0x0000e8000c1e1100 */
[----:B------:R-:W3:Y:S01]  /*1f450*/  LDL R10, [R1+0x728] ;  /* 0x00072800010a7983 */ /* 0x000ee20000100800 */
[----:B0-----:R-:W-:-:S03]  /*1f460*/  @P1 IMAD.MOV.U32 R18, RZ, RZ, R7 ;  /* 0x000000ffff121224 */ /* 0x001fc600078e0007 */
[----:B------:R-:W3:Y:S01]  /*1f470*/  LDL R7, [R1+0x724] ;  /* 0x0007240001077983 */ /* 0x000ee20000100800 */
[----:B------:R-:W-:-:S03]  /*1f480*/  @P1 IMAD.MOV.U32 R19, RZ, RZ, R8 ;  /* 0x000000ffff131224 */ /* 0x000fc600078e0008 */
[----:B------:R-:W3:Y:S04]  /*1f490*/  LDL R8, [R1+0x720] ;  /* 0x0007200001087983 */ /* 0x000ee80000100800 */
[----:B------:R0:W3:Y:S02]  /*1f4a0*/  @P1 LDG.E.U8 R154, desc[UR20][R18.64] ;  /* 0x00000014129a1981 */ /* 0x0000e4000c1e1100 */
[----:B0-----:R-:W-:Y:S02]  /*1f4b0*/  @P3 IMAD.MOV.U32 R19, RZ, RZ, R22 ;  /* 0x000000ffff133224 */ /* 0x001fe400078e0016 */
[----:B----4-:R-:W-:Y:S01]  /*1f4c0*/  @P3 IMAD.MOV.U32 R18, RZ, RZ, R21 ;  /* 0x000000ffff123224 */ /* 0x010fe200078e0015 */
[C---:B------:R-:W-:Y:S01]  /*1f4d0*/  ISETP.GT.AND P2, PT, R16.reuse, 0x3b, PT ;  /* 0x0000003b1000780c */ /* 0x040fe20003f44270 */
[----:B------:R-:W4:Y:S04]  /*1f4e0*/  LDL R22, [R1+0x738] ;  /* 0x0007380001167983 */ /* 0x000f280000100800 */
[----:B------:R2:W4:Y:S01]  /*1f4f0*/  @P3 LDG.E.U8 R152, desc[UR20][R18.64] ;  /* 0x0000001412983981 */ /* 0x000522000c1e1100 */
[----:B------:R-:W-:-:S03]  /*1f500*/  ISETP.GT.AND P1, PT, R16, 0x3c, PT ;  /* 0x0000003c1000780c */ /* 0x000fc60003f24270 */
[----:B------:R-:W4:Y:S01]  /*1f510*/  LDL R21, [R1+0x73c] ;  /* 0x00073c0001157983 */ /* 0x000f220000100800 */
[----:B--2---:R-:W-:-:S03]  /*1f520*/  @P3 IMAD.MOV.U32 R18, RZ, RZ, R2 ;  /* 0x000000ffff123224 */ /* 0x004fc600078e0002 */
[----:B------:R-:W2:Y:S01]  /*1f530*/  LDL R2, [R1+0x734] ;  /* 0x0007340001027983 */ /* 0x000ea20000100800 */
[----:B------:R-:W-:-:S03]  /*1f540*/  @P3 IMAD.MOV.U32 R19, RZ, RZ, R3 ;  /* 0x000000ffff133224 */ /* 0x000fc600078e0003 */
[----:B------:R-:W4:Y:S04]  /*1f550*/  LDL R3, [R1+0x730] ;  /* 0x0007300001037983 */ /* 0x000f280000100800 */
[----:B------:R0:W4:Y:S02]  /*1f560*/  @P3 LDG.E.U8 R150, desc[UR20][R18.64] ;  /* 0x0000001412963981 */ /* 0x000124000c1e1100 */
[----:B0-----:R-:W-:Y:S02]  /*1f570*/  @P2 IMAD.MOV.U32 R18, RZ, RZ, R15 ;  /* 0x000000ffff122224 */ /* 0x001fe400078e000f */
[----:B------:R-:W-:Y:S01]  /*1f580*/  @P2 IMAD.MOV.U32 R19, RZ, RZ, R20 ;  /* 0x000000ffff132224 */ /* 0x000fe200078e0014 */
[----:B------:R-:W-:Y:S01]  /*1f590*/  ISETP.GT.AND P3, PT, R16, 0x3d, PT ;  /* 0x0000003d1000780c */ /* 0x000fe20003f64270 */
[----:B------:R-:W4:Y:S04]  /*1f5a0*/  LDL R20, [R1+0x748] ;  /* 0x0007480001147983 */ /* 0x000f280000100800 */
[----:B------:R3:W4:Y:S04]  /*1f5b0*/  @P2 LDG.E.U8 R148, desc[UR20][R18.64] ;  /* 0x0000001412942981 */ /* 0x000728000c1e1100 */
[----:B------:R-:W4:Y:S01]  /*1f5c0*/  LDL R15, [R1+0x74c] ;  /* 0x00074c00010f7983 */ /* 0x000f220000100800 */
[----:B---3--:R-:W-:-:S03]  /*1f5d0*/  @P2 IMAD.MOV.U32 R18, RZ, RZ, R5 ;  /* 0x000000ffff122224 */ /* 0x008fc600078e0005 */
        /* <DEDUP_REMOVED lines=15> */
[----:B------:R-:W-:Y:S01]  /*1f6d0*/  @P3 IMAD.MOV.U32 R19, RZ, RZ, R10 ;  /* 0x000000ffff133224 */ /* 0x000fe200078e000a */
[C---:B------:R-:W-:Y:S01]  /*1f6e0*/  ISETP.GT.AND P2, PT, R16.reuse, 0x3e, PT ;  /* 0x0000003e1000780c */ /* 0x040fe20003f44270 */
[----:B------:R-:W3:Y:S04]  /*1f6f0*/  LDL R10, [R1+0x768] ;  /* 0x00076800010a7983 */ /* 0x000ee80000100800 */
[----:B------:R2:W3:Y:S01]  /*1f700*/  @P3 LDG.E.U8 R138, desc[UR20][R18.64] ;  /* 0x00000014128a3981 */ /* 0x0004e2000c1e1100 */
[----:B------:R-:W-:-:S03]  /*1f710*/  ISETP.GT.AND P1, PT, R16, 0x3f, PT ;  /* 0x0000003f1000780c */ /* 0x000fc60003f24270 */
[----:B------:R-:W3:Y:S01]  /*1f720*/  LDL R9, [R1+0x76c] ;  /* 0x00076c0001097983 */ /* 0x000ee20000100800 */
[----:B--2---:R-:W-:-:S03]  /*1f730*/  @P3 IMAD.MOV.U32 R18, RZ, RZ, R2 ;  /* 0x000000ffff123224 */ /* 0x004fc600078e0002 */
[----:B------:R-:W2:Y:S01]  /*1f740*/  LDL R2, [R1+0x764] ;  /* 0x0007640001027983 */ /* 0x000ea20000100800 */
[----:B----4-:R-:W-:-:S03]  /*1f750*/  @P3 IMAD.MOV.U32 R19, RZ, RZ, R3 ;  /* 0x000000ffff133224 */ /* 0x010fc600078e0003 */
        /* <DEDUP_REMOVED lines=67> */
[----:B------:R0:W4:Y:S01]  /*1fb90*/  @P3 LDG.E.U8 R112, desc[UR20][R18.64] ;  /* 0x0000001412703981 */ /* 0x000122000c1e1100 */
[----:B------:R-:W-:Y:S01]  /*1fba0*/  PRMT R108, RZ, 0x7610, R108 ;  /* 0x00007610ff6c7816 */ /* 0x000fe2000000006c */
[----:B0-----:R-:W-:Y:S02]  /*1fbb0*/  @P2 IMAD.MOV.U32 R18, RZ, RZ, R13 ;  /* 0x000000ffff122224 */ /* 0x001fe400078e000d */
[----:B------:R-:W-:Y:S01]  /*1fbc0*/  @P2 IMAD.MOV.U32 R19, RZ, RZ, R14 ;  /* 0x000000ffff132224 */ /* 0x000fe200078e000e */
[----:B------:R-:W-:Y:S01]  /*1fbd0*/  ISETP.GT.AND P3, PT, R16, 0x46, PT ;  /* 0x000000461000780c */ /* 0x000fe20003f64270 */
[----:B------:R-:W4:Y:S04]  /*1fbe0*/  LDL R14, [R1+0x7d8] ;  /* 0x0007d800010e7983 */ /* 0x000f280000100800 */
[----:B------:R3:W4:Y:S01]  /*1fbf0*/  @P2 LDG.E.U8 R110, desc[UR20][R18.64] ;  /* 0x00000014126e2981 */ /* 0x000722000c1e1100 */
[----:B------:R-:W-:-:S03]  /*1fc00*/  PRMT R106, RZ, 0x7610, R106 ;  /* 0x00007610ff6a7816 */ /* 0x000fc6000000006a */
[----:B------:R-:W4:Y:S01]  /*1fc10*/  LDL R13, [R1+0x7dc] ;  /* 0x0007dc00010d7983 */ /* 0x000f220000100800 */
[----:B------:R-:W-:Y:S01]  /*1fc20*/  PRMT R104, RZ, 0x7610, R104 ;  /* 0x00007610ff687816 */ /* 0x000fe20000000068 */
[----:B---3--:R-:W-:Y:S02]  /*1fc30*/  @P2 IMAD.MOV.U32 R18, RZ, RZ, R5 ;  /* 0x000000ffff122224 */ /* 0x008fe400078e0005 */
[----:B------:R-:W3:Y:S01]  /*1fc40*/  LDL R5, [R1+0x7d4] ;  /* 0x0007d40001057983 */ /* 0x000ee20000100800 */
[----:B------:R-:W-:-:S03]  /*1fc50*/  @P2 IMAD.MOV.U32 R19, RZ, RZ, R6 ;  /* 0x000000ffff132224 */ /* 0x000fc600078e0006 */
[----:B------:R-:W3:Y:S04]  /*1fc60*/  LDL R6, [R1+0x7d0] ;  /* 0x0007d00001067983 */ /* 0x000ee80000100800 */
[----:B------:R0:W3:Y:S02]  /*1fc70*/  @P2 LDG.E.U8 R108, desc[UR20][R18.64] ;  /* 0x00000014126c2981 */ /* 0x0000e4000c1e1100 */
[----:B0-----:R-:W-:Y:S02]  /*1fc80*/  @P1 IMAD.MOV.U32 R18, RZ, RZ, R9 ;  /* 0x000000ffff121224 */ /* 0x001fe400078e0009 */
[----:B------:R-:W-:Y:S01]  /*1fc90*/  @P1 IMAD.MOV.U32 R19, RZ, RZ, R10 ;  /* 0x000000ffff131224 */ /* 0x000fe200078e000a */
[----:B------:R-:W-:Y:S01]  /*1fca0*/  PRMT R102, RZ, 0x7610, R102 ;  /* 0x00007610ff667816 */ /* 0x000fe20000000066 */
        /* <DEDUP_REMOVED lines=10> */
[----:B------:R-:W-:Y:S01]  /*1fd50*/  ISETP.GT.AND P2, PT, R16, 0x47, PT ;  /* 0x000000471000780c */ /* 0x000fe20003f44270 */
[----:B------:R-:W3:Y:S04]  /*1fd60*/  LDL R22, [R1+0x7f8] ;  /* 0x0007f80001167983 */ /* 0x000ee80000100800 */
[----:B------:R2:W3:Y:S01]  /*1fd70*/  @P3 LDG.E.U8 R102, desc[UR20][R18.64] ;  /* 0x0000001412663981 */ /* 0x0004e2000c1e1100 */
[----:B------:R-:W-:-:S02]  /*1fd80*/  PRMT R100, RZ, 0x7610, R100 ;  /* 0x00007610ff647816 */ /* 0x000fc40000000064 */
[----:B------:R-:W-:Y:S01]  /*1fd90*/  ISETP.GT.AND P1, PT, R16, 0x48, PT ;  /* 0x000000481000780c */ /* 0x000fe20003f24270 */
[----:B------:R-:W3:Y:S01]  /*1fda0*/  LDL R21, [R1+0x7fc] ;  /* 0x0007fc0001157983 */ /* 0x000ee20000100800 */
[----:B--2---:R-:W-:-:S03]  /*1fdb0*/  @P3 IMAD.MOV.U32 R18, RZ, RZ, R2 ;  /* 0x000000ffff123224 */ /* 0x004fc600078e0002 */
[----:B------:R-:W2:Y:S01]  /*1fdc0*/  LDL R2, [R1+0x7f4] ;  /* 0x0007f40001027983 */ /* 0x000ea20000100800 */
[----:B----4-:R-:W-:-:S03]  /*1fdd0*/  @P3 IMAD.MOV.U32 R19, RZ, RZ, R3 ;  /* 0x000000ffff133224 */ /* 0x010fc600078e0003 */
[----:B------:R-:W4:Y:S01]  /*1fde0*/  LDL R3, [R1+0x7f0] ;  /* 0x0007f00001037983 */ /* 0x000f220000100800 */
[----:B------:R-:W-:-:S03]  /*1fdf0*/  PRMT R98, RZ, 0x7610, R98 ;  /* 0x00007610ff627816 */ /* 0x000fc60000000062 */
[----:B------:R0:W4:Y:S01]  /*1fe00*/  @P3 LDG.E.U8 R100, desc[UR20][R18.64] ;  /* 0x0000001412643981 */ /* 0x000122000c1e1100 */
[----:B------:R-:W-:Y:S01]  /*1fe10*/  PRMT R96, RZ, 0x7610, R96 ;  /* 0x00007610ff607816 */ /* 0x000fe20000000060 */
[----:B0-----:R-:W-:Y:S02]  /*1fe20*/  @P2 IMAD.MOV.U32 R18, RZ, RZ, R15 ;  /* 0x000000ffff122224 */ /* 0x001fe400078e000f */
[----:B------:R-:W-:Y:S01]  /*1fe30*/  @P2 IMAD.MOV.U32 R19, RZ, RZ, R20 ;  /* 0x000000ffff132224 */ /* 0x000fe200078e0014 */
[----:B------:R-:W-:Y:S01]  /*1fe40*/  ISETP.GT.AND P3, PT, R16, 0x49, PT ;  /* 0x000000491000780c */ /* 0x000fe20003f64270 */
[----:B------:R-:W4:Y:S04]  /*1fe50*/  LDL R20, [R1+0x808] ;  /* 0x0008080001147983 */ /* 0x000f280000100800 */
[----:B------:R3:W4:Y:S01]  /*1fe60*/  @P2 LDG.E.U8 R98, desc[UR20][R18.64] ;  /* 0x0000001412622981 */ /* 0x000722000c1e1100 */
[----:B------:R-:W-:-:S02]  /*1fe70*/  PRMT R94, RZ, 0x7610, R94 ;  /* 0x00007610ff5e7816 */ /* 0x000fc4000000005e */
[----:B------:R-:W-:Y:S01]  /*1fe80*/  PRMT R92, RZ, 0x7610, R92 ;  /* 0x00007610ff5c7816 */ /* 0x000fe2000000005c */
        /* <DEDUP_REMOVED lines=31> */
[----:B------:R-:W-:Y:S01]  /*20080*/  ISETP.GT.AND P3, PT, R16, 0x4c, PT ;  /* 0x0000004c1000780c */ /* 0x000fe20003f64270 */
[----:B0-----:R-:W-:Y:S02]  /*20090*/  @P2 IMAD.MOV.U32 R18, RZ, RZ, R21 ;  /* 0x000000ffff122224 */ /* 0x001fe400078e0015 */
[----:B------:R-:W-:-:S05]  /*200a0*/  @P2 IMAD.MOV.U32 R19, RZ, RZ, R22 ;  /* 0x000000ffff132224 */ /* 0x000fca00078e0016 */
[----:B------:R3:W4:Y:S01]  /*200b0*/  @P2 LDG.E.U8 R86, desc[UR20][R18.64] ;  /* 0x0000001412562981 */ /* 0x000722000c1e1100 */
[----:B------:R-:W-:Y:S01]  /*200c0*/  PRMT R84, RZ, 0x7610, R84 ;  /* 0x00007610ff547816 */ /* 0x000fe20000000054 */
[----:B------:R-:W-:Y:S01]  /*200d0*/  @P1 IMAD.MOV.U32 R21, RZ, RZ, R20 ;  /* 0x000000ffff151224 */ /* 0x000fe200078e0014 */
[----:B------:R-:W-:Y:S01]  /*200e0*/  PRMT R17, RZ, 0x7610, R17 ;  /* 0x00007610ff117816 */ /* 0x000fe20000000011 */
[----:B------:R-:W-:Y:S02]  /*200f0*/  @P1 IMAD.MOV.U32 R20, RZ, RZ, R15 ;  /* 0x000000ffff141224 */ /* 0x000fe400078e000f */
[----:B------:R-:W4:Y:S04]  /*20100*/  LDL R15, [R1+0x84c] ;  /* 0x00084c00010f7983 */ /* 0x000f280000100800 */
[----:B------:R-:W4:Y:S01]  /*20110*/  @P1 LDG.E.U8 R17, desc[UR20][R20.64] ;  /* 0x0000001414111981 */ /* 0x000f22000c1e1100 */
[----:B---3--:R-:W-:-:S03]  /*20120*/  @P2 IMAD.MOV.U32 R18, RZ, RZ, R5 ;  /* 0x000000ffff122224 */ /* 0x008fc600078e0005 */
[----:B------:R-:W3:Y:S01]  /*20130*/  LDL R5, [R1+0x834] ;  /* 0x0008340001057983 */ /* 0x000ee20000100800 */
[----:B------:R-:W-:-:S03]  /*20140*/  @P2 IMAD.MOV.U32 R19, RZ, RZ, R6 ;  /* 0x000000ffff132224 */ /* 0x000fc600078e0006 */
[----:B------:R-:W3:Y:S04]  /*20150*/  LDL R6, [R1+0x830] ;  /* 0x0008300001067983 */ /* 0x000ee80000100800 */
[----:B------:R0:W3:Y:S02]  /*20160*/  @P2 LDG.E.U8 R84, desc[UR20][R18.64] ;  /* 0x0000001412542981 */ /* 0x0000e4000c1e1100 */
[----:B0-----:R-:W-:Y:S01]  /*20170*/  PRMT R19, RZ, 0x7610, R19 ;  /* 0x00007610ff137816 */ /* 0x001fe20000000013 */
[----:B------:R-:W-:Y:S02]  /*20180*/  @P3 IMAD.MOV.U32 R22, RZ, RZ, R13 ;  /* 0x000000ffff163224 */ /* 0x000fe400078e000d */
[----:B------:R-:W-:Y:S02]  /*20190*/  @P3 IMAD.MOV.U32 R23, RZ, RZ, R14 ;  /* 0x000000ffff173224 */ /* 0x000fe400078e000e */
[----:B------:R-:W-:-:S03]  /*201a0*/  @P1 IMAD.MOV.U32 R20, RZ, RZ, R7 ;  /* 0x000000ffff141224 */ /* 0x000fc600078e0007 */
[----:B------:R2:W3:Y:S01]  /*201b0*/  @P3 LDG.E.U8 R19, desc[UR20][R22.64] ;  /* 0x0000001416133981 */ /* 0x0004e2000c1e1100 */
[----:B------:R-:W-:-:S03]  /*201c0*/  @P1 IMAD.MOV.U32 R21, RZ, RZ, R8 ;  /* 0x000000ffff151224 */ /* 0x000fc600078e0008 */
[----:B------:R-:W3:Y:S04]  /*201d0*/  LDL R7, [R1+0x844] ;  /* 0x0008440001077983 */ /* 0x000ee80000100800 */
[----:B------:R-:W3:Y:S01]  /*201e0*/  LDL R8, [R1+0x840] ;  /* 0x0008400001087983 */ /* 0x000ee20000100800 */
[----:B------:R-:W-:Y:S02]  /*201f0*/  ISETP.GT.AND P2, PT, R16, 0x4d, PT ;  /* 0x0000004d1000780c */ /* 0x000fe40003f44270 */
[----:B------:R-:W-:Y:S01]  /*20200*/  PRMT R18, RZ, 0x7610, R18 ;  /* 0x00007610ff127816 */ /* 0x000fe20000000012 */
[----:B------:R-:W3:Y:S04]  /*20210*/  LDL R14, [R1+0x858] ;  /* 0x00085800010e7983 */ /* 0x000ee80000100800 */
[----:B------:R-:W3:Y:S04]  /*20220*/  LDL R13, [R1+0x85c] ;  /* 0x00085c00010d7983 */ /* 0x000ee80000100800 */
[----:B------:R0:W3:Y:S01]  /*20230*/  @P1 LDG.E.U8 R18, desc[UR20][R20.64] ;  /* 0x0000001414121981 */ /* 0x0000e2000c1e1100 */
[----:B--2---:R-:W-:-:S03]  /*20240*/  @P3 IMAD.MOV.U32 R22, RZ, RZ, R2 ;  /* 0x000000ffff163224 */ /* 0x004fc600078e0002 */
[----:B------:R-:W2:Y:S01]  /*20250*/  LDL R2, [R1+0x854] ;  /* 0x0008540001027983 */ /* 0x000ea20000100800 */
[----:B----4-:R-:W-:-:S03]  /*20260*/  @P3 IMAD.MOV.U32 R23, RZ, RZ, R3 ;  /* 0x000000ffff173224 */ /* 0x010fc600078e0003 */
[----:B------:R-:W4:Y:S01]  /*20270*/  LDL R3, [R1+0x850] ;  /* 0x0008500001037983 */ /* 0x000f220000100800 */
[----:B0-----:R-:W-:Y:S01]  /*20280*/  PRMT R20, RZ, 0x7610, R20 ;  /* 0x00007610ff147816 */ /* 0x001fe20000000014 */
[----:B------:R-:W-:Y:S01]  /*20290*/  @P2 IMAD.MOV.U32 R24, RZ, RZ, R9 ;  /* 0x000000ffff182224 */ /* 0x000fe200078e0009 */
[----:B------:R-:W-:Y:S01]  /*202a0*/  PRMT R21, RZ, 0x7610, R21 ;  /* 0x00007610ff157816 */ /* 0x000fe20000000015 */
[----:B------:R-:W-:Y:S01]  /*202b0*/  @P2 IMAD.MOV.U32 R25, RZ, RZ, R10 ;  /* 0x000000ffff192224 */ /* 0x000fe200078e000a */
[C---:B------:R-:W-:Y:S01]  /*202c0*/  ISETP.GT.AND P1, PT, R16.reuse, 0x4e, PT ;  /* 0x0000004e1000780c */ /* 0x040fe20003f24270 */
[----:B------:R-:W4:Y:S04]  /*202d0*/  LDL R10, [R1+0x868] ;  /* 0x00086800010a7983 */ /* 0x000f280000100800 */
[----:B------:R0:W4:Y:S01]  /*202e0*/  @P3 LDG.E.U8 R20, desc[UR20][R22.64] ;  /* 0x0000001416143981 */ /* 0x000122000c1e1100 */
[----:B------:R-:W-:-:S03]  /*202f0*/  ISETP.GT.AND P3, PT, R16, 0x4f, PT ;  /* 0x0000004f1000780c */ /* 0x000fc60003f64270 */
[----:B------:R3:W4:Y:S04]  /*20300*/  @P2 LDG.E.U8 R21, desc[UR20][R24.64] ;  /* 0x0000001418152981 */ /* 0x000728000c1e1100 */
[----:B------:R-:W4:Y:S01]  /*20310*/  LDL R9, [R1+0x86c] ;  /* 0x00086c0001097983 */ /* 0x000f220000100800 */
[----:B0-----:R-:W-:Y:S02]  /*20320*/  PRMT R22, RZ, 0x7610, R22 ;  /* 0x00007610ff167816 */ /* 0x001fe40000000016 */
[----:B------:R-:W-:-:S03]  /*20330*/  PRMT R23, RZ, 0x7610, R23 ;  /* 0x00007610ff177816 */ /* 0x000fc60000000017 */
[----:B------:R-:W-:Y:S02]  /*20340*/  @P3 IMAD.MOV.U32 R29, RZ, RZ, R28 ;  /* 0x000000ffff1d3224 */ /* 0x000fe400078e001c */
[----:B------:R-:W-:Y:S01]  /*20350*/  @P3 IMAD.MOV.U32 R28, RZ, RZ, R15 ;  /* 0x000000ffff1c3224 */ /* 0x000fe200078e000f */
[----:B------:R-:W4:Y:S04]  /*20360*/  @P1 LDG.E.U8 R23, desc[UR20][R26.64] ;  /* 0x000000141a171981 */ /* 0x000f28000c1e1100 */
[----:B------:R-:W4:Y:S01]  /*20370*/  LDL R15, [R1+0x88c] ;  /* 0x00088c00010f7983 */ /* 0x000f220000100800 */
[----:B---3--:R-:W-:-:S03]  /*20380*/  @P2 IMAD.MOV.U32 R24, RZ, RZ, R5 ;  /* 0x000000ffff182224 */ /* 0x008fc600078e0005 */
[----:B------:R-:W3:Y:S01]  /*20390*/  LDL R5, [R1+0x864] ;  /* 0x0008640001057983 */ /* 0x000ee20000100800 */
[----:B------:R-:W-:-:S03]  /*203a0*/  @P2 IMAD.MOV.U32 R25, RZ, RZ, R6 ;  /* 0x000000ffff192224 */ /* 0x000fc600078e0006 */
[----:B------:R-:W3:Y:S04]  /*203b0*/  LDL R6, [R1+0x860] ;  /* 0x0008600001067983 */ /* 0x000ee80000100800 */
[----:B------:R0:W3:Y:S02]  /*203c0*/  @P2 LDG.E.U8 R22, desc[UR20][R24.64] ;  /* 0x0000001418162981 */ /* 0x0000e4000c1e1100 */
[----:B0-----:R-:W-:-:S06]  /*203d0*/  PRMT R25, RZ, 0x7610, R25 ;  /* 0x00007610ff197816 */ /* 0x001fcc0000000019 */
[----:B------:R2:W3:Y:S01]  /*203e0*/  @P3 LDG.E.U8 R25, desc[UR20][R28.64] ;  /* 0x000000141c193981 */ /* 0x0004e2000c1e1100 */
[----:B------:R-:W-:-:S03]  /*203f0*/  @P1 IMAD.MOV.U32 R26, RZ, RZ, R7 ;  /* 0x000000ffff1a1224 */ /* 0x000fc600078e0007 */
[----:B------:R-:W3:Y:S01]  /*20400*/  LDL R7, [R1+0x874] ;  /* 0x0008740001077983 */ /* 0x000ee20000100800 */
[----:B------:R-:W-:-:S03]  /*20410*/  @P1 IMAD.MOV.U32 R27, RZ, RZ, R8 ;  /* 0x000000ffff1b1224 */ /* 0x000fc600078e0008 */
[----:B------:R-:W3:Y:S01]  /*20420*/  LDL R8, [R1+0x870] ;  /* 0x0008700001087983 */ /* 0x000ee20000100800 */
[----:B--2---:R-:W-:-:S03]  /*20430*/  @P3 IMAD.MOV.U32 R28, RZ, RZ, R2 ;  /* 0x000000ffff1c3224 */ /* 0x004fc600078e0002 */
[----:B------:R-:W2:Y:S01]  /*20440*/  LDL R2, [R1+0x884] ;  /* 0x0008840001027983 */ /* 0x000ea20000100800 */
[----:B----4-:R-:W-:-:S03]  /*20450*/  @P3 IMAD.MOV.U32 R29, RZ, RZ, R3 ;  /* 0x000000ffff1d3224 */ /* 0x010fc600078e0003 */
[----:B------:R-:W4:Y:S01]  /*20460*/  LDL R3, [R1+0x880] ;  /* 0x0008800001037983 */ /* 0x000f220000100800 */
[----:B------:R-:W-:Y:S02]  /*20470*/  ISETP.GT.AND P2, PT, R16, 0x50, PT ;  /* 0x000000501000780c */ /* 0x000fe40003f44270 */
[----:B------:R-:W-:-:S06]  /*20480*/  PRMT R24, RZ, 0x7610, R24 ;  /* 0x00007610ff187816 */ /* 0x000fcc0000000018 */
[----:B------:R0:W4:Y:S01]  /*20490*/  @P1 LDG.E.U8 R24, desc[UR20][R26.64] ;  /* 0x000000141a181981 */ /* 0x000122000c1e1100 */
[----:B------:R-:W-:-:S04]  /*204a0*/  ISETP.GT.AND P1, PT, R16, 0x51, PT ;  /* 0x000000511000780c */ /* 0x000fc80003f24270 */
[----:B------:R-:W-:Y:S02]  /*204b0*/  @P2 IMAD.MOV.U32 R30, RZ, RZ, R13 ;  /* 0x000000ffff1e2224 */ /* 0x000fe400078e000d */
[----:B------:R-:W-:Y:S01]  /*204c0*/  @P2 IMAD.MOV.U32 R31, RZ, RZ, R14 ;  /* 0x000000ffff1f2224 */ /* 0x000fe200078e000e */
[----:B------:R-:W4:Y:S01]  /*204d0*/  LDL R13, [R1+0x89c] ;  /* 0x00089c00010d7983 */ /* 0x000f220000100800 */
[----:B0-----:R-:W-:Y:S02]  /*204e0*/  PRMT R27, RZ, 0x7610, R27 ;  /* 0x00007610ff1b7816 */ /* 0x001fe4000000001b */
[----:B------:R-:W-:Y:S01]  /*204f0*/  PRMT R26, RZ, 0x7610, R26 ;  /* 0x00007610ff1a7816 */ /* 0x000fe2000000001a */
[----:B------:R-:W4:Y:S04]  /*20500*/  LDL R14, [R1+0x898] ;  /* 0x00089800010e7983 */ /* 0x000f280000100800 */
[----:B------:R-:W4:Y:S01]  /*20510*/  @P2 LDG.E.U8 R27, desc[UR20][R30.64] ;  /* 0x000000141e1b2981 */ /* 0x000f22000c1e1100 */
[----:B------:R-:W-:-:S03]  /*20520*/  @P1 IMAD.MOV.U32 R32, RZ, RZ, R9 ;  /* 0x000000ffff201224 */ /* 0x000fc600078e0009 */
[----:B------:R0:W4:Y:S01]  /*20530*/  @P3 LDG.E.U8 R26, desc[UR20][R28.64] ;  /* 0x000000141c1a3981 */ /* 0x000122000c1e1100 */
[----:B------:R-:W-:Y:S01]  /*20540*/  ISETP.GT.AND P3, PT, R16, 0x52, PT ;  /* 0x000000521000780c */ /* 0x000fe20003f64270 */
[----:B------:R-:W-:Y:S02]  /*20550*/  @P1 IMAD.MOV.U32 R33, RZ, RZ, R10 ;  /* 0x000000ffff211224 */ /* 0x000fe400078e000a */
[----:B------:R-:W4:Y:S04]  /*20560*/  LDL R10, [R1+0x8a0] ;  /* 0x0008a000010a7983 */ /* 0x000f280000100800 */
[----:B------:R-:W4:Y:S01]  /*20570*/  LDL R9, [R1+0x8a4] ;  /* 0x0008a40001097983 */ /* 0x000f220000100800 */
[----:B0-----:R-:W-:Y:S01]  /*20580*/  PRMT R28, RZ, 0x7610, R28 ;  /* 0x00007610ff1c7816 */ /* 0x001fe2000000001c */
[----:B---3--:R-:W-:-:S02]  /*20590*/  @P2 IMAD.MOV.U32 R30, RZ, RZ, R5 ;  /* 0x000000ffff1e2224 */ /* 0x008fc400078e0005 */
[----:B------:R-:W3:Y:S01]  /*205a0*/  LDL R5, [R1+0x894] ;  /* 0x0008940001057983 */ /* 0x000ee20000100800 */
[----:B------:R-:W-:-:S03]  /*205b0*/  @P2 IMAD.MOV.U32 R31, RZ, RZ, R6 ;  /* 0x000000ffff1f2224 */ /* 0x000fc600078e0006 */
[----:B------:R-:W3:Y:S01]  /*205c0*/  LDL R6, [R1+0x890] ;  /* 0x0008900001067983 */ /* 0x000ee20000100800 */
[----:B------:R-:W-:-:S03]  /*205d0*/  PRMT R29, RZ, 0x7610, R29 ;  /* 0x00007610ff1d7816 */ /* 0x000fc6000000001d */
[----:B------:R0:W3:Y:S04]  /*205e0*/  @P2 LDG.E.U8 R28, desc[UR20][R30.64] ;  /* 0x000000141e1c2981 */ /* 0x0000e8000c1e1100 */
[----:B------:R1:W3:Y:S01]  /*205f0*/  @P1 LDG.E.U8 R29, desc[UR20][R32.64] ;  /* 0x00000014201d1981 */ /* 0x0002e2000c1e1100 */
[----:B0-----:R-:W-:-:S06]  /*20600*/  PRMT R31, RZ, 0x7610, R31 ;  /* 0x00007610ff1f7816 */ /* 0x001fcc000000001f */
[----:B------:R2:W3:Y:S01]  /*20610*/  @P3 LDG.E.U8 R31, desc[UR20][R34.64] ;  /* 0x00000014221f3981 */ /* 0x0004e2000c1e1100 */
[----:B-1----:R-:W-:-:S03]  /*20620*/  @P1 IMAD.MOV.U32 R32, RZ, RZ, R7 ;  /* 0x000000ffff201224 */ /* 0x002fc600078e0007 */
        /* <DEDUP_REMOVED lines=12> */
[----:B------:R-:W-:Y:S02]  /*206f0*/  @P2 IMAD.MOV.U32 R36, RZ, RZ, R15 ;  /* 0x000000ffff242224 */ /* 0x000fe400078e000f */
[----:B------:R-:W4:Y:S01]  /*20700*/  LDL R15, [R1+0x8cc] ;  /* 0x0008cc00010f7983 */ /* 0x000f220000100800 */
[----:B0-----:R-:W-:Y:S02]  /*20710*/  PRMT R32, RZ, 0x7610, R32 ;  /* 0x00007610ff207816 */ /* 0x001fe40000000020 */
[----:B------:R-:W-:-:S04]  /*20720*/  PRMT R33, RZ, 0x7610, R33 ;  /* 0x00007610ff217816 */ /* 0x000fc80000000021 */
[----:B------:R0:W4:Y:S01]  /*20730*/  @P3 LDG.E.U8 R32, desc[UR20][R34.64] ;  /* 0x0000001422203981 */ /* 0x000122000c1e1100 */
[----:B------:R-:W-:-:S03]  /*20740*/  ISETP.GT.AND P3, PT, R16, 0x55, PT ;  /* 0x000000551000780c */ /* 0x000fc60003f64270 */
[----:B------:R3:W4:Y:S01]  /*20750*/  @P2 LDG.E.U8 R33, desc[UR20][R36.64] ;  /* 0x0000001424212981 */ /* 0x000722000c1e1100 */
[----:B------:R-:W-:Y:S02]  /*20760*/  @P1 IMAD.MOV.U32 R38, RZ, RZ, R13 ;  /* 0x000000ffff261224 */ /* 0x000fe400078e000d */
[----:B------:R-:W-:Y:S01]  /*20770*/  @P1 IMAD.MOV.U32 R39, RZ, RZ, R14 ;  /* 0x000000ffff271224 */ /* 0x000fe200078e000e */
[----:B------:R-:W4:Y:S01]  /*20780*/  LDL R13, [R1+0x8d4] ;  /* 0x0008d400010d7983 */ /* 0x000f220000100800 */
[----:B0-----:R-:W-:-:S03]  /*20790*/  PRMT R34, RZ, 0x7610, R34 ;  /* 0x00007610ff227816 */ /* 0x001fc60000000022 */
[----:B------:R-:W4:Y:S01]  /*207a0*/  LDL R14, [R1+0x8d0] ;  /* 0x0008d000010e7983 */ /* 0x000f220000100800 */
[----:B---3--:R-:W-:-:S03]  /*207b0*/  @P2 IMAD.MOV.U32 R36, RZ, RZ, R5 ;  /* 0x000000ffff242224 */ /* 0x008fc600078e0005 */
[----:B------:R-:W3:Y:S01]  /*207c0*/  LDL R5, [R1+0x8c4] ;  /* 0x0008c40001057983 */ /* 0x000ee20000100800 */
[----:B------:R-:W-:-:S03]  /*207d0*/  @P2 IMAD.MOV.U32 R37, RZ, RZ, R6 ;  /* 0x000000ffff252224 */ /* 0x000fc600078e0006 */
[----:B------:R-:W3:Y:S04]  /*207e0*/  LDL R6, [R1+0x8c0] ;  /* 0x0008c00001067983 */ /* 0x000ee80000100800 */
[----:B------:R0:W3:Y:S02]  /*207f0*/  @P2 LDG.E.U8 R34, desc[UR20][R36.64] ;  /* 0x0000001424222981 */ /* 0x0000e4000c1e1100 */
[----:B0-----:R-:W-:Y:S01]  /*20800*/  PRMT R37, RZ, 0x7610, R37 ;  /* 0x00007610ff257816 */ /* 0x001fe20000000025 */
[----:B------:R-:W-:Y:S02]  /*20810*/  @P3 IMAD.MOV.U32 R40, RZ, RZ, R7 ;  /* 0x000000ffff283224 */ /* 0x000fe400078e0007 */
[----:B------:R-:W3:Y:S01]  /*20820*/  LDL R7, [R1+0x8dc] ;  /* 0x0008dc0001077983 */ /* 0x000ee20000100800 */
[----:B------:R-:W-:-:S03]  /*20830*/  @P3 IMAD.MOV.U32 R41, RZ, RZ, R8 ;  /* 0x000000ffff293224 */ /* 0x000fc600078e0008 */
[----:B------:R-:W3:Y:S04]  /*20840*/  LDL R8, [R1+0x8d8] ;  /* 0x0008d80001087983 */ /* 0x000ee80000100800 */
[----:B------:R2:W3:Y:S02]  /*20850*/  @P3 LDG.E.U8 R37, desc[UR20][R40.64] ;  /* 0x0000001428253981 */ /* 0x0004e4000c1e1100 */
[----:B--2---:R-:W-:Y:S02]  /*20860*/  @P3 IMAD.MOV.U32 R40, RZ, RZ, R2 ;  /* 0x000000ffff283224 */ /* 0x004fe400078e0002 */
[----:B------:R-:W2:Y:S01]  /*20870*/  LDL R2, [R1+0x8e4] ;  /* 0x0008e40001027983 */ /* 0x000ea20000100800 */
[----:B----4-:R-:W-:-:S03]  /*20880*/  @P3 IMAD.MOV.U32 R41, RZ, RZ, R3 ;  /* 0x000000ffff293224 */ /* 0x010fc600078e0003 */
[----:B------:R-:W4:Y:S01]  /*20890*/  LDL R3, [R1+0x8e0] ;  /* 0x0008e00001037983 */ /* 0x000f220000100800 */
[----:B------:R-:W-:Y:S02]  /*208a0*/  PRMT R35, RZ, 0x7610, R35 ;  /* 0x00007610ff237816 */ /* 0x000fe40000000023 */
[----:B------:R-:W-:-:S04]  /*208b0*/  PRMT R36, RZ, 0x7610, R36 ;  /* 0x00007610ff247816 */ /* 0x000fc80000000024 */
[----:B------:R0:W4:Y:S01]  /*208c0*/  @P1 LDG.E.U8 R35, desc[UR20][R38.64] ;  /* 0x0000001426231981 */ /* 0x000122000c1e1100 */
[C---:B------:R-:W-:Y:S01]  /*208d0*/  ISETP.GT.AND P2, PT, R16.reuse, 0x56, PT ;  /* 0x000000561000780c */ /* 0x040fe20003f44270 */
[----:B0-----:R-:W-:Y:S02]  /*208e0*/  @P1 IMAD.MOV.U32 R38, RZ, RZ, R9 ;  /* 0x000000ffff261224 */ /* 0x001fe400078e0009 */
[----:B------:R-:W-:Y:S01]  /*208f0*/  @P1 IMAD.MOV.U32 R39, RZ, RZ, R10 ;  /* 0x000000ffff271224 */ /* 0x000fe200078e000a */
[----:B------:R-:W4:Y:S04]  /*20900*/  LDL R9, [R1+0x8ec] ;  /* 0x0008ec0001097983 */ /* 0x000f280000100800 */
[----:B------:R0:W4:Y:S01]  /*20910*/  @P1 LDG.E.U8 R36, desc[UR20][R38.64] ;  /* 0x0000001426241981 */ /* 0x000122000c1e1100 */
[----:B------:R-:W-:-:S03]  /*20920*/  ISETP.GT.AND P1, PT, R16, 0x57, PT ;  /* 0x000000571000780c */ /* 0x000fc60003f24270 */
[----:B------:R-:W4:Y:S01]  /*20930*/  LDL R10, [R1+0x8e8] ;  /* 0x0008e800010a7983 */ /* 0x000f220000100800 */
[----:B0-----:R-:W-:Y:S02]  /*20940*/  PRMT R38, RZ, 0x7610, R38 ;  /* 0x00007610ff267816 */ /* 0x001fe40000000026 */
[----:B------:R-:W-:-:S07]  /*20950*/  PRMT R39, RZ, 0x7610, R39 ;  /* 0x00007610ff277816 */ /* 0x000fce0000000027 */
[----:B------:R-:W-:Y:S01]  /*20960*/  @P1 IMAD.MOV.U32 R45, RZ, RZ, R44 ;  /* 0x000000ffff2d1224 */ /* 0x000fe200078e002c */
[----:B------:R0:W4:Y:S01]  /*20970*/  @P3 LDG.E.U8 R38, desc[UR20][R40.64] ;  /* 0x0000001428263981 */ /* 0x000122000c1e1100 */
[----:B------:R-:W-:Y:S01]  /*20980*/  ISETP.GT.AND P3, PT, R16, 0x58, PT ;  /* 0x000000581000780c */ /* 0x000fe20003f64270 */
[----:B------:R-:W-:Y:S02]  /*20990*/  @P1 IMAD.MOV.U32 R44, RZ, RZ, R15 ;  /* 0x000000ffff2c1224 */ /* 0x000fe400078e000f */
[----:B------:R3:W4:Y:S04]  /*209a0*/  @P2 LDG.E.U8 R39, desc[UR20][R42.64] ;  /* 0x000000142a272981 */ /* 0x000728000c1e1100 */
[----:B------:R-:W4:Y:S01]  /*209b0*/  LDL R15, [R1+0x8fc] ;  /* 0x0008fc00010f7983 */ /* 0x000f220000100800 */
[----:B0-----:R-:W-:Y:S01]  /*209c0*/  PRMT R41, RZ, 0x7610, R41 ;  /* 0x00007610ff297816 */ /* 0x001fe20000000029 */
[----:B---3--:R-:W-:-:S02]  /*209d0*/  @P2 IMAD.MOV.U32 R42, RZ, RZ, R5 ;  /* 0x000000ffff2a2224 */ /* 0x008fc400078e0005 */
[----:B------:R-:W-:Y:S01]  /*209e0*/  @P2 IMAD.MOV.U32 R43, RZ, RZ, R6 ;  /* 0x000000ffff2b2224 */ /* 0x000fe200078e0006 */
[----:B------:R-:W3:Y:S04]  /*209f0*/  LDL R5, [R1+0x8f4] ;  /* 0x0008f40001057983 */ /* 0x000ee80000100800 */
[----:B------:R-:W3:Y:S01]  /*20a00*/  LDL R6, [R1+0x8f0] ;  /* 0x0008f00001067983 */ /* 0x000ee20000100800 */
[----:B------:R-:W-:-:S03]  /*20a10*/  PRMT R40, RZ, 0x7610, R40 ;  /* 0x00007610ff287816 */ /* 0x000fc60000000028 */
[----:B------:R0:W3:Y:S04]  /*20a20*/  @P1 LDG.E.U8 R41, desc[UR20][R44.64] ;  /* 0x000000142c291981 */ /* 0x0000e8000c1e1100 */
[----:B------:R1:W3:Y:S01]  /*20a30*/  @P2 LDG.E.U8 R40, desc[UR20][R42.64] ;  /* 0x000000142a282981 */ /* 0x0002e2000c1e1100 */
[----:B0-----:R-:W-:Y:S02]  /*20a40*/  @P1 IMAD.MOV.U32 R44, RZ, RZ, R13 ;  /* 0x000000ffff2c1224 */ /* 0x001fe400078e000d */
[----:B------:R-:W-:Y:S01]  /*20a50*/  @P1 IMAD.MOV.U32 R45, RZ, RZ, R14 ;  /* 0x000000ffff2d1224 */ /* 0x000fe200078e000e */
[----:B------:R-:W3:Y:S04]  /*20a60*/  LDL R13, [R1+0x904] ;  /* 0x00090400010d7983 */ /* 0x000ee80000100800 */
[----:B------:R-:W3:Y:S01]  /*20a70*/  LDL R14, [R1+0x900] ;  /* 0x00090000010e7983 */ /* 0x000ee20000100800 */
[----:B-1----:R-:W-:Y:S01]  /*20a80*/  PRMT R43, RZ, 0x7610, R43 ;  /* 0x00007610ff2b7816 */ /* 0x002fe2000000002b */
[----:B------:R-:W-:-:S02]  /*20a90*/  @P3 IMAD.MOV.U32 R46, RZ, RZ, R7 ;  /* 0x000000ffff2e3224 */ /* 0x000fc400078e0007 */
        /* <DEDUP_REMOVED lines=9> */
[----:B------:R-:W-:-:S04]  /*20b30*/  ISETP.GT.AND P2, PT, R16, 0x59, PT ;  /* 0x000000591000780c */ /* 0x000fc80003f44270 */
[----:B------:R0:W4:Y:S01]  /*20b40*/  @P1 LDG.E.U8 R42, desc[UR20][R44.64] ;  /* 0x000000142c2a1981 */ /* 0x000122000c1e1100 */
[----:B------:R-:W-:Y:S02]  /*20b50*/  ISETP.GT.AND P1, PT, R16, 0x5a, PT ;  /* 0x0000005a1000780c */ /* 0x000fe40003f24270 */
[----:B0-----:R-:W-:-:S06]  /*20b60*/  PRMT R44, RZ, 0x7610, R44 ;  /* 0x00007610ff2c7816 */ /* 0x001fcc000000002c */
[----:B------:R-:W-:Y:S01]  /*20b70*/  @P2 IMAD.MOV.U32 R48, RZ, RZ, R9 ;  /* 0x000000ffff302224 */ /* 0x000fe200078e0009 */
[----:B------:R-:W-:Y:S01]  /*20b80*/  PRMT R45, RZ, 0x7610, R45 ;  /* 0x00007610ff2d7816 */ /* 0x000fe2000000002d */
[----:B------:R-:W4:Y:S01]  /*20b90*/  LDL R9, [R1+0x91c] ;  /* 0x00091c0001097983 */ /* 0x000f220000100800 */
[----:B------:R-:W-:-:S03]  /*20ba0*/  @P2 IMAD.MOV.U32 R49, RZ, RZ, R10 ;  /* 0x000000ffff312224 */ /* 0x000fc600078e000a */
[----:B------:R0:W4:Y:S04]  /*20bb0*/  @P3 LDG.E.U8 R44, desc[UR20][R46.64] ;  /* 0x000000142e2c3981 */ /* 0x000128000c1e1100 */
[----:B------:R-:W4:Y:S01]  /*20bc0*/  LDL R10, [R1+0x918] ;  /* 0x00091800010a7983 */ /* 0x000f220000100800 */
[----:B------:R-:W-:Y:S01]  /*20bd0*/  ISETP.GT.AND P3, PT, R16, 0x5b, PT ;  /* 0x0000005b1000780c */ /* 0x000fe20003f64270 */
[----:B------:R-:W-:Y:S02]  /*20be0*/  @P1 IMAD.MOV.U32 R51, RZ, RZ, R50 ;  /* 0x000000ffff331224 */ /* 0x000fe400078e0032 */
[----:B------:R3:W4:Y:S01]  /*20bf0*/  @P2 LDG.E.U8 R45, desc[UR20][R48.64] ;  /* 0x00000014302d2981 */ /* 0x000722000c1e1100 */
[----:B0-----:R-:W-:Y:S02]  /*20c00*/  PRMT R47, RZ, 0x7610, R47 ;  /* 0x00007610ff2f7816 */ /* 0x001fe4000000002f */
[----:B------:R-:W-:Y:S01]  /*20c10*/  PRMT R46, RZ, 0x7610, R46 ;  /* 0x00007610ff2e7816 */ /* 0x000fe2000000002e */
[----:B------:R-:W-:-:S02]  /*20c20*/  @P1 IMAD.MOV.U32 R50, RZ, RZ, R15 ;  /* 0x000000ffff321224 */ /* 0x000fc400078e000f */
[----:B------:R-:W4:Y:S04]  /*20c30*/  LDL R15, [R1+0x954] ;  /* 0x00095400010f7983 */ /* 0x000f280000100800 */
[----:B------:R0:W4:Y:S01]  /*20c40*/  @P1 LDG.E.U8 R47, desc[UR20][R50.64] ;  /* 0x00000014322f1981 */ /* 0x000122000c1e1100 */
[----:B---3--:R-:W-:-:S03]  /*20c50*/  @P2 IMAD.MOV.U32 R48, RZ, RZ, R5 ;  /* 0x000000ffff302224 */ /* 0x008fc600078e0005 */
[----:B------:R-:W3:Y:S01]  /*20c60*/  LDL R5, [R1+0x924] ;  /* 0x0009240001057983 */ /* 0x000ee20000100800 */
[----:B------:R-:W-:-:S03]  /*20c70*/  @P2 IMAD.MOV.U32 R49, RZ, RZ, R6 ;  /* 0x000000ffff312224 */ /* 0x000fc600078e0006 */
[----:B------:R-:W3:Y:S04]  /*20c80*/  LDL R6, [R1+0x920] ;  /* 0x0009200001067983 */ /* 0x000ee80000100800 */
[----:B------:R1:W3:Y:S01]  /*20c90*/  @P2 LDG.E.U8 R46, desc[UR20][R48.64] ;  /* 0x00000014302e2981 */ /* 0x0002e2000c1e1100 */
[----:B0-----:R-:W-:-:S03]  /*20ca0*/  @P1 IMAD.MOV.U32 R50, RZ, RZ, R13 ;  /* 0x000000ffff321224 */ /* 0x001fc600078e000d */
[----:B------:R-:W3:Y:S01]  /*20cb0*/  LDL R13, [R1+0x934] ;  /* 0x00093400010d7983 */ /* 0x000ee20000100800 */
[----:B------:R-:W-:-:S03]  /*20cc0*/  @P1 IMAD.MOV.U32 R51, RZ, RZ, R14 ;  /* 0x000000ffff331224 */ /* 0x000fc600078e000e */
[----:B------:R-:W3:Y:S01]  /*20cd0*/  LDL R14, [R1+0x930] ;  /* 0x00093000010e7983 */ /* 0x000ee20000100800 */
[----:B-1----:R-:W-:Y:S01]  /*20ce0*/  PRMT R49, RZ, 0x7610, R49 ;  /* 0x00007610ff317816 */ /* 0x002fe20000000031 */
        /* <DEDUP_REMOVED lines=9> */
[----:B------:R-:W-:Y:S02]  /*20d80*/  ISETP.GT.AND P2, PT, R16, 0x5c, PT ;  /* 0x0000005c1000780c */ /* 0x000fe40003f44270 */
[----:B------:R-:W-:-:S06]  /*20d90*/  PRMT R48, RZ, 0x7610, R48 ;  /* 0x00007610ff307816 */ /* 0x000fcc0000000030 */
[----:B------:R0:W4:Y:S01]  /*20da0*/  @P1 LDG.E.U8 R48, desc[UR20][R50.64] ;  /* 0x0000001432301981 */ /* 0x000122000c1e1100 */
[----:B------:R-:W-:-:S04]  /*20db0*/  ISETP.GT.AND P1, PT, R16, 0x5d, PT ;  /* 0x0000005d1000780c */ /* 0x000fc80003f24270 */
[----:B------:R-:W-:Y:S01]  /*20dc0*/  @P2 IMAD.MOV.U32 R54, RZ, RZ, R9 ;  /* 0x000000ffff362224 */ /* 0x000fe200078e0009 */
[----:B0-----:R-:W-:Y:S01]  /*20dd0*/  PRMT R50, RZ, 0x7610, R50 ;  /* 0x00007610ff327816 */ /* 0x001fe20000000032 */
[----:B------:R-:W4:Y:S01]  /*20de0*/  LDL R9, [R1+0x94c] ;  /* 0x00094c0001097983 */ /* 0x000f220000100800 */
[----:B------:R-:W-:-:S04]  /*20df0*/  PRMT R51, RZ, 0x7610, R51 ;  /* 0x00007610ff337816 */ /* 0x000fc80000000033 */
[----:B------:R0:W4:Y:S01]  /*20e00*/  @P3 LDG.E.U8 R50, desc[UR20][R52.64] ;  /* 0x0000001434323981 */ /* 0x000122000c1e1100 */
[----:B------:R-:W-:-:S03]  /*20e10*/  @P2 IMAD.MOV.U32 R55, RZ, RZ, R10 ;  /* 0x000000ffff372224 */ /* 0x000fc600078e000a */
[----:B------:R-:W4:Y:S01]  /*20e20*/  LDL R10, [R1+0x948] ;  /* 0x00094800010a7983 */ /* 0x000f220000100800 */
[----:B------:R-:W-:-:S03]  /*20e30*/  ISETP.GT.AND P3, PT, R16, 0x5e, PT ;  /* 0x0000005e1000780c */ /* 0x000fc60003f64270 */
[----:B------:R3:W4:Y:S01]  /*20e40*/  @P2 LDG.E.U8 R51, desc[UR20][R54.64] ;  /* 0x0000001436332981 */ /* 0x000722000c1e1100 */
[----:B0-----:R-:W-:Y:S02]  /*20e50*/  PRMT R53, RZ, 0x7610, R53 ;  /* 0x00007610ff357816 */ /* 0x001fe40000000035 */
[----:B------:R-:W-:-:S04]  /*20e60*/  PRMT R52, RZ, 0x7610, R52 ;  /* 0x00007610ff347816 */ /* 0x000fc80000000034 */
        /* <DEDUP_REMOVED lines=27> */
[----:B------:R-:W4:Y:S05]  /*21020*/  LDL R9, [R1+0x97c] ;  /* 0x00097c0001097983 */ /* 0x000f2a0000100800 */
[----:B------:R0:W4:Y:S01]  /*21030*/  @P3 LDG.E.U8 R56, desc[UR20][R58.64] ;  /* 0x000000143a383981 */ /* 0x000122000c1e1100 */
[----:B------:R-:W-:-:S03]  /*21040*/  @P2 IMAD.MOV.U32 R61, RZ, RZ, R10 ;  /* 0x000000ffff3d2224 */ /* 0x000fc600078e000a */
[----:B------:R-:W4:Y:S01]  /*21050*/  LDL R10, [R1+0x978] ;  /* 0x00097800010a7983 */ /* 0x000f220000100800 */
[----:B------:R-:W-:-:S03]  /*21060*/  ISETP.GT.AND P3, PT, R16, 0x61, PT ;  /* 0x000000611000780c */ /* 0x000fc60003f64270 */
[----:B------:R1:W4:Y:S01]  /*21070*/  @P2 LDG.E.U8 R57, desc[UR20][R60.64] ;  /* 0x000000143c392981 */ /* 0x000322000c1e1100 */
[----:B0-----:R-:W-:Y:S02]  /*21080*/  PRMT R59, RZ, 0x7610, R59 ;  /* 0x00007610ff3b7816 */ /* 0x001fe4000000003b */
[----:B------:R-:W-:Y:S01]  /*21090*/  PRMT R58, RZ, 0x7610, R58 ;  /* 0x00007610ff3a7816 */ /* 0x000fe2000000003a */
[----:B-1----:R-:W-:Y:S02]  /*210a0*/  @P2 IMAD.MOV.U32 R61, RZ, RZ, R62 ;  /* 0x000000ffff3d2224 */ /* 0x002fe400078e003e */
[----:B------:R-:W-:-:S05]  /*210b0*/  @P2 IMAD.MOV.U32 R60, RZ, RZ, R15 ;  /* 0x000000ffff3c2224 */ /* 0x000fca00078e000f */
[----:B------:R0:W4:Y:S01]  /*210c0*/  @P2 LDG.E.U8 R58, desc[UR20][R60.64] ;  /* 0x000000143c3a2981 */ /* 0x000122000c1e1100 */
[----:B---3--:R-:W-:-:S03]  /*210d0*/  @P1 IMAD.MOV.U32 R62, RZ, RZ, R5 ;  /* 0x000000ffff3e1224 */ /* 0x008fc600078e0005 */
[----:B------:R-:W3:Y:S01]  /*210e0*/  LDL R5, [R1+0x984] ;  /* 0x0009840001057983 */ /* 0x000ee20000100800 */
[----:B------:R-:W-:-:S03]  /*210f0*/  @P1 IMAD.MOV.U32 R63, RZ, RZ, R6 ;  /* 0x000000ffff3f1224 */ /* 0x000fc600078e0006 */
[----:B------:R-:W3:Y:S04]  /*21100*/  LDL R6, [R1+0x980] ;  /* 0x0009800001067983 */ /* 0x000ee80000100800 */
[----:B------:R1:W3:Y:S01]  /*21110*/  @P1 LDG.E.U8 R59, desc[UR20][R62.64] ;  /* 0x000000143e3b1981 */ /* 0x0002e2000c1e1100 */
[----:B0-----:R-:W-:Y:S01]  /*21120*/  PRMT R61, RZ, 0x7610, R61 ;  /* 0x00007610ff3d7816 */ /* 0x001fe2000000003d */
[----:B-1----:R-:W-:Y:S02]  /*21130*/  @P1 IMAD.MOV.U32 R62, RZ, RZ, R13 ;  /* 0x000000ffff3e1224 */ /* 0x002fe400078e000d */
[----:B------:R-:W3:Y:S01]  /*21140*/  LDL R13, [R1+0x98c] ;  /* 0x00098c00010d7983 */ /* 0x000ee20000100800 */
[----:B------:R-:W-:-:S03]  /*21150*/  @P1 IMAD.MOV.U32 R63, RZ, RZ, R14 ;  /* 0x000000ffff3f1224 */ /* 0x000fc600078e000e */
[----:B------:R-:W3:Y:S01]  /*21160*/  LDL R14, [R1+0x988] ;  /* 0x00098800010e7983 */ /* 0x000ee20000100800 */
[----:B------:R-:W-:-:S03]  /*21170*/  @P3 IMAD.MOV.U32 R64, RZ, RZ, R7 ;  /* 0x000000ffff403224 */ /* 0x000fc600078e0007 */
        /* <DEDUP_REMOVED lines=15> */
[----:B------:R-:W-:Y:S02]  /*21270*/  PRMT R62, RZ, 0x7610, R62 ;  /* 0x00007610ff3e7816 */ /* 0x000fe4000000003e */
[----:B------:R-:W-:-:S04]  /*21280*/  ISETP.GT.AND P2, PT, R16, 0x64, PT ;  /* 0x000000641000780c */ /* 0x000fc80003f44270 */
[----:B------:R0:W4:Y:S01]  /*21290*/  @P3 LDG.E.U8 R62, desc[UR20][R64.64] ;  /* 0x00000014403e3981 */ /* 0x000122000c1e1100 */
[----:B------:R-:W-:-:S03]  /*212a0*/  @P4 IMAD.MOV.U32 R67, RZ, RZ, R10 ;  /* 0x000000ffff434224 */ /* 0x000fc600078e000a */
[----:B------:R-:W4:Y:S04]  /*212b0*/  LDL R10, [R1+0x9a0] ;  /* 0x0009a000010a7983 */ /* 0x000f280000100800 */
[----:B------:R3:W4:Y:S01]  /*212c0*/  @P4 LDG.E.U8 R63, desc[UR20][R66.64] ;  /* 0x00000014423f4981 */ /* 0x000722000c1e1100 */
[----:B0-----:R-:W-:Y:S02]  /*212d0*/  PRMT R64, RZ, 0x7610, R64 ;  /* 0x00007610ff407816 */ /* 0x001fe40000000040 */
[----:B------:R-:W-:Y:S01]  /*212e0*/  PRMT R65, RZ, 0x7610, R65 ;  /* 0x00007610ff417816 */ /* 0x000fe20000000041 */
[----:B---3--:R-:W-:Y:S02]  /*212f0*/  @P4 IMAD.MOV.U32 R66, RZ, RZ, R5 ;  /* 0x000000ffff424224 */ /* 0x008fe400078e0005 */
[----:B------:R-:W3:Y:S01]  /*21300*/  LDL R5, [R1+0x9ac] ;  /* 0x0009ac0001057983 */ /* 0x000ee20000100800 */
[----:B------:R-:W-:-:S03]  /*21310*/  @P4 IMAD.MOV.U32 R67, RZ, RZ, R6 ;  /* 0x000000ffff434224 */ /* 0x000fc600078e0006 */
[----:B------:R-:W3:Y:S04]  /*21320*/  LDL R6, [R1+0x9a8] ;  /* 0x0009a80001067983 */ /* 0x000ee80000100800 */
[----:B------:R0:W3:Y:S01]  /*21330*/  @P4 LDG.E.U8 R64, desc[UR20][R66.64] ;  /* 0x0000001442404981 */ /* 0x0000e2000c1e1100 */
[----:B------:R-:W-:Y:S02]  /*21340*/  @P1 IMAD.MOV.U32 R68, RZ, RZ, R13 ;  /* 0x000000ffff441224 */ /* 0x000fe400078e000d */
[----:B------:R-:W-:Y:S01]  /*21350*/  @P1 IMAD.MOV.U32 R69, RZ, RZ, R14 ;  /* 0x000000ffff451224 */ /* 0x000fe200078e000e */
[----:B0-----:R-:W-:Y:S01]  /*21360*/  PRMT R66, RZ, 0x7610, R66 ;  /* 0x00007610ff427816 */ /* 0x001fe20000000042 */
[----:B------:R-:W3:Y:S04]  /*21370*/  LDL R14, [R1+0x9b0] ;  /* 0x0009b000010e7983 */ /* 0x000ee80000100800 */
[----:B------:R0:W3:Y:S01]  /*21380*/  @P1 LDG.E.U8 R65, desc[UR20][R68.64] ;  /* 0x0000001444411981 */ /* 0x0000e2000c1e1100 */
[----:B------:R-:W-:-:S03]  /*21390*/  ISETP.GT.AND P3, PT, R16, 0x65, PT ;  /* 0x000000651000780c */ /* 0x000fc60003f64270 */
[----:B------:R-:W3:Y:S01]  /*213a0*/  LDL R13, [R1+0x9b4] ;  /* 0x0009b400010d7983 */ /* 0x000ee20000100800 */
[----:B0-----:R-:W-:Y:S02]  /*213b0*/  @P1 IMAD.MOV.U32 R68, RZ, RZ, R7 ;  /* 0x000000ffff441224 */ /* 0x001fe400078e0007 */
[----:B------:R-:W-:Y:S01]  /*213c0*/  @P1 IMAD.MOV.U32 R69, RZ, RZ, R8 ;  /* 0x000000ffff451224 */ /* 0x000fe200078e0008 */
[----:B------:R-:W3:Y:S04]  /*213d0*/  LDL R7, [R1+0x9bc] ;  /* 0x0009bc0001077983 */ /* 0x000ee80000100800 */
[----:B------:R-:W3:Y:S04]  /*213e0*/  LDL R8, [R1+0x9b8] ;  /* 0x0009b80001087983 */ /* 0x000ee80000100800 */
[----:B------:R2:W3:Y:S02]  /*213f0*/  @P1 LDG.E.U8 R66, desc[UR20][R68.64] ;  /* 0x0000001444421981 */ /* 0x0004e4000c1e1100 */
[----:B--2---:R-:W-:-:S02]  /*21400*/  @P2 IMAD.MOV.U32 R68, RZ, RZ, R2 ;  /* 0x000000ffff442224 */ /* 0x004fc400078e0002 */
[----:B------:R-:W2:Y:S01]  /*21410*/  LDL R2, [R1+0x9dc] ;  /* 0x0009dc0001027983 */ /* 0x000ea20000100800 */
[----:B----4-:R-:W-:-:S03]  /*21420*/  @P2 IMAD.MOV.U32 R69, RZ, RZ, R3 ;  /* 0x000000ffff452224 */ /* 0x010fc600078e0003 */
[----:B------:R-:W4:Y:S01]  /*21430*/  LDL R3, [R1+0x9d8] ;  /* 0x0009d80001037983 */ /* 0x000f220000100800 */
[----:B------:R-:W-:Y:S02]  /*21440*/  PRMT R67, RZ, 0x7610, R67 ;  /* 0x00007610ff437816 */ /* 0x000fe40000000043 */
[C---:B------:R-:W-:Y:S02]  /*21450*/  ISETP.GT.AND P1, PT, R16.reuse, 0x66, PT ;  /* 0x000000661000780c */ /* 0x040fe40003f24270 */
[----:B------:R-:W-:Y:S02]  /*21460*/  ISETP.GT.AND P4, PT, R16, 0x68, PT ;  /* 0x000000681000780c */ /* 0x000fe40003f84270 */
[----:B------:R0:W4:Y:S02]  /*21470*/  @P2 LDG.E.U8 R67, desc[UR20][R68.64] ;  /* 0x0000001444432981 */ /* 0x000124000c1e1100 */
[----:B0-----:R-:W-:Y:S01]  /*21480*/  PRMT R68, RZ, 0x7610, R68 ;  /* 0x00007610ff447816 */ /* 0x001fe20000000044 */
[----:B------:R-:W-:-:S02]  /*21490*/  @P2 IMAD.MOV.U32 R70, RZ, RZ, R9 ;  /* 0x000000ffff462224 */ /* 0x000fc400078e0009 */
[----:B------:R-:W4:Y:S01]  /*214a0*/  LDL R9, [R1+0x9e4] ;  /* 0x0009e40001097983 */ /* 0x000f220000100800 */
[----:B------:R-:W-:-:S03]  /*214b0*/  @P2 IMAD.MOV.U32 R71, RZ, RZ, R10 ;  /* 0x000000ffff472224 */ /* 0x000fc600078e000a */
[----:B------:R-:W4:Y:S04]  /*214c0*/  LDL R10, [R1+0x9e0] ;  /* 0x0009e000010a7983 */ /* 0x000f280000100800 */
[----:B------:R0:W4:Y:S01]  /*214d0*/  @P2 LDG.E.U8 R68, desc[UR20][R70.64] ;  /* 0x0000001446442981 */ /* 0x000122000c1e1100 */
[----:B---3--:R-:W-:-:S03]  /*214e0*/  @P3 IMAD.MOV.U32 R72, RZ, RZ, R5 ;  /* 0x000000ffff483224 */ /* 0x008fc600078e0005 */
[----:B------:R-:W3:Y:S01]  /*214f0*/  LDL R5, [R1+0x9ec] ;  /* 0x0009ec0001057983 */ /* 0x000ee20000100800 */
[----:B------:R-:W-:-:S03]  /*21500*/  @P3 IMAD.MOV.U32 R73, RZ, RZ, R6 ;  /* 0x000000ffff493224 */ /* 0x000fc600078e0006 */
[----:B------:R-:W3:Y:S01]  /*21510*/  LDL R6, [R1+0x9e8] ;  /* 0x0009e80001067983 */ /* 0x000ee20000100800 */
        /* <DEDUP_REMOVED lines=11> */
[C---:B------:R-:W-:Y:S02]  /*215d0*/  ISETP.GT.AND P2, PT, R16.reuse, 0x69, PT ;  /* 0x000000691000780c */ /* 0x040fe40003f44270 */
[----:B------:R-:W-:Y:S02]  /*215e0*/  PRMT R70, RZ, 0x7610, R70 ;  /* 0x00007610ff467816 */ /* 0x000fe40000000046 */
[----:B------:R0:W4:Y:S02]  /*215f0*/  @P3 LDG.E.U8 R69, desc[UR20][R72.64] ;  /* 0x0000001448453981 */ /* 0x000124000c1e1100 */
[----:B0-----:R-:W-:Y:S02]  /*21600*/  @P3 IMAD.MOV.U32 R72, RZ, RZ, R13 ;  /* 0x000000ffff483224 */ /* 0x001fe400078e000d */
[----:B------:R-:W-:Y:S01]  /*21610*/  @P3 IMAD.MOV.U32 R73, RZ, RZ, R14 ;  /* 0x000000ffff493224 */ /* 0x000fe200078e000e */
[----:B------:R-:W-:Y:S01]  /*21620*/  PRMT R85, RZ, 0x7610, R85 ;  /* 0x00007610ff557816 */ /* 0x000fe20000000055 */
[----:B------:R-:W4:Y:S04]  /*21630*/  LDL R14, [R1+0xa48] ;  /* 0x000a4800010e7983 */ /* 0x000f280000100800 */
[----:B------:R0:W4:Y:S01]  /*21640*/  @P3 LDG.E.U8 R70, desc[UR20][R72.64] ;  /* 0x0000001448463981 */ /* 0x000122000c1e1100 */
[----:B------:R-:W-:-:S02]  /*21650*/  ISETP.GT.AND P3, PT, R16, 0x6a, PT ;  /* 0x0000006a1000780c */ /* 0x000fc40003f64270 */
[----:B------:R-:W-:Y:S01]  /*21660*/  PRMT R87, RZ, 0x7610, R87 ;  /* 0x00007610ff577816 */ /* 0x000fe20000000057 */
[----:B------:R-:W4:Y:S01]  /*21670*/  LDL R13, [R1+0xa4c] ;  /* 0x000a4c00010d7983 */ /* 0x000f220000100800 */
[----:B0-----:R-:W-:-:S06]  /*21680*/  PRMT R72, RZ, 0x7610, R72 ;  /* 0x00007610ff487816 */ /* 0x001fcc0000000048 */
[----:B------:R0:W4:Y:S01]  /*21690*/  @P4 LDG.E.U8 R72, desc[UR20][R74.64] ;  /* 0x000000144a484981 */ /* 0x000122000c1e1100 */
[----:B---3--:R-:W-:-:S03]  /*216a0*/  @P2 IMAD.MOV.U32 R76, RZ, RZ, R5 ;  /* 0x000000ffff4c2224 */ /* 0x008fc600078e0005 */
[----:B------:R-:W3:Y:S01]  /*216b0*/  LDL R5, [R1+0xa0c] ;  /* 0x000a0c0001057983 */ /* 0x000ee20000100800 */
[----:B------:R-:W-:-:S03]  /*216c0*/  @P2 IMAD.MOV.U32 R77, RZ, RZ, R6 ;  /* 0x000000ffff4d2224 */ /* 0x000fc600078e0006 */
[----:B------:R-:W3:Y:S01]  /*216d0*/  LDL R6, [R1+0xa08] ;  /* 0x000a080001067983 */ /* 0x000ee20000100800 */
[----:B0-----:R-:W-:Y:S02]  /*216e0*/  @P4 IMAD.MOV.U32 R74, RZ, RZ, R9 ;  /* 0x000000ffff4a4224 */ /* 0x001fe400078e0009 */
[----:B------:R-:W-:Y:S01]  /*216f0*/  @P4 IMAD.MOV.U32 R75, RZ, RZ, R10 ;  /* 0x000000ffff4b4224 */ /* 0x000fe200078e000a */
[----:B------:R-:W3:Y:S04]  /*21700*/  LDL R9, [R1+0xa04] ;  /* 0x000a040001097983 */ /* 0x000ee80000100800 */
[----:B------:R-:W3:Y:S01]  /*21710*/  LDL R10, [R1+0xa00] ;  /* 0x000a0000010a7983 */ /* 0x000ee20000100800 */
[----:B--2---:R-:W-:-:S03]  /*21720*/  @P3 IMAD.MOV.U32 R78, RZ, RZ, R2 ;  /* 0x000000ffff4e3224 */ /* 0x004fc600078e0002 */
[----:B------:R-:W2:Y:S01]  /*21730*/  LDL R2, [R1+0xa14] ;  /* 0x000a140001027983 */ /* 0x000ea20000100800 */
[----:B----4-:R-:W-:-:S03]  /*21740*/  @P3 IMAD.MOV.U32 R79, RZ, RZ, R3 ;  /* 0x000000ffff4f3224 */ /* 0x010fc600078e0003 */
[----:B------:R-:W4:Y:S01]  /*21750*/  LDL R3, [R1+0xa10] ;  /* 0x000a100001037983 */ /* 0x000f220000100800 */
[----:B------:R-:W-:-:S06]  /*21760*/  PRMT R73, RZ, 0x7610, R73 ;  /* 0x00007610ff497816 */ /* 0x000fcc0000000049 */
[----:B------:R0:W4:Y:S02]  /*21770*/  @P4 LDG.E.U8 R73, desc[UR20][R74.64] ;  /* 0x000000144a494981 */ /* 0x000124000c1e1100 */
[----:B0-----:R-:W-:Y:S02]  /*21780*/  PRMT R74, RZ, 0x7610, R74 ;  /* 0x00007610ff4a7816 */ /* 0x001fe4000000004a */
[----:B------:R-:W-:-:S04]  /*21790*/  PRMT R75, RZ, 0x7610, R75 ;  /* 0x00007610ff4b7816 */ /* 0x000fc8000000004b */
[----:B------:R0:W4:Y:S02]  /*217a0*/  @P2 LDG.E.U8 R74, desc[UR20][R76.64] ;  /* 0x000000144c4a2981 */ /* 0x000124000c1e1100 */
[----:B0-----:R-:W-:Y:S02]  /*217b0*/  @P2 IMAD.MOV.U32 R76, RZ, RZ, R7 ;  /* 0x000000ffff4c2224 */ /* 0x001fe400078e0007 */
[----:B------:R-:W-:Y:S01]  /*217c0*/  @P2 IMAD.MOV.U32 R77, RZ, RZ, R8 ;  /* 0x000000ffff4d2224 */ /* 0x000fe200078e0008 */
[----:B------:R-:W4:Y:S04]  /*217d0*/  LDL R7, [R1+0xa1c] ;  /* 0x000a1c0001077983 */ /* 0x000f280000100800 */
[----:B------:R0:W4:Y:S01]  /*217e0*/  @P2 LDG.E.U8 R75, desc[UR20][R76.64] ;  /* 0x000000144c4b2981 */ /* 0x000122000c1e1100 */
[----:B------:R-:W-:-:S03]  /*217f0*/  ISETP.GT.AND P2, PT, R16, 0x6b, PT ;  /* 0x0000006b1000780c */ /* 0x000fc60003f44270 */
[----:B------:R-:W4:Y:S01]  /*21800*/  LDL R8, [R1+0xa18] ;  /* 0x000a180001087983 */ /* 0x000f220000100800 */
[----:B0-----:R-:W-:-:S09]  /*21810*/  PRMT R76, RZ, 0x7610, R76 ;  /* 0x00007610ff4c7816 */ /* 0x001fd2000000004c */
[----:B---3--:R-:W-:Y:S01]  /*21820*/  @P2 IMAD.MOV.U32 R80, RZ, RZ, R5 ;  /* 0x000000ffff502224 */ /* 0x008fe200078e0005 */
[----:B------:R0:W3:Y:S01]  /*21830*/  @P3 LDG.E.U8 R76, desc[UR20][R78.64] ;  /* 0x000000144e4c3981 */ /* 0x0000e2000c1e1100 */
[----:B------:R-:W-:-:S03]  /*21840*/  @P2 IMAD.MOV.U32 R81, RZ, RZ, R6 ;  /* 0x000000ffff512224 */ /* 0x000fc600078e0006 */
[----:B------:R-:W3:Y:S04]  /*21850*/  LDL R5, [R1+0xa24] ;  /* 0x000a240001057983 */ /* 0x000ee80000100800 */
[----:B------:R-:W3:Y:S01]  /*21860*/  LDL R6, [R1+0xa20] ;  /* 0x000a200001067983 */ /* 0x000ee20000100800 */
[----:B------:R-:W-:Y:S01]  /*21870*/  PRMT R77, RZ, 0x7610, R77 ;  /* 0x00007610ff4d7816 */ /* 0x000fe2000000004d */
[----:B0-----:R-:W-:Y:S02]  /*21880*/  @P3 IMAD.MOV.U32 R78, RZ, RZ, R9 ;  /* 0x000000ffff4e3224 */ /* 0x001fe400078e0009 */
[----:B------:R-:W-:Y:S01]  /*21890*/  @P3 IMAD.MOV.U32 R79, RZ, RZ, R10 ;  /* 0x000000ffff4f3224 */ /* 0x000fe200078e000a */
[----:B------:R-:W3:Y:S04]  /*218a0*/  LDL R9, [R1+0xa5c] ;  /* 0x000a5c0001097983 */ /* 0x000ee80000100800 */
[----:B------:R0:W3:Y:S04]  /*218b0*/  @P3 LDG.E.U8 R77, desc[UR20][R78.64] ;  /* 0x000000144e4d3981 */ /* 0x0000e8000c1e1100 */
[----:B------:R-:W3:Y:S01]  /*218c0*/  LDL R10, [R1+0xa58] ;  /* 0x000a5800010a7983 */ /* 0x000ee20000100800 */
[----:B0-----:R-:W-:-:S06]  /*218d0*/  PRMT R78, RZ, 0x7610, R78 ;  /* 0x00007610ff4e7816 */ /* 0x001fcc000000004e */
        /* <DEDUP_REMOVED lines=8> */
[----:B------:R-:W-:Y:S02]  /*21960*/  ISETP.GT.AND P2, PT, R16, 0x70, PT ;  /* 0x000000701000780c */ /* 0x000fe40003f44270 */
[----:B0-----:R-:W-:Y:S02]  /*21970*/  PRMT R80, RZ, 0x7610, R80 ;  /* 0x00007610ff507816 */ /* 0x001fe40000000050 */
[----:B------:R-:W-:Y:S01]  /*21980*/  PRMT R81, RZ, 0x7610, R81 ;  /* 0x00007610ff517816 */ /* 0x000fe20000000051 */
[----:B------:R-:W-:Y:S02]  /*21990*/  @P3 IMAD.MOV.U32 R82, RZ, RZ, R7 ;  /* 0x000000ffff523224 */ /* 0x000fe400078e0007 */
        /* <DEDUP_REMOVED lines=18> */
[C---:B------:R-:W-:Y:S02]  /*21ac0*/  ISETP.GT.AND P3, PT, R16.reuse, 0x78, PT ;  /* 0x000000781000780c */ /* 0x040fe40003f64270 */
[----:B------:R-:W-:Y:S01]  /*21ad0*/  PRMT R89, RZ, 0x7610, R89 ;  /* 0x00007610ff597816 */ /* 0x000fe20000000059 */
[----:B------:R0:W4:Y:S01]  /*21ae0*/  @P2 LDG.E.U8 R87, desc[UR20][R82.64] ;  /* 0x0000001452572981 */ /* 0x000122000c1e1100 */
[----:B------:R-:W-:Y:S02]  /*21af0*/  PRMT R91, RZ, 0x7610, R91 ;  /* 0x00007610ff5b7816 */ /* 0x000fe4000000005b */
[----:B------:R-:W-:Y:S02]  /*21b00*/  ISETP.GT.AND P2, PT, R16, 0x6d, PT ;  /* 0x0000006d1000780c */ /* 0x000fe40003f44270 */
[----:B------:R-:W-:-:S05]  /*21b10*/  PRMT R93, RZ, 0x7610, R93 ;  /* 0x00007610ff5d7816 */ /* 0x000fca000000005d */
[----:B0-----:R-:W-:Y:S02]  /*21b20*/  @P3 IMAD.MOV.U32 R82, RZ, RZ, R7 ;  /* 0x000000ffff523224 */ /* 0x001fe400078e0007 */
        /* <DEDUP_REMOVED lines=8> */
[----:B------:R0:W3:Y:S01]  /*21bb0*/  @P3 LDG.E.U8 R91, desc[UR20][R82.64] ;  /* 0x00000014525b3981 */ /* 0x0000e2000c1e1100 */
[----:B------:R-:W-:Y:S01]  /*21bc0*/  ISETP.GT.AND P3, PT, R16, 0x71, PT ;  /* 0x000000711000780c */ /* 0x000fe20003f64270 */
[----:B0-----:R-:W-:Y:S02]  /*21bd0*/  @P2 IMAD.MOV.U32 R82, RZ, RZ, R9 ;  /* 0x000000ffff522224 */ /* 0x001fe400078e0009 */
        /* <DEDUP_REMOVED lines=9> */
[----:B------:R-:W-:Y:S02]  /*21c70*/  ISETP.GT.AND P4, PT, R16, 0x79, PT ;  /* 0x000000791000780c */ /* 0x000fe40003f84270 */
[----:B------:R-:W-:Y:S02]  /*21c80*/  PRMT R97, RZ, 0x7610, R97 ;  /* 0x00007610ff617816 */ /* 0x000fe40000000061 */
[----:B------:R0:W4:Y:S01]  /*21c90*/  @P3 LDG.E.U8 R95, desc[UR20][R82.64] ;  /* 0x00000014525f3981 */ /* 0x000122000c1e1100 */
[----:B------:R-:W-:Y:S02]  /*21ca0*/  PRMT R99, RZ, 0x7610, R99 ;  /* 0x00007610ff637816 */ /* 0x000fe40000000063 */
[----:B------:R-:W-:Y:S01]  /*21cb0*/  PRMT R101, RZ, 0x7610, R101 ;  /* 0x00007610ff657816 */ /* 0x000fe20000000065 */
[----:B0-----:R-:W-:-:S02]  /*21cc0*/  @P3 IMAD.MOV.U32 R82, RZ, RZ, R7 ;  /* 0x000000ffff523224 */ /* 0x001fc400078e0007 */
[----:B------:R-:W4:Y:S01]  /*21cd0*/  LDL R7, [R1+0xa84] ;  /* 0x000a840001077983 */ /* 0x000f220000100800 */
[----:B------:R-:W-:-:S03]  /*21ce0*/  @P3 IMAD.MOV.U32 R83, RZ, RZ, R8 ;  /* 0x000000ffff533224 */ /* 0x000fc600078e0008 */
[----:B------:R-:W4:Y:S04]  /*21cf0*/  LDL R8, [R1+0xa80] ;  /* 0x000a800001087983 */ /* 0x000f280000100800 */
[----:B------:R3:W4:Y:S01]  /*21d00*/  @P3 LDG.E.U8 R97, desc[UR20][R82.64] ;  /* 0x0000001452613981 */ /* 0x000722000c1e1100 */
[----:B------:R-:W-:Y:S01]  /*21d10*/  ISETP.GT.AND P3, PT, R16, 0x72, PT ;  /* 0x000000721000780c */ /* 0x000fe20003f64270 */
[----:B---3--:R-:W-:Y:S02]  /*21d20*/  @P4 IMAD.MOV.U32 R82, RZ, RZ, R5 ;  /* 0x000000ffff524224 */ /* 0x008fe400078e0005 */
[----:B------:R-:W3:Y:S01]  /*21d30*/  LDL R5, [R1+0xafc] ;  /* 0x000afc0001057983 */ /* 0x000ee20000100800 */
[----:B------:R-:W-:-:S03]  /*21d40*/  @P4 IMAD.MOV.U32 R83, RZ, RZ, R6 ;  /* 0x000000ffff534224 */ /* 0x000fc600078e0006 */
[----:B------:R-:W3:Y:S04]  /*21d50*/  LDL R6, [R1+0xaf8] ;  /* 0x000af80001067983 */ /* 0x000ee80000100800 */
[----:B------:R0:W3:Y:S02]  /*21d60*/  @P4 LDG.E.U8 R99, desc[UR20][R82.64] ;  /* 0x0000001452634981 */ /* 0x0000e4000c1e1100 */
[----:B0-----:R-:W-:Y:S01]  /*21d70*/  @P4 IMAD.MOV.U32 R82, RZ, RZ, R9 ;  /* 0x000000ffff524224 */ /* 0x001fe200078e0009 */
[----:B------:R-:W-:Y:S01]  /*21d80*/  PRMT R103, RZ, 0x7610, R103 ;  /* 0x00007610ff677816 */ /* 0x000fe20000000067 */
[----:B------:R-:W3:Y:S01]  /*21d90*/  LDL R9, [R1+0xa8c] ;  /* 0x000a8c0001097983 */ /* 0x000ee20000100800 */
[----:B------:R-:W-:Y:S01]  /*21da0*/  @P4 IMAD.MOV.U32 R83, RZ, RZ, R10 ;  /* 0x000000ffff534224 */ /* 0x000fe200078e000a */
[----:B------:R-:W-:-:S02]  /*21db0*/  PRMT R105, RZ, 0x7610, R105 ;  /* 0x00007610ff697816 */ /* 0x000fc40000000069 */
[----:B------:R-:W3:Y:S04]  /*21dc0*/  LDL R10, [R1+0xa88] ;  /* 0x000a8800010a7983 */ /* 0x000ee80000100800 */
[----:B------:R2:W3:Y:S02]  /*21dd0*/  @P4 LDG.E.U8 R101, desc[UR20][R82.64] ;  /* 0x0000001452654981 */ /* 0x0004e4000c1e1100 */
[----:B--2---:R-:W-:Y:S02]  /*21de0*/  @P3 IMAD.MOV.U32 R82, RZ, RZ, R2 ;  /* 0x000000ffff523224 */ /* 0x004fe400078e0002 */
[----:B------:R-:W2:Y:S01]  /*21df0*/  LDL R2, [R1+0xb04] ;  /* 0x000b040001027983 */ /* 0x000ea20000100800 */
[----:B----4-:R-:W-:-:S03]  /*21e00*/  @P3 IMAD.MOV.U32 R83, RZ, RZ, R3 ;  /* 0x000000ffff533224 */ /* 0x010fc600078e0003 */
[----:B------:R-:W4:Y:S01]  /*21e10*/  LDL R3, [R1+0xb00] ;  /* 0x000b000001037983 */ /* 0x000f220000100800 */
[----:B------:R-:W-:-:S03]  /*21e20*/  ISETP.GT.AND P4, PT, R16, 0x7a, PT ;  /* 0x0000007a1000780c */ /* 0x000fc60003f84270 */
[----:B------:R0:W4:Y:S01]  /*21e30*/  @P3 LDG.E.U8 R103, desc[UR20][R82.64] ;  /* 0x0000001452673981 */ /* 0x000122000c1e1100 */
[----:B------:R-:W-:Y:S01]  /*21e40*/  PRMT R107, RZ, 0x7610, R107 ;  /* 0x00007610ff6b7816 */ /* 0x000fe2000000006b */
        /* <DEDUP_REMOVED lines=15> */
[----:B------:R-:W-:Y:S02]  /*21f40*/  PRMT R109, RZ, 0x7610, R109 ;  /* 0x00007610ff6d7816 */ /* 0x000fe4000000006d */
[----:B------:R-:W-:-:S04]  /*21f50*/  PRMT R111, RZ, 0x7610, R111 ;  /* 0x00007610ff6f7816 */ /* 0x000fc8000000006f */
[----:B------:R0:W4:Y:S01]  /*21f60*/  @P4 LDG.E.U8 R109, desc[UR20][R82.64] ;  /* 0x00000014526d4981 */ /* 0x000122000c1e1100 */
[----:B------:R-:W-:Y:S02]  /*21f70*/  ISETP.GT.AND P4, PT, R16, 0x7b, PT ;  /* 0x0000007b1000780c */ /* 0x000fe40003f84270 */
[----:B------:R-:W-:Y:S02]  /*21f80*/  PRMT R113, RZ, 0x7610, R113 ;  /* 0x00007610ff717816 */ /* 0x000fe40000000071 */
[----:B0-----:R-:W-:Y:S02]  /*21f90*/  @P3 IMAD.MOV.U32 R82, RZ, RZ, R9 ;  /* 0x000000ffff523224 */ /* 0x001fe400078e0009 */
[----:B------:R-:W-:Y:S01]  /*21fa0*/  @P3 IMAD.MOV.U32 R83, RZ, RZ, R10 ;  /* 0x000000ffff533224 */ /* 0x000fe200078e000a */
[----:B------:R-:W4:Y:S04]  /*21fb0*/  LDL R9, [R1+0xa34] ;  /* 0x000a340001097983 */ /* 0x000f280000100800 */
[----:B------:R-:W4:Y:S04]  /*21fc0*/  LDL R10, [R1+0xa30] ;  /* 0x000a3000010a7983 */ /* 0x000f280000100800 */
[----:B------:R3:W4:Y:S01]  /*21fd0*/  @P3 LDG.E.U8 R111, desc[UR20][R82.64] ;  /* 0x00000014526f3981 */ /* 0x000722000c1e1100 */
[----:B------:R-:W-:Y:S01]  /*21fe0*/  PRMT R115, RZ, 0x7610, R115 ;  /* 0x00007610ff737816 */ /* 0x000fe20000000073 */
[----:B---3--:R-:W-:-:S02]  /*21ff0*/  @P3 IMAD.MOV.U32 R82, RZ, RZ, R5 ;  /* 0x000000ffff523224 */ /* 0x008fc400078e0005 */
        /* <DEDUP_REMOVED lines=15> */
[----:B------:R-:W-:Y:S02]  /*220f0*/  PRMT R119, RZ, 0x7610, R119 ;  /* 0x00007610ff777816 */ /* 0x000fe40000000077 */
[----:B------:R0:W4:Y:S01]  /*22100*/  @P4 LDG.E.U8 R117, desc[UR20][R82.64] ;  /* 0x0000001452754981 */ /* 0x000122000c1e1100 */
[----:B------:R-:W-:Y:S02]  /*22110*/  PRMT R121, RZ, 0x7610, R121 ;  /* 0x00007610ff797816 */ /* 0x000fe40000000079 */
[----:B------:R-:W-:Y:S01]  /*22120*/  ISETP.GT.AND P4, PT, R16, 0x7c, PT ;  /* 0x0000007c1000780c */ /* 0x000fe20003f84270 */
[----:B0-----:R-:W-:Y:S01]  /*22130*/  @P2 IMAD.MOV.U32 R82, RZ, RZ, R9 ;  /* 0x000000ffff522224 */ /* 0x001fe200078e0009 */
[----:B------:R-:W-:Y:S01]  /*22140*/  PRMT R123, RZ, 0x7610, R123 ;  /* 0x00007610ff7b7816 */ /* 0x000fe2000000007b */
        /* <DEDUP_REMOVED lines=13> */
[----:B------:R-:W-:-:S02]  /*22220*/  ISETP.GT.AND P2, PT, R16, 0x75, PT ;  /* 0x000000751000780c */ /* 0x000fc40003f44270 */
[----:B------:R-:W3:Y:S04]  /*22230*/  LDL R8, [R1+0xb28] ;  /* 0x000b280001087983 */ /* 0x000ee80000100800 */
[----:B------:R2:W3:Y:S02]  /*22240*/  @P3 LDG.E.U8 R123, desc[UR20][R82.64] ;  /* 0x00000014527b3981 */ /* 0x0004e4000c1e1100 */
[----:B--2---:R-:W-:Y:S02]  /*22250*/  @P4 IMAD.MOV.U32 R82, RZ, RZ, R2 ;  /* 0x000000ffff524224 */ /* 0x004fe400078e0002 */
[----:B------:R-:W2:Y:S01]  /*22260*/  LDL R2, [R1+0xab4] ;  /* 0x000ab40001027983 */ /* 0x000ea20000100800 */
[----:B----4-:R-:W-:-:S03]  /*22270*/  @P4 IMAD.MOV.U32 R83, RZ, RZ, R3 ;  /* 0x000000ffff534224 */ /* 0x010fc600078e0003 */
[----:B------:R-:W4:Y:S01]  /*22280*/  LDL R3, [R1+0xab0] ;  /* 0x000ab00001037983 */ /* 0x000f220000100800 */
[----:B------:R-:W-:-:S03]  /*22290*/  PRMT R127, RZ, 0x7610, R127 ;  /* 0x00007610ff7f7816 */ /* 0x000fc6000000007f */
[----:B------:R3:W4:Y:S01]  /*222a0*/  @P4 LDG.E.U8 R125, desc[UR20][R82.64] ;  /* 0x00000014527d4981 */ /* 0x000722000c1e1100 */
        /* <DEDUP_REMOVED lines=15> */
[----:B------:R-:W-:Y:S02]  /*223a0*/  ISETP.GT.AND P3, PT, R16, 0x7d, PT ;  /* 0x0000007d1000780c */ /* 0x000fe40003f64270 */
[----:B------:R-:W-:Y:S02]  /*223b0*/  PRMT R131, RZ, 0x7610, R131 ;  /* 0x00007610ff837816 */ /* 0x000fe40000000083 */
[----:B------:R-:W-:-:S04]  /*223c0*/  PRMT R133, RZ, 0x7610, R133 ;  /* 0x00007610ff857816 */ /* 0x000fc80000000085 */
[----:B------:R0:W4:Y:S01]  /*223d0*/  @P2 LDG.E.U8 R131, desc[UR20][R82.64] ;  /* 0x0000001452832981 */ /* 0x000122000c1e1100 */
[----:B------:R-:W-:Y:S02]  /*223e0*/  PRMT R135, RZ, 0x7610, R135 ;  /* 0x00007610ff877816 */ /* 0x000fe40000000087 */
[----:B------:R-:W-:Y:S02]  /*223f0*/  ISETP.GT.AND P2, PT, R16, 0x67, PT ;  /* 0x000000671000780c */ /* 0x000fe40003f44270 */
[----:B0-----:R-:W-:Y:S02]  /*22400*/  @P3 IMAD.MOV.U32 R82, RZ, RZ, R7 ;  /* 0x000000ffff523224 */ /* 0x001fe400078e0007 */
[----:B------:R-:W-:Y:S01]  /*22410*/  @P3 IMAD.MOV.U32 R83, RZ, RZ, R8 ;  /* 0x000000ffff533224 */ /* 0x000fe200078e0008 */
[----:B------:R-:W4:Y:S04]  /*22420*/  LDL R7, [R1+0x9d4] ;  /* 0x0009d40001077983 */ /* 0x000f280000100800 */
[----:B------:R3:W4:Y:S04]  /*22430*/  @P3 LDG.E.U8 R133, desc[UR20][R82.64] ;  /* 0x0000001452853981 */ /* 0x000728000c1e1100 */
[----:B------:R-:W4:Y:S01]  /*22440*/  LDL R8, [R1+0x9d0] ;  /* 0x0009d00001087983 */ /* 0x000f220000100800 */
[----:B------:R-:W-:Y:S01]  /*22450*/  PRMT R137, RZ, 0x7610, R137 ;  /* 0x00007610ff897816 */ /* 0x000fe20000000089 */
[----:B---3--:R-:W-:-:S02]  /*22460*/  @P3 IMAD.MOV.U32 R82, RZ, RZ, R5 ;  /* 0x000000ffff523224 */ /* 0x008fc400078e0005 */
[----:B------:R-:W3:Y:S01]  /*22470*/  LDL R5, [R1+0xa3c] ;  /* 0x000a3c0001057983 */ /* 0x000ee20000100800 */
[----:B------:R-:W-:-:S03]  /*22480*/  @P3 IMAD.MOV.U32 R83, RZ, RZ, R6 ;  /* 0x000000ffff533224 */ /* 0x000fc600078e0006 */
[----:B------:R-:W3:Y:S04]  /*22490*/  LDL R6, [R1+0xa38] ;  /* 0x000a380001067983 */ /* 0x000ee80000100800 */
[----:B------:R0:W3:Y:S02]  /*224a0*/  @P3 LDG.E.U8 R135, desc[UR20][R82.64] ;  /* 0x0000001452873981 */ /* 0x0000e4000c1e1100 */
[----:B0-----:R-:W-:Y:S01]  /*224b0*/  @P1 IMAD.MOV.U32 R82, RZ, RZ, R9 ;  /* 0x000000ffff521224 */ /* 0x001fe200078e0009 */
[----:B------:R-:W-:Y:S01]  /*224c0*/  PRMT R139, RZ, 0x7610, R139 ;  /* 0x00007610ff8b7816 */ /* 0x000fe2000000008b */
        /* <DEDUP_REMOVED lines=9> */
[----:B------:R-:W-:Y:S01]  /*22560*/  PRMT R141, RZ, 0x7610, R141 ;  /* 0x00007610ff8d7816 */ /* 0x000fe2000000008d */
        /* <DEDUP_REMOVED lines=23> */
[----:B------:R-:W-:-:S05]  /*226e0*/  @P2 IMAD.MOV.U32 R83, RZ, RZ, R14 ;  /* 0x000000ffff532224 */ /* 0x000fca00078e000e */
[----:B------:R0:W4:Y:S01]  /*226f0*/  @P2 LDG.E.U8 R147, desc[UR20][R82.64] ;  /* 0x0000001452932981 */ /* 0x000122000c1e1100 */
[----:B------:R-:W-:Y:S01]  /*22700*/  PRMT R151, RZ, 0x7610, R151 ;  /* 0x00007610ff977816 */ /* 0x000fe20000000097 */
[----:B0-----:R-:W-:Y:S02]  /*22710*/  @P2 IMAD.MOV.U32 R82, RZ, RZ, R9 ;  /* 0x000000ffff522224 */ /* 0x001fe400078e0009 */
[----:B------:R-:W-:-:S05]  /*22720*/  @P2 IMAD.MOV.U32 R83, RZ, RZ, R10 ;  /* 0x000000ffff532224 */ /* 0x000fca00078e000a */
[----:B------:R0:W4:Y:S01]  /*22730*/  @P2 LDG.E.U8 R149, desc[UR20][R82.64] ;  /* 0x0000001452952981 */ /* 0x000122000c1e1100 */
[----:B------:R-:W-:Y:S02]  /*22740*/  ISETP.GT.AND P2, PT, R16, 0x77, PT ;  /* 0x000000771000780c */ /* 0x000fe40003f44270 */
[----:B------:R-:W-:Y:S01]  /*22750*/  PRMT R153, RZ, 0x7610, R153 ;  /* 0x00007610ff997816 */ /* 0x000fe20000000099 */
[----:B0-----:R-:W-:Y:S02]  /*22760*/  @P1 IMAD.MOV.U32 R82, RZ, RZ, R7 ;  /* 0x000000ffff521224 */ /* 0x001fe400078e0007 */
[----:B------:R-:W-:-:S05]  /*22770*/  @P1 IMAD.MOV.U32 R83, RZ, RZ, R8 ;  /* 0x000000ffff531224 */ /* 0x000fca00078e0008 */
[----:B------:R3:W4:Y:S02]  /*22780*/  @P1 LDG.E.U8 R151, desc[UR20][R82.64] ;  /* 0x0000001452971981 */ /* 0x000724000c1e1100 */
[----:B---3--:R-:W-:Y:S02]  /*22790*/  @P1 IMAD.MOV.U32 R82, RZ, RZ, R5 ;  /* 0x000000ffff521224 */ /* 0x008fe400078e0005 */
[----:B------:R-:W-:-:S05]  /*227a0*/  @P1 IMAD.MOV.U32 R83, RZ, RZ, R6 ;  /* 0x000000ffff531224 */ /* 0x000fca00078e0006 */
[----:B------:R2:W3:Y:S01]  /*227b0*/  @P1 LDG.E.U8 R153, desc[UR20][R82.64] ;  /* 0x0000001452991981 */ /* 0x0004e2000c1e1100 */
[----:B------:R-:W-:Y:S01]  /*227c0*/  PRMT R155, RZ, 0x7610, R155 ;  /* 0x00007610ff9b7816 */ /* 0x000fe2000000009b */
[----:B--2---:R-:W-:Y:S02]  /*227d0*/  @P2 IMAD.MOV.U32 R82, RZ, RZ, R2 ;  /* 0x000000ffff522224 */ /* 0x004fe400078e0002 */
[----:B------:R-:W2:Y:S04]  /*227e0*/  LDL R2, [R1+0x444] ;  /* 0x0004440001027983 */ /* 0x000ea80000100800 */
[----:B------:R-:W2:Y:S04]  /*227f0*/  LDL.LU R10, [R1+0x134] ;  /* 0x00013400010a7983 */ /* 0x000ea80000300800 */
[----:B------:R-:W2:Y:S01]  /*22800*/  LDL.LU R15, [R1+0x130] ;  /* 0x00013000010f7983 */ /* 0x000ea20000300800 */
[----:B----4-:R-:W-:-:S03]  /*22810*/  @P2 IMAD.MOV.U32 R83, RZ, RZ, R3 ;  /* 0x000000ffff532224 */ /* 0x010fc600078e0003 */
        /* <DEDUP_REMOVED lines=9> */
[----:B------:R0:W2:Y:S04]  /*228b0*/  @P2 LDG.E.U8 R155, desc[UR20][R82.64] ;  /* 0x00000014529b2981 */ /* 0x0000a8000c1e1100 */
[----:B------:R-:W0:Y:S04]  /*228c0*/  LDL R82, [R1+0xad0] ;  /* 0x000ad00001527983 */ /* 0x000e280000100800 */
[----:B------:R-:W0:Y:S01]  /*228d0*/  LDL R83, [R1+0xad4] ;  /* 0x000ad40001537983 */ /* 0x000e220000100800 */
[----:B------:R-:W-:-:S02]  /*228e0*/  PRMT R157, RZ, 0x7610, R157 ;  /* 0x00007610ff9d7816 */ /* 0x000fc4000000009d */
[----:B0-----:R-:W-:-:S04]  /*228f0*/  @P2 LOP3.LUT R83, R83, R82, RZ, 0x3c, !PT ;  /* 0x0000005253532212 */ /* 0x001fc800078e3cff */
        /* <DEDUP_REMOVED lines=10> */
[----:B------:R0:W2:Y:S04]  /*229a0*/  @P1 LDG.E.U8 R159, desc[UR20][R82.64] ;  /* 0x00000014529f1981 */ /* 0x0000a8000c1e1100 */
[----:B------:R-:W0:Y:S04]  /*229b0*/  LDL R82, [R1+0xb40] ;  /* 0x000b400001527983 */ /* 0x000e280000100800 */
[----:B------:R-:W0:Y:S01]  /*229c0*/  LDL R83, [R1+0xb44] ;  /* 0x000b440001537983 */ /* 0x000e220000100800 */
[----:B------:R-:W-:Y:S02]  /*229d0*/  PRMT R161, RZ, 0x7610, R161 ;  /* 0x00007610ffa17816 */ /* 0x000fe400000000a1 */
[----:B------:R-:W-:-:S02]  /*229e0*/  ISETP.GT.AND P2, PT, R16, 0x7f, PT ;  /* 0x0000007f1000780c */ /* 0x000fc40003f44270 */
[----:B0-----:R-:W-:-:S04]  /*229f0*/  @P1 LOP3.LUT R83, R83, R82, RZ, 0x3c, !PT ;  /* 0x0000005253531212 */ /* 0x001fc800078e3cff */
[----:B------:R-:W-:-:S04]  /*22a00*/  @P1 LOP3.LUT R82, R83, R82, RZ, 0x3c, !PT ;  /* 0x0000005253521212 */ /* 0x000fc800078e3cff */
[----:B------:R-:W-:-:S05]  /*22a10*/  @P1 LOP3.LUT R83, R83, R82, RZ, 0x3c, !PT ;  /* 0x0000005253531212 */ /* 0x000fca00078e3cff */
[----:B------:R2:W3:Y:S04]  /*22a20*/  @P1 LDG.E.U8 R161, desc[UR20][R82.64] ;  /* 0x0000001452a11981 */ /* 0x0004e8000c1e1100 */
[----:B------:R-:W3:Y:S01]  /*22a30*/  LDL R83, [R1+0x440] ;  /* 0x0004400001537983 */ /* 0x000ee20000100800 */
[----:B------:R-:W-:Y:S01]  /*22a40*/  PRMT R163, RZ, 0x7610, R163 ;  /* 0x00007610ffa37816 */ /* 0x000fe200000000a3 */
[----:B--2---:R-:W-:-:S05]  /*22a50*/  @P2 IMAD.MOV.U32 R82, RZ, RZ, R2 ;  /* 0x000000ffff522224 */ /* 0x004fca00078e0002 */
[----:B---3--:R0:W2:Y:S04]  /*22a60*/  @P2 LDG.E.U8 R163, desc[UR20][R82.64] ;  /* 0x0000001452a32981 */ /* 0x0080a8000c1e1100 */
[----:B------:R-:W0:Y:S04]  /*22a70*/  LDL R82, [R1+0x448] ;  /* 0x0004480001527983 */ /* 0x000e280000100800 */
[----:B------:R-:W0:Y:S01]  /*22a80*/  LDL R83, [R1+0x44c] ;  /* 0x00044c0001537983 */ /* 0x000e220000100800 */
[----:B------:R-:W1:Y:S01]  /*22a90*/  S2R R2, SR_TID.X ;  /* 0x0000000000027919 */ /* 0x000e620000002100 */
[----:B------:R-:W-:-:S02]  /*22aa0*/  PRMT R165, RZ, 0x7610, R165 ;  /* 0x00007610ffa57816 */ /* 0x000fc400000000a5 */
[----:B-1----:R-:W-:Y:S02]  /*22ab0*/  LOP3.LUT R2, R2, 0x7f, RZ, 0xc0, !PT ;  /* 0x0000007f02027812 */ /* 0x002fe400078ec0ff */
[----:B0-----:R-:W-:-:S04]  /*22ac0*/  @P2 LOP3.LUT R83, R83, R82, RZ, 0x3c, !PT ;  /* 0x0000005253532212 */ /* 0x001fc800078e3cff */
[----:B------:R-:W-:-:S04]  /*22ad0*/  @P2 LOP3.LUT R82, R83, R82, RZ, 0x3c, !PT ;  /* 0x0000005253522212 */ /* 0x000fc800078e3cff */
[----:B------:R-:W-:-:S05]  /*22ae0*/  @P2 LOP3.LUT R83, R83, R82, RZ, 0x3c, !PT ;  /* 0x0000005253532212 */ /* 0x000fca00078e3cff */
[----:B------:R-:W3:Y:S01]  /*22af0*/  @P2 LDG.E.U8 R165, desc[UR20][R82.64] ;  /* 0x0000001452a52981 */ /* 0x000ee2000c1e1100 */
[----:B------:R-:W-:Y:S06]  /*22b00*/  BAR.SYNC.DEFER_BLOCKING 0x0 ;  /* 0x0000000000007b1d */ /* 0x000fec0000010000 */
[----:B------:R0:W-:Y:S04]  /*22b10*/  STS.U8 [R2+UR9+0x8000], R10 ;  /* 0x0080000a02007988 */ /* 0x0001e80008000009 */
[----:B------:R1:W-:Y:S04]  /*22b20*/  STS.U8 [R2+UR9+0xc000], R15 ;  /* 0x00c0000f02007988 */ /* 0x0003e80008000009 */
[----:B----4-:R4:W-:Y:S04]  /*22b30*/  STS.U8 [R2+UR9+0x8400], R9 ;  /* 0x0084000902007988 */ /* 0x0109e80008000009 */
[----:B0-----:R-:W2:Y:S04]  /*22b40*/  LDL.LU R10, [R1+0xbfc] ;  /* 0x000bfc00010a7983 */ /* 0x001ea80000300800 */
[----:B-1----:R-:W2:Y:S04]  /*22b50*/  LDL.LU R15, [R1+0xbf8] ;  /* 0x000bf800010f7983 */ /* 0x002ea80000300800 */
[----:B----4-:R-:W4:Y:S04]  /*22b60*/  LDL.LU R9, [R1+0xbf4] ;  /* 0x000bf40001097983 */ /* 0x010f280000300800 */
[----:B------:R0:W-:Y:S04]  /*22b70*/  STS.U8 [R2+UR9+0xc400], R144 ;  /* 0x00c4009002007988 */ /* 0x0001e80008000009 */
[----:B------:R1:W-:Y:S04]  /*22b80*/  STS.U8 [R2+UR9+0x8800], R5 ;  /* 0x0088000502007988 */ /* 0x0003e80008000009 */
[----:B------:R1:W-:Y:S04]  /*22b90*/  STS.U8 [R2+UR9+0xc800], R14 ;  /* 0x00c8000e02007988 */ /* 0x0003e80008000009 */
[----:B0-----:R-:W2:Y:S04]  /*22ba0*/  LDL.LU R144, [R1+0xbf0] ;  /* 0x000bf00001907983 */ /* 0x001ea80000300800 */
[----:B-1----:R-:W2:Y:S04]  /*22bb0*/  LDL.LU R5, [R1+0xbec] ;  /* 0x000bec0001057983 */ /* 0x002ea80000300800 */
[----:B------:R-:W2:Y:S04]  /*22bc0*/  LDL.LU R14, [R1+0xbe8] ;  /* 0x000be800010e7983 */ /* 0x000ea80000300800 */
[----:B------:R0:W-:Y:S04]  /*22bd0*/  STS.U8 [R2+UR9+0x8c00], R6 ;  /* 0x008c000602007988 */ /* 0x0001e80008000009 */
[----:B0-----:R-:W2:Y:S04]  /*22be0*/  LDL.LU R6, [R1+0xbe4] ;  /* 0x000be40001067983 */ /* 0x001ea80000300800 */
[----:B------:R0:W-:Y:S04]  /*22bf0*/  STS.U8 [R2+UR9+0xcc00], R8 ;  /* 0x00cc000802007988 */ /* 0x0001e80008000009 */
[----:B------:R1:W-:Y:S04]  /*22c00*/  STS.U8 [R2+UR9+0x9000], R3 ;  /* 0x0090000302007988 */ /* 0x0003e80008000009 */
[----:B------:R1:W-:Y:S04]  /*22c10*/  STS.U8 [R2+UR9+0xd000], R7 ;  /* 0x00d0000702007988 */ /* 0x0003e80008000009 */
[----:B------:R-:W-:Y:S01]  /*22c20*/  STS.U8 [R2+UR9+0x9400], R13 ;  /* 0x0094000d02007988 */ /* 0x000fe20008000009 */
[----:B------:R-:W-:-:S03]  /*22c30*/  ISETP.GE.AND P1, PT, R2, R16, PT ;  /* 0x000000100200720c */ /* 0x000fc60003f26270 */
[----:B0-----:R-:W3:Y:S04]  /*22c40*/  LDL.LU R8, [R1+0x12c] ;  /* 0x00012c0001087983 */ /* 0x001ee80000300800 */
[----:B-1----:R-:W3:Y:S04]  /*22c50*/  LDL.LU R3, [R1+0x128] ;  /* 0x0001280001037983 */ /* 0x002ee80000300800 */
[----:B------:R-:W3:Y:S04]  /*22c60*/  LDL.LU R7, [R1+0xf4] ;  /* 0x0000f40001077983 */ /* 0x000ee80000300800 */
[----:B--2---:R-:W-:Y:S04]  /*22c70*/  STS.U8 [R2+UR9+0xd400], R6 ;  /* 0x00d4000602007988 */ /* 0x004fe80008000009 */
[----:B------:R-:W-:Y:S04]  /*22c80*/  STS.U8 [R2+UR9+0x9800], R14 ;  /* 0x0098000e02007988 */ /* 0x000fe80008000009 */
[----:B------:R-:W-:Y:S04]  /*22c90*/  STS.U8 [R2+UR9+0xd800], R5 ;  /* 0x00d8000502007988 */ /* 0x000fe80008000009 */
[----:B------:R0:W-:Y:S04]  /*22ca0*/  STS.U8 [R2+UR9+0x9c00], R162 ;  /* 0x009c00a202007988 */ /* 0x0001e80008000009 */
[----:B0-----:R-:W2:Y:S01]  /*22cb0*/  LDL.LU R2, [R1+0xf0] ;  /* 0x0000f00001027983 */ /* 0x001ea20000300800 */
[----:B------:R-:W0:Y:S01]  /*22cc0*/  S2R R162, SR_TID.X ;  /* 0x0000000000a27919 */ /* 0x000e220000002100 */
[----:B------:R-:W1:Y:S02]  /*22cd0*/  S2R R6, SR_TID.X ;  /* 0x0000000000067919 */ /* 0x000e640000002100 */
[----:B------:R-:W4:Y:S04]  /*22ce0*/  LDL.LU R13, [R1+0xbc] ;  /* 0x0000bc00010d7983 */ /* 0x000f280000300800 */
[----:B------:R-:W4:Y:S04]  /*22cf0*/  LDL.LU R14, [R1+0xb8] ;  /* 0x0000b800010e7983 */ /* 0x000f280000300800 */
[----:B------:R-:W4:Y:S01]  /*22d00*/  LDL.LU R5, [R1+0x84] ;  /* 0x0000840001057983 */ /* 0x000f220000300800 */
[----:B0-----:R-:W-:-:S05]  /*22d10*/  LOP3.LUT R162, R162, 0x7f, RZ, 0xc0, !PT ;  /* 0x0000007fa2a27812 */ /* 0x001fca00078ec0ff */
[----:B------:R0:W-:Y:S04]  /*22d20*/  STS.U8 [R162+UR9+0xdc00], R158 ;  /* 0x00dc009ea2007988 */ /* 0x0001e80008000009 */
[----:B------:R0:W-:Y:S04]  /*22d30*/  STS.U8 [R162+UR9+0xa000], R126 ;  /* 0x00a0007ea2007988 */ /* 0x0001e80008000009 */
[----:B------:R0:W-:Y:S04]  /*22d40*/  STS.U8 [R162+UR9+0xe000], R124 ;  /* 0x00e0007ca2007988 */ /* 0x0001e80008000009 */
[----:B------:R-:W-:Y:S04]  /*22d50*/  STS.U8 [R162+UR9+0xa400], R94 ;  /* 0x00a4005ea2007988 */ /* 0x000fe80008000009 */
[----:B------:R-:W-:Y:S01]  /*22d60*/  STS.U8 [R162+UR9+0xe400], R92 ;  /* 0x00e4005ca2007988 */ /* 0x000fe20008000009 */
[----:B-1----:R-:W-:-:S03]  /*22d70*/  LOP3.LUT R6, R6, 0x7f, RZ, 0xc0, !PT ;  /* 0x0000007f06067812 */ /* 0x002fc600078ec0ff */
[----:B------:R-:W-:Y:S04]  /*22d80*/  STS.U8 [R162+UR9+0xa800], R27 ;  /* 0x00a8001ba2007988 */ /* 0x000fe80008000009 */
[----:B------:R1:W-:Y:S04]  /*22d90*/  STS.U8 [R162+UR9+0xe800], R28 ;  /* 0x00e8001ca2007988 */ /* 0x0003e80008000009 */
[----:B------:R-:W-:Y:S04]  /*22da0*/  STS.U8 [R162+UR9+0xac00], R43 ;  /* 0x00ac002ba2007988 */ /* 0x000fe80008000009 */
[----:B------:R0:W-:Y:S01]  /*22db0*/  STS.U8 [R162+UR9+0xec00], R44 ;  /* 0x00ec002ca2007988 */ /* 0x0001e20008000009 */
[----:B------:R-:W-:-:S03]  /*22dc0*/  LOP3.LUT R6, R6, 0x10, RZ, 0x3c, !PT ;  /* 0x0000001006067812 */ /* 0x000fc600078e3cff */
[----:B------:R-:W-:Y:S04]  /*22dd0*/  STS.U8 [R162+UR9+0xb000], R59 ;  /* 0x00b0003ba2007988 */ /* 0x000fe80008000009 */
[----:B------:R-:W-:Y:S04]  /*22de0*/  STS.U8 [R162+UR9+0xf000], R60 ;  /* 0x00f0003ca2007988 */ /* 0x000fe80008000009 */
[----:B------:R-:W-:Y:S04]  /*22df0*/  STS.U8 [R162+UR9+0xb400], R72 ;  /* 0x00b40048a2007988 */ /* 0x000fe80008000009 */
[----:B------:R-:W-:Y:S04]  /*22e00*/  STS.U8 [R162+UR9+0xf400], R73 ;  /* 0x00f40049a2007988 */ /* 0x000fe80008000009 */
[----:B0-----:R-:W4:Y:S04]  /*22e10*/  LDL.LU R158, [R1+0x18] ;  /* 0x00001800019e7983 */ /* 0x001f280000300800 */
[----:B------:R-:W-:Y:S04]  /*22e20*/  STS.U8 [R162+UR9+0xb800], R85 ;  /* 0x00b80055a2007988 */ /* 0x000fe80008000009 */
[----:B------:R-:W4:Y:S04]  /*22e30*/  LDL.LU R126, [R1+0x1c] ;  /* 0x00001c00017e7983 */ /* 0x000f280000300800 */
[----:B------:R-:W-:Y:S04]  /*22e40*/  STS.U8 [R162+UR9+0xf800], R87 ;  /* 0x00f80057a2007988 */ /* 0x000fe80008000009 */
[----:B------:R-:W4:Y:S04]  /*22e50*/  LDL.LU R124, [R1+0x48] ;  /* 0x00004800017c7983 */ /* 0x000f280000300800 */
[----:B------:R-:W-:Y:S04]  /*22e60*/  STS.U8 [R162+UR9+0xbc00], R89 ;  /* 0x00bc0059a2007988 */ /* 0x000fe80008000009 */
[----:B-1----:R-:W4:Y:S04]  /*22e70*/  LDL.LU R28, [R1+0x4c] ;  /* 0x00004c00011c7983 */ /* 0x002f280000300800 */
[----:B------:R-:W-:Y:S04]  /*22e80*/  STS.U8 [R162+UR9+0xfc00], R91 ;  /* 0x00fc005ba2007988 */ /* 0x000fe80008000009 */
[----:B------:R-:W4:Y:S04]  /*22e90*/  LDL.LU R44, [R1+0x80] ;  /* 0x00008000012c7983 */ /* 0x000f280000300800 */
[----:B---3--:R0:W-:Y:S04]  /*22ea0*/  STS.U8 [R6+UR9+0x8080], R8 ;  /* 0x0080800806007988 */ /* 0x0081e80008000009 */
[----:B------:R1:W-:Y:S04]  /*22eb0*/  STS.U8 [R6+UR9+0xc080], R3 ;  /* 0x00c0800306007988 */ /* 0x0003e80008000009 */
[----:B------:R3:W-:Y:S04]  /*22ec0*/  STS.U8 [R6+UR9+0x8480], R7 ;  /* 0x0084800706007988 */ /* 0x0007e80008000009 */
[----:B0-----:R-:W4:Y:S04]  /*22ed0*/  LDL.LU R8, [R1+0xbe0] ;  /* 0x000be00001087983 */ /* 0x001f280000300800 */
[----:B-1----:R-:W4:Y:S04]  /*22ee0*/  LDL.LU R3, [R1+0xbdc] ;  /* 0x000bdc0001037983 */ /* 0x002f280000300800 */
[----:B---3--:R-:W3:Y:S04]  /*22ef0*/  LDL.LU R7, [R1+0xbd8] ;  /* 0x000bd80001077983 */ /* 0x008ee80000300800 */
[----:B--2---:R0:W-:Y:S04]  /*22f00*/  STS.U8 [R6+UR9+0xc480], R2 ;  /* 0x00c4800206007988 */ /* 0x0041e80008000009 */
[----:B0-----:R-:W2:Y:S04]  /*22f10*/  LDL.LU R2, [R1+0xbd4] ;  /* 0x000bd40001027983 */ /* 0x001ea80000300800 */
[----:B----4-:R0:W-:Y:S04]  /*22f20*/  STS.U8 [R6+UR9+0x8880], R13 ;  /* 0x0088800d06007988 */ /* 0x0101e80008000009 */
[----:B------:R1:W-:Y:S04]  /*22f30*/  STS.U8 [R6+UR9+0xc880], R14 ;  /* 0x00c8800e06007988 */ /* 0x0003e80008000009 */
[----:B------:R4:W-:Y:S04]  /*22f40*/  STS.U8 [R6+UR9+0x8c80], R5 ;  /* 0x008c800506007988 */ /* 0x0009e80008000009 */
[----:B0-----:R-:W3:Y:S04]  /*22f50*/  LDL.LU R13, [R1+0xbd0] ;  /* 0x000bd000010d7983 */ /* 0x001ee80000300800 */
[----:B-1----:R-:W3:Y:S04]  /*22f60*/  LDL.LU R14, [R1+0xbcc] ;  /* 0x000bcc00010e7983 */ /* 0x002ee80000300800 */
[----:B----4-:R-:W4:Y:S04]  /*22f70*/  LDL.LU R5, [R1+0xbc8] ;  /* 0x000bc80001057983 */ /* 0x010f280000300800 */
        /* <DEDUP_REMOVED lines=12> */
[----:B--2---:R0:W-:Y:S04]  /*23040*/  STS.U8 [R6+UR9+0x9880], R2 ;  /* 0x0098800206007988 */ /* 0x0041e80008000009 */
[----:B0-----:R-:W2:Y:S04]  /*23050*/  LDL.LU R2, [R1+0xbc4] ;  /* 0x000bc40001027983 */ /* 0x001ea80000300800 */
[----:B------:R-:W2:Y:S04]  /*23060*/  LDL.LU R44, [R1+0x78] ;  /* 0x00007800012c7983 */ /* 0x000ea80000300800 */
        /* <DEDUP_REMOVED lines=11> */
[----:B---3--:R0:W-:Y:S02]  /*23120*/  STS.U8 [R6+UR9+0xd880], R7 ;  /* 0x00d8800706007988 */ /* 0x0081e40008000009 */
[----:B0-----:R-:W0:Y:S02]  /*23130*/  S2R R7, SR_TID.X ;  /* 0x0000000000077919 */ /* 0x001e240000002100 */
[----:B------:R-:W-:Y:S04]  /*23140*/  STS.U8 [R6+UR9+0xa480], R90 ;  /* 0x00a4805a06007988 */ /* 0x000fe80008000009 */
[----:B------:R-:W-:Y:S04]  /*23150*/  STS.U8 [R6+UR9+0xe480], R88 ;  /* 0x00e4805806007988 */ /* 0x000fe80008000009 */
[----:B------:R-:W-:Y:S04]  /*23160*/  STS.U8 [R6+UR9+0xec80], R46 ;  /* 0x00ec802e06007988 */ /* 0x000fe80008000009 */
[----:B------:R-:W-:Y:S04]  /*23170*/  STS.U8 [R6+UR9+0xb080], R61 ;  /* 0x00b0803d06007988 */ /* 0x000fe80008000009 */
[----:B------:R-:W-:Y:S04]  /*23180*/  STS.U8 [R6+UR9+0xf080], R62 ;  /* 0x00f0803e06007988 */ /* 0x000fe80008000009 */
[----:B------:R-:W-:Y:S01]  /*23190*/  STS.U8 [R6+UR9+0xb480], R74 ;  /* 0x00b4804a06007988 */ /* 0x000fe20008000009 */
[----:B0-----:R-:W-:-:S04]  /*231a0*/  LOP3.LUT R7, R7, 0x7f, RZ, 0xc0, !PT ;  /* 0x0000007f07077812 */ /* 0x001fc800078ec0ff */
[----:B------:R-:W-:Y:S01]  /*231b0*/  LOP3.LUT R7, R7, 0x20, RZ, 0x3c, !PT ;  /* 0x0000002007077812 */ /* 0x000fe200078e3cff */
[----:B------:R-:W-:Y:S04]  /*231c0*/  STS.U8 [R6+UR9+0xf480], R75 ;  /* 0x00f4804b06007988 */ /* 0x000fe80008000009 */
[----:B------:R-:W-:Y:S04]  /*231d0*/  STS.U8 [R6+UR9+0xb880], R95 ;  /* 0x00b8805f06007988 */ /* 0x000fe80008000009 */
[----:B------:R-:W-:Y:S04]  /*231e0*/  STS.U8 [R6+UR9+0xf880], R97 ;  /* 0x00f8806106007988 */ /* 0x000fe80008000009 */
[----:B------:R-:W-:Y:S04]  /*231f0*/  STS.U8 [R6+UR9+0xbc80], R99 ;  /* 0x00bc806306007988 */ /* 0x000fe80008000009 */
[----:B------:R-:W-:Y:S04]  /*23200*/  STS.U8 [R6+UR9+0xfc80], R101 ;  /* 0x00fc806506007988 */ /* 0x000fe80008000009 */
[----:B------:R0:W-:Y:S04]  /*23210*/  STS.U8 [R7+UR9+0x9900], R3 ;  /* 0x0099000307007988 */ /* 0x0001e80008000009 */
[----:B0-----:R-:W3:Y:S04]  /*23220*/  LDL.LU R3, [R1+0xbc0] ;  /* 0x000bc00001037983 */ /* 0x001ee80000300800 */
[----:B--2---:R-:W-:Y:S04]  /*23230*/  STS.U8 [R7+UR9+0xcd00], R44 ;  /* 0x00cd002c07007988 */ /* 0x004fe80008000009 */
[----:B----4-:R-:W-:Y:S04]  /*23240*/  STS.U8 [R7+UR9+0x9100], R28 ;  /* 0x0091001c07007988 */ /* 0x010fe80008000009 */
[----:B------:R-:W-:Y:S04]  /*23250*/  STS.U8 [R7+UR9+0x8d00], R156 ;  /* 0x008d009c07007988 */ /* 0x000fe80008000009 */
[----:B------:R-:W-:Y:S04]  /*23260*/  STS.U8 [R7+UR9+0xc900], R154 ;  /* 0x00c9009a07007988 */ /* 0x000fe80008000009 */
[----:B------:R-:W-:Y:S04]  /*23270*/  STS.U8 [R7+UR9+0x8900], R122 ;  /* 0x0089007a07007988 */ /* 0x000fe80008000009 */
[----:B------:R-:W-:Y:S04]  /*23280*/  STS.U8 [R7+UR9+0xc500], R120 ;  /* 0x00c5007807007988 */ /* 0x000fe80008000009 */
[----:B------:R-:W-:Y:S04]  /*23290*/  STS.U8 [R7+UR9+0x8500], R29 ;  /* 0x0085001d07007988 */ /* 0x000fe80008000009 */
[----:B------:R-:W-:Y:S04]  /*232a0*/  STS.U8 [R7+UR9+0xc100], R30 ;  /* 0x00c1001e07007988 */ /* 0x000fe80008000009 */
[----:B------:R0:W-:Y:S04]  /*232b0*/  STS.U8 [R7+UR9+0x8100], R45 ;  /* 0x0081002d07007988 */ /* 0x0001e80008000009 */
[----:B0-----:R-:W2:Y:S04]  /*232c0*/  LDL.LU R45, [R1+0x11c] ;  /* 0x00011c00012d7983 */ /* 0x001ea80000300800 */
[----:B------:R-:W4:Y:S04]  /*232d0*/  LDL.LU R30, [R1+0x118] ;  /* 0x00011800011e7983 */ /* 0x000f280000300800 */
[----:B------:R-:W3:Y:S04]  /*232e0*/  LDL.LU R29, [R1+0xe4] ;  /* 0x0000e400011d7983 */ /* 0x000ee80000300800 */
[----:B------:R-:W4:Y:S04]  /*232f0*/  LDL.LU R120, [R1+0xe0] ;  /* 0x0000e00001787983 */ /* 0x000f280000300800 */
[----:B------:R-:W4:Y:S04]  /*23300*/  LDL.LU R122, [R1+0xac] ;  /* 0x0000ac00017a7983 */ /* 0x000f280000300800 */
[----:B------:R-:W4:Y:S04]  /*23310*/  LDL.LU R154, [R1+0xa8] ;  /* 0x0000a800019a7983 */ /* 0x000f280000300800 */
[----:B------:R-:W4:Y:S04]  /*23320*/  LDL.LU R156, [R1+0x74] ;  /* 0x00007400019c7983 */ /* 0x000f280000300800 */
[----:B------:R-:W4:Y:S04]  /*23330*/  LDL.LU R44, [R1+0x70] ;  /* 0x00007000012c7983 */ /* 0x000f280000300800 */
[----:B------:R-:W4:Y:S04]  /*23340*/  LDL.LU R28, [R1+0x3c] ;  /* 0x00003c00011c7983 */ /* 0x000f280000300800 */
[----:B------:R0:W-:Y:S02]  /*23350*/  STS.U8 [R7+UR9+0xd900], R8 ;  /* 0x00d9000807007988 */ /* 0x0001e40008000009 */
[----:B0-----:R-:W0:Y:S02]  /*23360*/  S2R R8, SR_TID.X ;  /* 0x0000000000087919 */ /* 0x001e240000002100 */
[----:B------:R1:W-:Y:S04]  /*23370*/  STS.U8 [R7+UR9+0xd100], R124 ;  /* 0x00d1007c07007988 */ /* 0x0003e80008000009 */
[----:B------:R1:W-:Y:S04]  /*23380*/  STS.U8 [R7+UR9+0x9500], R126 ;  /* 0x0095007e07007988 */ /* 0x0003e80008000009 */
[----:B------:R1:W-:Y:S04]  /*23390*/  STS.U8 [R7+UR9+0xd500], R158 ;  /* 0x00d5009e07007988 */ /* 0x0003e80008000009 */
[----:B-1----:R-:W4:Y:S04]  /*233a0*/  LDL.LU R124, [R1+0x38] ;  /* 0x00003800017c7983 */ /* 0x002f280000300800 */
[----:B------:R-:W4:Y:S04]  /*233b0*/  LDL.LU R126, [R1+0xc] ;  /* 0x00000c00017e7983 */ /* 0x000f280000300800 */
[----:B------:R-:W4:Y:S01]  /*233c0*/  LDL.LU R158, [R1+0x8] ;  /* 0x00000800019e7983 */ /* 0x000f220000300800 */
[----:B0-----:R-:W-:-:S04]  /*233d0*/  LOP3.LUT R8, R8, 0x7f, RZ, 0xc0, !PT ;  /* 0x0000007f08087812 */ /* 0x001fc800078ec0ff */
        /* <DEDUP_REMOVED lines=20> */
[----:B0-----:R-:W4:Y:S04]  /*23520*/  LDL.LU R144, [R1+0xbbc] ;  /* 0x000bbc0001907983 */ /* 0x001f280000300800 */
[----:B--2---:R0:W-:Y:S04]  /*23530*/  STS.U8 [R8+UR9+0x8180], R45 ;  /* 0x0081802d08007988 */ /* 0x0041e80008000009 */
[----:B---3--:R1:W-:Y:S04]  /*23540*/  STS.U8 [R8+UR9+0x8580], R29 ;  /* 0x0085801d08007988 */ /* 0x0083e80008000009 */
[----:B0-----:R-:W2:Y:S04]  /*23550*/  LDL.LU R45, [R1+0x114] ;  /* 0x00011400012d7983 */ /* 0x001ea80000300800 */
[----:B----4-:R0:W-:Y:S04]  /*23560*/  STS.U8 [R8+UR9+0xc580], R120 ;  /* 0x00c5807808007988 */ /* 0x0101e80008000009 */
[----:B-1----:R-:W3:Y:S04]  /*23570*/  LDL.LU R29, [R1+0x110] ;  /* 0x00011000011d7983 */ /* 0x002ee80000300800 */
[----:B------:R1:W-:Y:S04]  /*23580*/  STS.U8 [R8+UR9+0x8980], R122 ;  /* 0x0089807a08007988 */ /* 0x0003e80008000009 */
[----:B0-----:R-:W4:Y:S04]  /*23590*/  LDL.LU R120, [R1+0xdc] ;  /* 0x0000dc0001787983 */ /* 0x001f280000300800 */
[----:B------:R0:W-:Y:S04]  /*235a0*/  STS.U8 [R8+UR9+0xc980], R154 ;  /* 0x00c9809a08007988 */ /* 0x0001e80008000009 */
[----:B-1----:R-:W2:Y:S04]  /*235b0*/  LDL.LU R122, [R1+0xd8] ;  /* 0x0000d800017a7983 */ /* 0x002ea80000300800 */
[----:B------:R1:W-:Y:S04]  /*235c0*/  STS.U8 [R8+UR9+0x8d80], R156 ;  /* 0x008d809c08007988 */ /* 0x0003e80008000009 */
[----:B0-----:R-:W2:Y:S04]  /*235d0*/  LDL.LU R154, [R1+0xa4] ;  /* 0x0000a400019a7983 */ /* 0x001ea80000300800 */
[----:B------:R0:W-:Y:S04]  /*235e0*/  STS.U8 [R8+UR9+0xcd80], R44 ;  /* 0x00cd802c08007988 */ /* 0x0001e80008000009 */
[----:B-1----:R-:W2:Y:S04]  /*235f0*/  LDL.LU R156, [R1+0xa0] ;  /* 0x0000a000019c7983 */ /* 0x002ea80000300800 */
[----:B------:R1:W-:Y:S04]  /*23600*/  STS.U8 [R8+UR9+0x9180], R28 ;  /* 0x0091801c08007988 */ /* 0x0003e80008000009 */
[----:B0-----:R-:W2:Y:S04]  /*23610*/  LDL.LU R44, [R1+0x6c] ;  /* 0x00006c00012c7983 */ /* 0x001ea80000300800 */
[----:B-1----:R-:W2:Y:S04]  /*23620*/  LDL.LU R28, [R1+0x68] ;  /* 0x00006800011c7983 */ /* 0x002ea80000300800 */
[----:B------:R0:W-:Y:S02]  /*23630*/  STS.U8 [R8+UR9+0xd980], R9 ;  /* 0x00d9800908007988 */ /* 0x0001e40008000009 */
[----:B0-----:R-:W0:Y:S02]  /*23640*/  S2R R9, SR_TID.X ;  /* 0x0000000000097919 */ /* 0x001e240000002100 */
[----:B------:R1:W-:Y:S04]  /*23650*/  STS.U8 [R8+UR9+0xd180], R124 ;  /* 0x00d1807c08007988 */ /* 0x0003e80008000009 */
[----:B------:R1:W-:Y:S04]  /*23660*/  STS.U8 [R8+UR9+0x9580], R126 ;  /* 0x0095807e08007988 */ /* 0x0003e80008000009 */
[----:B------:R1:W-:Y:S04]  /*23670*/  STS.U8 [R8+UR9+0xd580], R158 ;  /* 0x00d5809e08007988 */ /* 0x0003e80008000009 */
[----:B-1----:R-:W2:Y:S04]  /*23680*/  LDL.LU R124, [R1+0x34] ;  /* 0x00003400017c7983 */ /* 0x002ea80000300800 */
[----:B------:R-:W2:Y:S04]  /*23690*/  LDL.LU R126, [R1+0x30] ;  /* 0x00003000017e7983 */ /* 0x000ea80000300800 */
[----:B------:R-:W2:Y:S01]  /*236a0*/  LDL.LU R158, [R1+0x4] ;  /* 0x00000400019e7983 */ /* 0x000ea20000300800 */
[----:B0-----:R-:W-:-:S04]  /*236b0*/  LOP3.LUT R9, R9, 0x7f, RZ, 0xc0, !PT ;  /* 0x0000007f09097812 */ /* 0x001fc800078ec0ff */
[----:B------:R-:W-:Y:S01]  /*236c0*/  LOP3.LUT R9, R9, 0x40, RZ, 0x3c, !PT ;  /* 0x0000004009097812 */ /* 0x000fe200078e3cff */
[----:B------:R0:W-:Y:S04]  /*236d0*/  STS.U8 [R8+UR9+0xc180], R30 ;  /* 0x00c1801e08007988 */ /* 0x0001e80008000009 */
        /* <DEDUP_REMOVED lines=18> */
[----:B0-----:R-:W2:Y:S04]  /*23800*/  LDL.LU R30, [R1] ;  /* 0x00000000011e7983 */ /* 0x001ea80000300800 */
[----:B---3--:R0:W-:Y:S04]  /*23810*/  STS.U8 [R9+UR9+0xc200], R29 ;  /* 0x00c2001d09007988 */ /* 0x0081e80008000009 */
[----:B----4-:R1:W-:Y:S04]  /*23820*/  STS.U8 [R9+UR9+0x8600], R120 ;  /* 0x0086007809007988 */ /* 0x0103e80008000009 */
[----:B0-----:R-:W3:Y:S04]  /*23830*/  LDL.LU R29, [R1+0x10c] ;  /* 0x00010c00011d7983 */ /* 0x001ee80000300800 */
[----:B--2---:R0:W-:Y:S04]  /*23840*/  STS.U8 [R9+UR9+0xc600], R122 ;  /* 0x00c6007a09007988 */ /* 0x0041e80008000009 */
[----:B-1----:R-:W2:Y:S04]  /*23850*/  LDL.LU R120, [R1+0x108] ;  /* 0x0001080001787983 */ /* 0x002ea80000300800 */
        /* <DEDUP_REMOVED lines=8> */
[----:B0-----:R-:W2:Y:S04]  /*238e0*/  LDL.LU R28, [R1+0x64] ;  /* 0x00006400011c7983 */ /* 0x001ea80000300800 */
[----:B------:R0:W-:Y:S02]  /*238f0*/  STS.U8 [R9+UR9+0xda00], R10 ;  /* 0x00da000a09007988 */ /* 0x0001e40008000009 */
[----:B0-----:R-:W0:Y:S02]  /*23900*/  S2R R10, SR_TID.X ;  /* 0x00000000000a7919 */ /* 0x001e240000002100 */
[----:B------:R1:W-:Y:S04]  /*23910*/  STS.U8 [R9+UR9+0x9200], R124 ;  /* 0x0092007c09007988 */ /* 0x0003e80008000009 */
[----:B------:R1:W-:Y:S04]  /*23920*/  STS.U8 [R9+UR9+0xd200], R126 ;  /* 0x00d2007e09007988 */ /* 0x0003e80008000009 */
[----:B------:R1:W-:Y:S04]  /*23930*/  STS.U8 [R9+UR9+0x9600], R158 ;  /* 0x0096009e09007988 */ /* 0x0003e80008000009 */
[----:B-1----:R-:W3:Y:S04]  /*23940*/  LDL.LU R124, [R1+0x60] ;  /* 0x00006000017c7983 */ /* 0x002ee80000300800 */
[----:B------:R-:W3:Y:S04]  /*23950*/  LDL.LU R126, [R1+0x2c] ;  /* 0x00002c00017e7983 */ /* 0x000ee80000300800 */
[----:B------:R-:W3:Y:S01]  /*23960*/  LDL.LU R158, [R1+0x28] ;  /* 0x00002800019e7983 */ /* 0x000ee20000300800 */
[----:B0-----:R-:W-:-:S04]  /*23970*/  LOP3.LUT R10, R10, 0x7f, RZ, 0xc0, !PT ;  /* 0x0000007f0a0a7812 */ /* 0x001fc800078ec0ff */
[----:B------:R-:W-:Y:S01]  /*23980*/  LOP3.LUT R10, R10, 0x50, RZ, 0x3c, !PT ;  /* 0x000000500a0a7812 */ /* 0x000fe200078e3cff */
[----:B------:R-:W-:Y:S04]  /*23990*/  STS.U8 [R9+UR9+0x8200], R45 ;  /* 0x0082002d09007988 */ /* 0x000fe80008000009 */
        /* <DEDUP_REMOVED lines=20> */
[----:B0-----:R-:W3:Y:S04]  /*23ae0*/  LDL.LU R15, [R1+0xbb8] ;  /* 0x000bb800010f7983 */ /* 0x001ee80000300800 */
[----:B------:R0:W-:Y:S04]  /*23af0*/  STS.U8 [R10+UR9+0x9680], R144 ;  /* 0x009680900a007988 */ /* 0x0001e80008000009 */
[----:B------:R1:W-:Y:S04]  /*23b00*/  STS.U8 [R10+UR9+0xd680], R3 ;  /* 0x00d680030a007988 */ /* 0x0003e80008000009 */
[----:B------:R1:W-:Y:S04]  /*23b10*/  STS.U8 [R10+UR9+0x9a80], R160 ;  /* 0x009a80a00a007988 */ /* 0x0003e80008000009 */
[----:B0-----:R-:W3:Y:S04]  /*23b20*/  LDL.LU R144, [R1+0xbb4] ;  /* 0x000bb40001907983 */ /* 0x001ee80000300800 */
[----:B-1----:R-:W3:Y:S04]  /*23b30*/  LDL.LU R3, [R1+0xbb0] ;  /* 0x000bb00001037983 */ /* 0x002ee80000300800 */
[----:B------:R-:W3:Y:S04]  /*23b40*/  LDL.LU R160, [R1+0xbac] ;  /* 0x000bac0001a07983 */ /* 0x000ee80000300800 */
[----:B--2---:R0:W-:Y:S04]  /*23b50*/  STS.U8 [R10+UR9+0x8e80], R28 ;  /* 0x008e801c0a007988 */ /* 0x0041e80008000009 */
[----:B0-----:R-:W2:Y:S04]  /*23b60*/  LDL.LU R28, [R1+0x104] ;  /* 0x00010400011c7983 */ /* 0x001ea80000300800 */
[----:B------:R0:W-:Y:S02]  /*23b70*/  STS.U8 [R10+UR9+0xda80], R11 ;  /* 0x00da800b0a007988 */ /* 0x0001e40008000009 */
[----:B0-----:R-:W0:Y:S02]  /*23b80*/  S2R R11, SR_TID.X ;  /* 0x00000000000b7919 */ /* 0x001e240000002100 */
[----:B------:R1:W-:Y:S04]  /*23b90*/  STS.U8 [R10+UR9+0xc280], R120 ;  /* 0x00c280780a007988 */ /* 0x0003e80008000009 */
[----:B----4-:R4:W-:Y:S04]  /*23ba0*/  STS.U8 [R10+UR9+0x8680], R122 ;  /* 0x0086807a0a007988 */ /* 0x0109e80008000009 */
[----:B------:R4:W-:Y:S04]  /*23bb0*/  STS.U8 [R10+UR9+0xc680], R154 ;  /* 0x00c6809a0a007988 */ /* 0x0009e80008000009 */
[----:B-1----:R-:W2:Y:S04]  /*23bc0*/  LDL.LU R120, [R1+0x100] ;  /* 0x0001000001787983 */ /* 0x002ea80000300800 */
[----:B----4-:R-:W4:Y:S04]  /*23bd0*/  LDL.LU R122, [R1+0xcc] ;  /* 0x0000cc00017a7983 */ /* 0x010f280000300800 */
[----:B------:R1:W-:Y:S04]  /*23be0*/  STS.U8 [R10+UR9+0x8a80], R156 ;  /* 0x008a809c0a007988 */ /* 0x0003e80008000009 */
[----:B------:R-:W4:Y:S04]  /*23bf0*/  LDL.LU R154, [R1+0xc8] ;  /* 0x0000c800019a7983 */ /* 0x000f280000300800 */
[----:B---3--:R3:W-:Y:S04]  /*23c00*/  STS.U8 [R10+UR9+0xce80], R124 ;  /* 0x00ce807c0a007988 */ /* 0x0087e80008000009 */
[----:B-1----:R-:W4:Y:S04]  /*23c10*/  LDL.LU R156, [R1+0x94] ;  /* 0x00009400019c7983 */ /* 0x002f280000300800 */
[----:B------:R1:W-:Y:S04]  /*23c20*/  STS.U8 [R10+UR9+0x9280], R126 ;  /* 0x0092807e0a007988 */ /* 0x0003e80008000009 */
[----:B---3--:R-:W3:Y:S04]  /*23c30*/  LDL.LU R124, [R1+0x90] ;  /* 0x00009000017c7983 */ /* 0x008ee80000300800 */
[----:B------:R0:W-:Y:S04]  /*23c40*/  STS.U8 [R10+UR9+0xd280], R158 ;  /* 0x00d2809e0a007988 */ /* 0x0001e80008000009 */
[----:B-1----:R-:W3:Y:S04]  /*23c50*/  LDL.LU R126, [R1+0x5c] ;  /* 0x00005c00017e7983 */ /* 0x002ee80000300800 */
[----:B------:R1:W-:Y:S04]  /*23c60*/  STS.U8 [R10+UR9+0xca80], R44 ;  /* 0x00ca802c0a007988 */ /* 0x0003e80008000009 */
[----:B0-----:R-:W3:Y:S01]  /*23c70*/  LDL.LU R158, [R1+0x58] ;  /* 0x00005800019e7983 */ /* 0x001ee20000300800 */
[----:B------:R-:W-:-:S03]  /*23c80*/  LOP3.LUT R11, R11, 0x7f, RZ, 0xc0, !PT ;  /* 0x0000007f0b0b7812 */ /* 0x000fc600078ec0ff */
[----:B------:R-:W3:Y:S04]  /*23c90*/  LDL R19, [R1+0x450] ;  /* 0x0004500001137983 */ /* 0x000ee80000100800 */
[----:B-1----:R-:W3:Y:S01]  /*23ca0*/  LDL R44, [R1+0x490] ;  /* 0x00049000012c7983 */ /* 0x002ee20000100800 */
[----:B------:R-:W-:-:S03]  /*23cb0*/  LOP3.LUT R11, R11, 0x60, RZ, 0x3c, !PT ;  /* 0x000000600b0b7812 */ /* 0x000fc600078e3cff */
[----:B------:R-:W4:Y:S04]  /*23cc0*/  LDL R18, [R1+0x454] ;  /* 0x0004540001127983 */ /* 0x000f280000100800 */
[----:B------:R-:W4:Y:S04]  /*23cd0*/  LDL R20, [R1+0x494] ;  /* 0x0004940001147983 */ /* 0x000f280000100800 */
[----:B------:R-:W4:Y:S04]  /*23ce0*/  LDL R33, [R1+0x4d0] ;  /* 0x0004d00001217983 */ /* 0x000f280000100800 */
[----:B------:R-:W4:Y:S04]  /*23cf0*/  LDL R32, [R1+0x4d4] ;  /* 0x0004d40001207983 */ /* 0x000f280000100800 */
[----:B------:R0:W-:Y:S04]  /*23d00*/  STS.U8 [R10+UR9+0x8280], R29 ;  /* 0x0082801d0a007988 */ /* 0x0001e80008000009 */
[----:B------:R-:W-:Y:S04]  /*23d10*/  STS.U8 [R10+UR9+0x9e80], R138 ;  /* 0x009e808a0a007988 */ /* 0x000fe80008000009 */
[----:B------:R-:W-:Y:S04]  /*23d20*/  STS.U8 [R10+UR9+0xde80], R136 ;  /* 0x00de80880a007988 */ /* 0x000fe80008000009 */
[----:B------:R-:W-:Y:S04]  /*23d30*/  STS.U8 [R10+UR9+0xa280], R106 ;  /* 0x00a2806a0a007988 */ /* 0x000fe80008000009 */
[----:B------:R-:W-:Y:S04]  /*23d40*/  STS.U8 [R10+UR9+0xe280], R104 ;  /* 0x00e280680a007988 */ /* 0x000fe80008000009 */
[----:B------:R-:W-:Y:S04]  /*23d50*/  STS.U8 [R10+UR9+0xa680], R21 ;  /* 0x00a680150a007988 */ /* 0x000fe80008000009 */
        /* <DEDUP_REMOVED lines=13> */
[----:B0-----:R-:W4:Y:S04]  /*23e30*/  LDL R29, [R1+0x510] ;  /* 0x00051000011d7983 */ /* 0x001f280000100800 */
[----:B------:R-:W4:Y:S04]  /*23e40*/  LDL R35, [R1+0x550] ;  /* 0x0005500001237983 */ /* 0x000f280000100800 */
[----:B------:R-:W4:Y:S04]  /*23e50*/  LDL R34, [R1+0x554] ;  /* 0x0005540001227983 */ /* 0x000f280000100800 */
[----:B------:R-:W4:Y:S04]  /*23e60*/  LDL R47, [R1+0x590] ;  /* 0x00059000012f7983 */ /* 0x000f280000100800 */
[----:B------:R-:W4:Y:S04]  /*23e70*/  LDL R46, [R1+0x594] ;  /* 0x00059400012e7983 */ /* 0x000f280000100800 */
[----:B-1----:R-:W4:Y:S04]  /*23e80*/  LDL R37, [R1+0x5d0] ;  /* 0x0005d00001257983 */ /* 0x002f280000100800 */
[----:B------:R-:W4:Y:S01]  /*23e90*/  LDL R36, [R1+0x5d4] ;  /* 0x0005d40001247983 */ /* 0x000f220000100800 */
[----:B------:R-:W-:-:S03]  /*23ea0*/  PRMT R16, RZ, 0x7610, R16 ;  /* 0x00007610ff107816 */ /* 0x000fc60000000010 */
[----:B------:R-:W4:Y:S04]  /*23eb0*/  LDL R31, [R1+0x610] ;  /* 0x00061000011f7983 */ /* 0x000f280000100800 */
[----:B------:R-:W4:Y:S01]  /*23ec0*/  LDL R30, [R1+0x614] ;  /* 0x00061400011e7983 */ /* 0x000f220000100800 */
[----:B------:R-:W-:-:S03]  /*23ed0*/  PRMT R17, RZ, 0x7610, R17 ;  /* 0x00007610ff117816 */ /* 0x000fc60000000011 */
[----:B------:R-:W4:Y:S04]  /*23ee0*/  LDL R45, [R1+0x458] ;  /* 0x00045800012d7983 */ /* 0x000f280000100800 */
[----:B------:R-:W4:Y:S04]  /*23ef0*/  LDL R97, [R1+0x4d8] ;  /* 0x0004d80001617983 */ /* 0x000f280000100800 */
[----:B------:R-:W4:Y:S04]  /*23f00*/  LDL R95, [R1+0x4dc] ;  /* 0x0004dc00015f7983 */ /* 0x000f280000100800 */
[----:B------:R-:W4:Y:S04]  /*23f10*/  LDL R49, [R1+0x5d8] ;  /* 0x0005d80001317983 */ /* 0x000f280000100800 */
[----:B------:R-:W4:Y:S01]  /*23f20*/  LDL R48, [R1+0x5dc] ;  /* 0x0005dc0001307983 */ /* 0x000f220000100800 */
[----:B------:R-:W-:-:S03]  /*23f30*/  PRMT R27, RZ, 0x7610, R27 ;  /* 0x00007610ff1b7816 */ /* 0x000fc6000000001b */
[----:B------:R-:W4:Y:S04]  /*23f40*/  LDL R104, [R1+0x460] ;  /* 0x0004600001687983 */ /* 0x000f280000100800 */
        /* <DEDUP_REMOVED lines=8> */
[----:B------:R-:W4:Y:S01]  /*23fd0*/  LDL R109, [R1+0x46c] ;  /* 0x00046c00016d7983 */ /* 0x000f220000100800 */
[----:B------:R-:W-:-:S03]  /*23fe0*/  PRMT R43, RZ, 0x7610, R43 ;  /* 0x00007610ff2b7816 */ /* 0x000fc6000000002b */
[----:B------:R-:W4:Y:S04]  /*23ff0*/  LDL R112, [R1+0x4e8] ;  /* 0x0004e80001707983 */ /* 0x000f280000100800 */
        /* <DEDUP_REMOVED lines=15> */
[----:B------:R-:W4:Y:S04]  /*240f0*/  LDL R116, [R1+0x3b8] ;  /* 0x0003b80001747983 */ /* 0x000f280000100800 */
[----:B--2---:R0:W-:Y:S01]  /*24100*/  STS.U8 [R11+UR9+0x8300], R28 ;  /* 0x0083001c0b007988 */ /* 0x0041e20008000009 */
[----:B------:R-:W-:-:S02]  /*24110*/  PRMT R66, RZ, 0x7610, R66 ;  /* 0x00007610ff427816 */ /* 0x000fc40000000042 */
[----:B------:R-:W-:Y:S01]  /*24120*/  PRMT R67, RZ, 0x7610, R67 ;  /* 0x00007610ff437816 */ /* 0x000fe20000000043 */
[----:B------:R-:W2:Y:S04]  /*24130*/  LDL R115, [R1+0x630] ;  /* 0x0006300001737983 */ /* 0x000ea80000100800 */
[----:B0-----:R-:W2:Y:S01]  /*24140*/  LDL R28, [R1+0x514] ;  /* 0x00051400011c7983 */ /* 0x001ea20000100800 */
[----:B---3--:R-:W-:-:S03]  /*24150*/  @!P1 IMAD.MOV.U32 R21, RZ, RZ, R44 ;  /* 0x000000ffff159224 */ /* 0x008fc600078e002c */
[----:B------:R-:W3:Y:S04]  /*24160*/  LDL R44, [R1+0x45c] ;  /* 0x00045c00012c7983 */ /* 0x000ee80000100800 */
[----:B----4-:R0:W4:Y:S04]  /*24170*/  @!P1 LDG.E.U8 R16, desc[UR20][R18.64] ;  /* 0x0000001412109981 */ /* 0x010128000c1e1100 */
[----:B------:R1:W4:Y:S01]  /*24180*/  @!P1 LDG.E.U8 R17, desc[UR20][R20.64] ;  /* 0x0000001414119981 */ /* 0x000322000c1e1100 */
[----:B0-----:R-:W-:Y:S02]  /*24190*/  PRMT R18, RZ, 0x7610, R18 ;  /* 0x00007610ff127816 */ /* 0x001fe40000000012 */
[----:B------:R-:W-:Y:S01]  /*241a0*/  PRMT R19, RZ, 0x7610, R19 ;  /* 0x00007610ff137816 */ /* 0x000fe20000000013 */
[----:B-1----:R-:W-:-:S02]  /*241b0*/  @!P1 IMAD.MOV.U32 R20, RZ, RZ, R32 ;  /* 0x000000ffff149224 */ /* 0x002fc400078e0020 */
[----:B------:R-:W-:Y:S01]  /*241c0*/  @!P1 IMAD.MOV.U32 R21, RZ, RZ, R33 ;  /* 0x000000ffff159224 */ /* 0x000fe200078e0021 */
[----:B------:R-:W4:Y:S04]  /*241d0*/  LDL R32, [R1+0x49c] ;  /* 0x00049c0001207983 */ /* 0x000f280000100800 */
[----:B------:R0:W4:Y:S04]  /*241e0*/  @!P1 LDG.E.U8 R18, desc[UR20][R20.64] ;  /* 0x0000001414129981 */ /* 0x000128000c1e1100 */
[----:B------:R-:W4:Y:S01]  /*241f0*/  LDL R33, [R1+0x498] ;  /* 0x0004980001217983 */ /* 0x000f220000100800 */
[----:B0-----:R-:W-:-:S02]  /*24200*/  PRMT R20, RZ, 0x7610, R20 ;  /* 0x00007610ff147816 */ /* 0x001fc40000000014 */
[----:B------:R-:W-:Y:S01]  /*24210*/  PRMT R22, RZ, 0x7610, R22 ;  /* 0x00007610ff167816 */ /* 0x000fe20000000016 */
[----:B------:R-:W4:Y:S04]  /*24220*/  @!P1 LDG.E.U8 R27, desc[UR20][R30.64] ;  /* 0x000000141e1b9981 */ /* 0x000f28000c1e1100 */
[----:B--2---:R0:W2:Y:S02]  /*24230*/  @!P1 LDG.E.U8 R19, desc[UR20][R28.64] ;  /* 0x000000141c139981 */ /* 0x0040a4000c1e1100 */
[----:B0-----:R-:W-:Y:S02]  /*24240*/  @!P1 IMAD.MOV.U32 R28, RZ, RZ, R34 ;  /* 0x000000ffff1c9224 */ /* 0x001fe400078e0022 */
[----:B------:R-:W-:Y:S01]  /*24250*/  @!P1 IMAD.MOV.U32 R29, RZ, RZ, R35 ;  /* 0x000000ffff1d9224 */ /* 0x000fe200078e0023 */
[----:B------:R-:W2:Y:S04]  /*24260*/  LDL R34, [R1+0x51c] ;  /* 0x00051c0001227983 */ /* 0x000ea80000100800 */
[----:B------:R0:W2:Y:S04]  /*24270*/  @!P1 LDG.E.U8 R20, desc[UR20][R28.64] ;  /* 0x000000141c149981 */ /* 0x0000a8000c1e1100 */
[----:B------:R-:W2:Y:S01]  /*24280*/  LDL R35, [R1+0x518] ;  /* 0x0005180001237983 */ /* 0x000ea20000100800 */
[----:B0-----:R-:W-:-:S02]  /*24290*/  @!P1 IMAD.MOV.U32 R28, RZ, RZ, R46 ;  /* 0x000000ffff1c9224 */ /* 0x001fc400078e002e */
[----:B------:R-:W-:Y:S01]  /*242a0*/  @!P1 IMAD.MOV.U32 R29, RZ, RZ, R47 ;  /* 0x000000ffff1d9224 */ /* 0x000fe200078e002f */
[----:B------:R-:W2:Y:S04]  /*242b0*/  LDL R46, [R1+0x55c] ;  /* 0x00055c00012e7983 */ /* 0x000ea80000100800 */
[----:B------:R-:W2:Y:S01]  /*242c0*/  LDL R47, [R1+0x558] ;  /* 0x00055800012f7983 */ /* 0x000ea20000100800 */
[----:B------:R-:W-:-:S06]  /*242d0*/  PRMT R21, RZ, 0x7610, R21 ;  /* 0x00007610ff157816 */ /* 0x000fcc0000000015 */
[----:B------:R0:W2:Y:S02]  /*242e0*/  @!P1 LDG.E.U8 R21, desc[UR20][R28.64] ;  /* 0x000000141c159981 */ /* 0x0000a4000c1e1100 */
[----:B0-----:R-:W-:Y:S02]  /*242f0*/  @!P1 IMAD.MOV.U32 R28, RZ, RZ, R36 ;  /* 0x000000ffff1c9224 */ /* 0x001fe400078e0024 */
[----:B------:R-:W-:Y:S01]  /*24300*/  @!P1 IMAD.MOV.U32 R29, RZ, RZ, R37 ;  /* 0x000000ffff1d9224 */ /* 0x000fe200078e0025 */
[----:B------:R-:W2:Y:S04]  /*24310*/  LDL R36, [R1+0x59c] ;  /* 0x00059c0001247983 */ /* 0x000ea80000100800 */
[----:B------:R-:W2:Y:S01]  /*24320*/  LDL R37, [R1+0x598] ;  /* 0x0005980001257983 */ /* 0x000ea20000100800 */
[----:B------:R-:W-:-:S03]  /*24330*/  @!P1 IMAD.MOV.U32 R31, RZ, RZ, R45 ;  /* 0x000000ffff1f9224 */ /* 0x000fc600078e002d */
[----:B------:R-:W2:Y:S04]  /*24340*/  LDL R45, [R1+0x618] ;  /* 0x00061800012d7983 */ /* 0x000ea80000100800 */
[----:B------:R0:W2:Y:S01]  /*24350*/  @!P1 LDG.E.U8 R22, desc[UR20][R28.64] ;  /* 0x000000141c169981 */ /* 0x0000a2000c1e1100 */
[----:B---3--:R-:W-:-:S03]  /*24360*/  @!P1 IMAD.MOV.U32 R30, RZ, RZ, R44 ;  /* 0x000000ffff1e9224 */ /* 0x008fc600078e002c */
[----:B------:R-:W3:Y:S01]  /*24370*/  LDL R44, [R1+0x61c] ;  /* 0x00061c00012c7983 */ /* 0x000ee20000100800 */
[----:B0-----:R-:W-:Y:S02]  /*24380*/  PRMT R28, RZ, 0x7610, R28 ;  /* 0x00007610ff1c7816 */ /* 0x001fe4000000001c */
[----:B------:R-:W-:-:S04]  /*24390*/  PRMT R29, RZ, 0x7610, R29 ;  /* 0x00007610ff1d7816 */ /* 0x000fc8000000001d */
[----:B------:R0:W3:Y:S02]  /*243a0*/  @!P1 LDG.E.U8 R28, desc[UR20][R30.64] ;  /* 0x000000141e1c9981 */ /* 0x0000e4000c1e1100 */
[----:B0-----:R-:W-:Y:S02]  /*243b0*/  PRMT R31, RZ, 0x7610, R31 ;  /* 0x00007610ff1f7816 */ /* 0x001fe4000000001f */
[----:B----4-:R0:W4:Y:S02]  /*243c0*/  @!P1 LDG.E.U8 R29, desc[UR20][R32.64] ;  /* 0x00000014201d9981 */ /* 0x010124000c1e1100 */
[----:B0-----:R-:W-:Y:S02]  /*243d0*/  @!P1 IMAD.MOV.U32 R32, RZ, RZ, R95 ;  /* 0x000000ffff209224 */ /* 0x001fe400078e005f */
[----:B------:R-:W-:Y:S01]  /*243e0*/  @!P1 IMAD.MOV.U32 R33, RZ, RZ, R97 ;  /* 0x000000ffff219224 */ /* 0x000fe200078e0061 */
[----:B------:R-:W4:Y:S04]  /*243f0*/  LDL R95, [R1+0x564] ;  /* 0x00056400015f7983 */ /* 0x000f280000100800 */
[----:B------:R-:W4:Y:S04]  /*24400*/  LDL R97, [R1+0x560] ;  /* 0x0005600001617983 */ /* 0x000f280000100800 */
[----:B--2---:R0:W2:Y:S02]  /*24410*/  @!P1 LDG.E.U8 R31, desc[UR20][R34.64] ;  /* 0x00000014221f9981 */ /* 0x0040a4000c1e1100 */
[----:B0-----:R-:W-:-:S02]  /*24420*/  @!P1 IMAD.MOV.U32 R34, RZ, RZ, R46 ;  /* 0x000000ffff229224 */ /* 0x001fc400078e002e */
[----:B------:R-:W2:Y:S01]  /*24430*/  LDL R46, [R1+0x524] ;  /* 0x00052400012e7983 */ /* 0x000ea20000100800 */
[----:B------:R-:W-:-:S03]  /*24440*/  @!P1 IMAD.MOV.U32 R35, RZ, RZ, R47 ;  /* 0x000000ffff239224 */ /* 0x000fc600078e002f */
[----:B------:R-:W2:Y:S01]  /*24450*/  LDL R47, [R1+0x520] ;  /* 0x00052000012f7983 */ /* 0x000ea20000100800 */
[----:B------:R-:W-:-:S06]  /*24460*/  PRMT R30, RZ, 0x7610, R30 ;  /* 0x00007610ff1e7816 */ /* 0x000fcc000000001e */
[----:B------:R0:W4:Y:S02]  /*24470*/  @!P1 LDG.E.U8 R30, desc[UR20][R32.64] ;  /* 0x00000014201e9981 */ /* 0x000124000c1e1100 */
[----:B0-----:R-:W-:Y:S02]  /*24480*/  PRMT R33, RZ, 0x7610, R33 ;  /* 0x00007610ff217816 */ /* 0x001fe40000000021 */
[----:B------:R-:W-:-:S04]  /*24490*/  PRMT R32, RZ, 0x7610, R32 ;  /* 0x00007610ff207816 */ /* 0x000fc80000000020 */
[----:B------:R0:W4:Y:S04]  /*244a0*/  @!P1 LDG.E.U8 R33, desc[UR20][R36.64] ;  /* 0x0000001424219981 */ /* 0x000128000c1e1100 */
[----:B------:R1:W4:Y:S01]  /*244b0*/  @!P1 LDG.E.U8 R32, desc[UR20][R34.64] ;  /* 0x0000001422209981 */ /* 0x000322000c1e1100 */
[----:B0-----:R-:W-:Y:S02]  /*244c0*/  @!P1 IMAD.MOV.U32 R36, RZ, RZ, R48 ;  /* 0x000000ffff249224 */ /* 0x001fe400078e0030 */
[----:B------:R-:W-:Y:S01]  /*244d0*/  @!P1 IMAD.MOV.U32 R37, RZ, RZ, R49 ;  /* 0x000000ffff259224 */ /* 0x000fe200078e0031 */
[----:B------:R-:W4:Y:S04]  /*244e0*/  LDL R48, [R1+0x5a4] ;  /* 0x0005a40001307983 */ /* 0x000f280000100800 */
[----:B------:R-:W4:Y:S01]  /*244f0*/  LDL R49, [R1+0x5a0] ;  /* 0x0005a00001317983 */ /* 0x000f220000100800 */
[----:B-1----:R-:W-:-:S02]  /*24500*/  PRMT R34, RZ, 0x7610, R34 ;  /* 0x00007610ff227816 */ /* 0x002fc40000000022 */
[----:B------:R-:W-:-:S04]  /*24510*/  PRMT R35, RZ, 0x7610, R35 ;  /* 0x00007610ff237816 */ /* 0x000fc80000000023 */
[----:B------:R0:W4:Y:S04]  /*24520*/  @!P1 LDG.E.U8 R34, desc[UR20][R36.64] ;  /* 0x0000001424229981 */ /* 0x000128000c1e1100 */
[----:B---3--:R1:W3:Y:S01]  /*24530*/  @!P1 LDG.E.U8 R35, desc[UR20][R44.64] ;  /* 0x000000142c239981 */ /* 0x0082e2000c1e1100 */
[----:B0-----:R-:W-:Y:S01]  /*24540*/  PRMT R36, RZ, 0x7610, R36 ;  /* 0x00007610ff247816 */ /* 0x001fe20000000024 */
[----:B-1----:R-:W-:Y:S02]  /*24550*/  @!P1 IMAD.MOV.U32 R44, RZ, RZ, R103 ;  /* 0x000000ffff2c9224 */ /* 0x002fe400078e0067 */
[----:B------:R-:W-:Y:S01]  /*24560*/  @!P1 IMAD.MOV.U32 R45, RZ, RZ, R104 ;  /* 0x000000ffff2d9224 */ /* 0x000fe200078e0068 */
[----:B------:R-:W3:Y:S04]  /*24570*/  LDL R103, [R1+0x620] ;  /* 0x0006200001677983 */ /* 0x000ee80000100800 */
[----:B------:R-:W3:Y:S01]  /*24580*/  LDL R104, [R1+0x398] ;  /* 0x0003980001687983 */ /* 0x000ee20000100800 */
[----:B------:R-:W-:-:S03]  /*24590*/  PRMT R37, RZ, 0x7610, R37 ;  /* 0x00007610ff257816 */ /* 0x000fc60000000025 */
[----:B------:R0:W3:Y:S02]  /*245a0*/  @!P1 LDG.E.U8 R36, desc[UR20][R44.64] ;  /* 0x000000142c249981 */ /* 0x0000e4000c1e1100 */
[----:B0-----:R-:W-:Y:S02]  /*245b0*/  @!P1 IMAD.MOV.U32 R44, RZ, RZ, R107 ;  /* 0x000000ffff2c9224 */ /* 0x001fe400078e006b */
[----:B------:R-:W-:Y:S01]  /*245c0*/  @!P1 IMAD.MOV.U32 R45, RZ, RZ, R108 ;  /* 0x000000ffff2d9224 */ /* 0x000fe200078e006c */
[----:B------:R-:W-:Y:S01]  /*245d0*/  PRMT R38, RZ, 0x7610, R38 ;  /* 0x00007610ff267816 */ /* 0x000fe20000000026 */
[----:B------:R-:W3:Y:S04]  /*245e0*/  LDL R108, [R1+0x568] ;  /* 0x00056800016c7983 */ /* 0x000ee80000100800 */
[----:B------:R0:W3:Y:S04]  /*245f0*/  @!P1 LDG.E.U8 R37, desc[UR20][R44.64] ;  /* 0x000000142c259981 */ /* 0x0000e8000c1e1100 */
[----:B------:R-:W3:Y:S01]  /*24600*/  LDL R107, [R1+0x56c] ;  /* 0x00056c00016b7983 */ /* 0x000ee20000100800 */
[----:B0-----:R-:W-:-:S02]  /*24610*/  @!P1 IMAD.MOV.U32 R44, RZ, RZ, R99 ;  /* 0x000000ffff2c9224 */ /* 0x001fc400078e0063 */
[----:B------:R-:W-:Y:S01]  /*24620*/  @!P1 IMAD.MOV.U32 R45, RZ, RZ, R101 ;  /* 0x000000ffff2d9224 */ /* 0x000fe200078e0065 */
[----:B------:R-:W3:Y:S04]  /*24630*/  LDL R99, [R1+0x4ac] ;  /* 0x0004ac0001637983 */ /* 0x000ee80000100800 */
[----:B------:R-:W3:Y:S04]  /*24640*/  LDL R101, [R1+0x4a8] ;  /* 0x0004a80001657983 */ /* 0x000ee80000100800 */
[----:B------:R-:W3:Y:S04]  /*24650*/  @!P1 LDG.E.U8 R38, desc[UR20][R44.64] ;  /* 0x000000142c269981 */ /* 0x000ee8000c1e1100 */
[----:B--2---:R4:W2:Y:S02]  /*24660*/  @!P1 LDG.E.U8 R43, desc[UR20][R46.64] ;  /* 0x000000142e2b9981 */ /* 0x0048a4000c1e1100 */
[----:B----4-:R-:W-:-:S02]  /*24670*/  @!P1 IMAD.MOV.U32 R46, RZ, RZ, R95 ;  /* 0x000000ffff2e9224 */ /* 0x010fc400078e005f */
[----:B------:R-:W-:Y:S01]  /*24680*/  @!P1 IMAD.MOV.U32 R47, RZ, RZ, R97 ;  /* 0x000000ffff2f9224 */ /* 0x000fe200078e0061 */
[----:B------:R-:W4:Y:S04]  /*24690*/  LDL R95, [R1+0x52c] ;  /* 0x00052c00015f7983 */ /* 0x000f280000100800 */
[----:B------:R-:W2:Y:S01]  /*246a0*/  LDL R97, [R1+0x528] ;  /* 0x0005280001617983 */ /* 0x000ea20000100800 */
[----:B------:R-:W-:Y:S02]  /*246b0*/  PRMT R45, RZ, 0x7610, R45 ;  /* 0x00007610ff2d7816 */ /* 0x000fe4000000002d */
[----:B------:R-:W-:-:S06]  /*246c0*/  PRMT R44, RZ, 0x7610, R44 ;  /* 0x00007610ff2c7816 */ /* 0x000fcc000000002c */
[----:B------:R0:W2:Y:S04]  /*246d0*/  @!P1 LDG.E.U8 R44, desc[UR20][R46.64] ;  /* 0x000000142e2c9981 */ /* 0x0000a8000c1e1100 */
[----:B------:R1:W2:Y:S01]  /*246e0*/  @!P1 LDG.E.U8 R45, desc[UR20][R48.64] ;  /* 0x00000014302d9981 */ /* 0x0002a2000c1e1100 */
[----:B0-----:R-:W-:Y:S01]  /*246f0*/  PRMT R46, RZ, 0x7610, R46 ;  /* 0x00007610ff2e7816 */ /* 0x001fe2000000002e */
[----:B-1----:R-:W-:Y:S02]  /*24700*/  @!P1 IMAD.MOV.U32 R48, RZ, RZ, R105 ;  /* 0x000000ffff309224 */ /* 0x002fe400078e0069 */
[----:B------:R-:W-:Y:S01]  /*24710*/  @!P1 IMAD.MOV.U32 R49, RZ, RZ, R106 ;  /* 0x000000ffff319224 */ /* 0x000fe200078e006a */
[----:B------:R-:W2:Y:S04]  /*24720*/  LDL R105, [R1+0x5ac] ;  /* 0x0005ac0001697983 */ /* 0x000ea80000100800 */
[----:B------:R-:W2:Y:S01]  /*24730*/  LDL R106, [R1+0x5a8] ;  /* 0x0005a800016a7983 */ /* 0x000ea20000100800 */
[----:B------:R-:W-:-:S03]  /*24740*/  PRMT R47, RZ, 0x7610, R47 ;  /* 0x00007610ff2f7816 */ /* 0x000fc6000000002f */
[----:B------:R3:W2:Y:S02]  /*24750*/  @!P1 LDG.E.U8 R46, desc[UR20][R48.64] ;  /* 0x00000014302e9981 */ /* 0x0006a4000c1e1100 */
[----:B---3--:R-:W-:Y:S02]  /*24760*/  @!P1 IMAD.MOV.U32 R48, RZ, RZ, R103 ;  /* 0x000000ffff309224 */ /* 0x008fe400078e0067 */
[----:B------:R-:W-:Y:S01]  /*24770*/  @!P1 IMAD.MOV.U32 R49, RZ, RZ, R104 ;  /* 0x000000ffff319224 */ /* 0x000fe200078e0068 */
[----:B------:R-:W3:Y:S04]  /*24780*/  LDL R103, [R1+0x5ec] ;  /* 0x0005ec0001677983 */ /* 0x000ee80000100800 */
[----:B------:R-:W3:Y:S04]  /*24790*/  LDL R104, [R1+0x5e8] ;  /* 0x0005e80001687983 */ /* 0x000ee80000100800 */
[----:B------:R0:W3:Y:S02]  /*247a0*/  @!P1 LDG.E.U8 R47, desc[UR20][R48.64] ;  /* 0x00000014302f9981 */ /* 0x0000e4000c1e1100 */
[----:B0-----:R-:W-:-:S02]  /*247b0*/  @!P1 IMAD.MOV.U32 R48, RZ, RZ, R109 ;  /* 0x000000ffff309224 */ /* 0x001fc400078e006d */
        /* <DEDUP_REMOVED lines=14> */
[----:B----4-:R-:W-:-:S02]  /*248a0*/  @!P1 IMAD.MOV.U32 R48, RZ, RZ, R95 ;  /* 0x000000ffff309224 */ /* 0x010fc400078e005f */
[----:B------:R-:W4:Y:S01]  /*248b0*/  LDL R95, [R1+0x4f4] ;  /* 0x0004f400015f7983 */ /* 0x000f220000100800 */
[----:B--2---:R-:W-:-:S03]  /*248c0*/  @!P1 IMAD.MOV.U32 R49, RZ, RZ, R97 ;  /* 0x000000ffff319224 */ /* 0x004fc600078e0061 */
[----:B------:R-:W2:Y:S01]  /*248d0*/  LDL R97, [R1+0x4f0] ;  /* 0x0004f00001617983 */ /* 0x000ea20000100800 */
[----:B------:R-:W-:Y:S02]  /*248e0*/  PRMT R53, RZ, 0x7610, R53 ;  /* 0x00007610ff357816 */ /* 0x000fe40000000035 */
[----:B------:R-:W-:-:S04]  /*248f0*/  PRMT R54, RZ, 0x7610, R54 ;  /* 0x00007610ff367816 */ /* 0x000fc80000000036 */
[----:B------:R0:W2:Y:S02]  /*24900*/  @!P1 LDG.E.U8 R53, desc[UR20][R48.64] ;  /* 0x0000001430359981 */ /* 0x0000a4000c1e1100 */
[----:B0-----:R-:W-:Y:S02]  /*24910*/  @!P1 IMAD.MOV.U32 R48, RZ, RZ, R107 ;  /* 0x000000ffff309224 */ /* 0x001fe400078e006b */
[----:B------:R-:W-:Y:S01]  /*24920*/  @!P1 IMAD.MOV.U32 R49, RZ, RZ, R108 ;  /* 0x000000ffff319224 */ /* 0x000fe200078e006c */
[----:B------:R-:W2:Y:S04]  /*24930*/  LDL R107, [R1+0x534] ;  /* 0x00053400016b7983 */ /* 0x000ea80000100800 */
[----:B------:R-:W2:Y:S04]  /*24940*/  LDL R108, [R1+0x530] ;  /* 0x00053000016c7983 */ /* 0x000ea80000100800 */
[----:B------:R0:W2:Y:S02]  /*24950*/  @!P1 LDG.E.U8 R54, desc[UR20][R48.64] ;  /* 0x0000001430369981 */ /* 0x0000a4000c1e1100 */
[----:B0-----:R-:W-:-:S02]  /*24960*/  @!P1 IMAD.MOV.U32 R48, RZ, RZ, R105 ;  /* 0x000000ffff309224 */ /* 0x001fc400078e0069 */
[----:B------:R-:W-:Y:S01]  /*24970*/  @!P1 IMAD.MOV.U32 R49, RZ, RZ, R106 ;  /* 0x000000ffff319224 */ /* 0x000fe200078e006a */
[----:B------:R-:W2:Y:S04]  /*24980*/  LDL R105, [R1+0x574] ;  /* 0x0005740001697983 */ /* 0x000ea80000100800 */
[----:B------:R-:W2:Y:S04]  /*24990*/  LDL R106, [R1+0x570] ;  /* 0x00057000016a7983 */ /* 0x000ea80000100800 */
[----:B------:R3:W2:Y:S02]  /*249a0*/  @!P1 LDG.E.U8 R59, desc[UR20][R48.64] ;  /* 0x00000014303b9981 */ /* 0x0006a4000c1e1100 */
[----:B---3--:R-:W-:-:S02]  /*249b0*/  @!P1 IMAD.MOV.U32 R48, RZ, RZ, R103 ;  /* 0x000000ffff309224 */ /* 0x008fc400078e0067 */
[----:B------:R-:W-:Y:S01]  /*249c0*/  @!P1 IMAD.MOV.U32 R49, RZ, RZ, R104 ;  /* 0x000000ffff319224 */ /* 0x000fe200078e0068 */
[----:B------:R-:W3:Y:S04]  /*249d0*/  LDL R103, [R1+0x5b4] ;  /* 0x0005b40001677983 */ /* 0x000ee80000100800 */
[----:B------:R-:W3:Y:S04]  /*249e0*/  LDL R104, [R1+0x5b0] ;  /* 0x0005b00001687983 */ /* 0x000ee80000100800 */
[----:B------:R0:W3:Y:S02]  /*249f0*/  @!P1 LDG.E.U8 R60, desc[UR20][R48.64] ;  /* 0x00000014303c9981 */ /* 0x0000e4000c1e1100 */
[----:B0-----:R-:W-:-:S02]  /*24a00*/  @!P1 IMAD.MOV.U32 R48, RZ, RZ, R109 ;  /* 0x000000ffff309224 */ /* 0x001fc400078e006d */
[----:B------:R-:W-:Y:S01]  /*24a10*/  @!P1 IMAD.MOV.U32 R49, RZ, RZ, R110 ;  /* 0x000000ffff319224 */ /* 0x000fe200078e006e */
[----:B------:R-:W3:Y:S04]  /*24a20*/  LDL R109, [R1+0x5f4] ;  /* 0x0005f400016d7983 */ /* 0x000ee80000100800 */
[----:B------:R0:W3:Y:S04]  /*24a30*/  @!P1 LDG.E.U8 R61, desc[UR20][R48.64] ;  /* 0x00000014303d9981 */ /* 0x0000e8000c1e1100 */
[----:B------:R-:W3:Y:S01]  /*24a40*/  LDL R110, [R1+0x5f0] ;  /* 0x0005f000016e7983 */ /* 0x000ee20000100800 */
[----:B0-----:R-:W-:-:S03]  /*24a50*/  @!P1 IMAD.MOV.U32 R48, RZ, RZ, R99 ;  /* 0x000000ffff309224 */ /* 0x001fc600078e0063 */
[----:B------:R-:W3:Y:S01]  /*24a60*/  LDL R99, [R1+0x628] ;  /* 0x0006280001637983 */ /* 0x000ee20000100800 */
[----:B------:R-:W-:-:S03]  /*24a70*/  @!P1 IMAD.MOV.U32 R49, RZ, RZ, R101 ;  /* 0x000000ffff319224 */ /* 0x000fc600078e0065 */
[----:B------:R-:W3:Y:S04]  /*24a80*/  LDL R101, [R1+0x3b0] ;  /* 0x0003b00001657983 */ /* 0x000ee80000100800 */
[----:B------:R0:W3:Y:S02]  /*24a90*/  @!P1 LDG.E.U8 R62, desc[UR20][R48.64] ;  /* 0x00000014303e9981 */ /* 0x0000e4000c1e1100 */
[----:B0-----:R-:W-:Y:S02]  /*24aa0*/  @!P1 IMAD.MOV.U32 R48, RZ, RZ, R111 ;  /* 0x000000ffff309224 */ /* 0x001fe400078e006f */
[----:B------:R-:W3:Y:S01]  /*24ab0*/  LDL R111, [R1+0x5bc] ;  /* 0x0005bc00016f7983 */ /* 0x000ee20000100800 */
[----:B------:R-:W-:-:S03]  /*24ac0*/  @!P1 IMAD.MOV.U32 R49, RZ, RZ, R112 ;  /* 0x000000ffff319224 */ /* 0x000fc600078e0070 */
[----:B------:R-:W3:Y:S04]  /*24ad0*/  LDL R112, [R1+0x5b8] ;  /* 0x0005b80001707983 */ /* 0x000ee80000100800 */
[----:B------:R4:W3:Y:S02]  /*24ae0*/  @!P1 LDG.E.U8 R63, desc[UR20][R48.64] ;  /* 0x00000014303f9981 */ /* 0x0008e4000c1e1100 */
[----:B----4-:R-:W-:Y:S02]  /*24af0*/  @!P1 IMAD.MOV.U32 R48, RZ, RZ, R95 ;  /* 0x000000ffff309224 */ /* 0x010fe400078e005f */
[----:B------:R-:W4:Y:S01]  /*24b00*/  LDL R95, [R1+0x47c] ;  /* 0x00047c00015f7983 */ /* 0x000f220000100800 */
[----:B--2---:R-:W-:-:S03]  /*24b10*/  @!P1 IMAD.MOV.U32 R49, RZ, RZ, R97 ;  /* 0x000000ffff319224 */ /* 0x004fc600078e0061 */
[----:B------:R-:W2:Y:S04]  /*24b20*/  LDL R97, [R1+0x478] ;  /* 0x0004780001617983 */ /* 0x000ea80000100800 */
[----:B------:R0:W2:Y:S02]  /*24b30*/  @!P1 LDG.E.U8 R64, desc[UR20][R48.64] ;  /* 0x0000001430409981 */ /* 0x0000a4000c1e1100 */
[----:B0-----:R-:W-:Y:S02]  /*24b40*/  @!P1 IMAD.MOV.U32 R48, RZ, RZ, R107 ;  /* 0x000000ffff309224 */ /* 0x001fe400078e006b */
[----:B------:R-:W2:Y:S01]  /*24b50*/  LDL R107, [R1+0x4bc] ;  /* 0x0004bc00016b7983 */ /* 0x000ea20000100800 */
[----:B------:R-:W-:-:S03]  /*24b60*/  @!P1 IMAD.MOV.U32 R49, RZ, RZ, R108 ;  /* 0x000000ffff319224 */ /* 0x000fc600078e006c */
[----:B------:R-:W2:Y:S04]  /*24b70*/  LDL R108, [R1+0x4b8] ;  /* 0x0004b800016c7983 */ /* 0x000ea80000100800 */
[----:B------:R0:W2:Y:S02]  /*24b80*/  @!P1 LDG.E.U8 R65, desc[UR20][R48.64] ;  /* 0x0000001430419981 */ /* 0x0000a4000c1e1100 */
[----:B0-----:R-:W-:Y:S02]  /*24b90*/  @!P1 IMAD.MOV.U32 R48, RZ, RZ, R105 ;  /* 0x000000ffff309224 */ /* 0x001fe400078e0069 */
[----:B------:R-:W2:Y:S01]  /*24ba0*/  LDL R105, [R1+0x4fc] ;  /* 0x0004fc0001697983 */ /* 0x000ea20000100800 */
[----:B------:R-:W-:-:S03]  /*24bb0*/  @!P1 IMAD.MOV.U32 R49, RZ, RZ, R106 ;  /* 0x000000ffff319224 */ /* 0x000fc600078e006a */
[----:B------:R-:W2:Y:S04]  /*24bc0*/  LDL R106, [R1+0x4f8] ;  /* 0x0004f800016a7983 */ /* 0x000ea80000100800 */
[----:B------:R3:W2:Y:S02]  /*24bd0*/  @!P1 LDG.E.U8 R66, desc[UR20][R48.64] ;  /* 0x0000001430429981 */ /* 0x0006a4000c1e1100 */
[----:B---3--:R-:W-:Y:S02]  /*24be0*/  @!P1 IMAD.MOV.U32 R48, RZ, RZ, R103 ;  /* 0x000000ffff309224 */ /* 0x008fe400078e0067 */
[----:B------:R-:W3:Y:S01]  /*24bf0*/  LDL R103, [R1+0x57c] ;  /* 0x00057c0001677983 */ /* 0x000ee20000100800 */
[----:B------:R-:W-:-:S03]  /*24c00*/  @!P1 IMAD.MOV.U32 R49, RZ, RZ, R104 ;  /* 0x000000ffff319224 */ /* 0x000fc600078e0068 */
[----:B------:R-:W3:Y:S01]  /*24c10*/  LDL R104, [R1+0x578] ;  /* 0x0005780001687983 */ /* 0x000ee20000100800 */
[----:B------:R-:W-:-:S03]  /*24c20*/  PRMT R68, RZ, 0x7610, R68 ;  /* 0x00007610ff447816 */ /* 0x000fc60000000044 */
[----:B------:R0:W3:Y:S01]  /*24c30*/  @!P1 LDG.E.U8 R67, desc[UR20][R48.64] ;  /* 0x0000001430439981 */ /* 0x0000e2000c1e1100 */
[----:B------:R-:W-:Y:S01]  /*24c40*/  PRMT R69, RZ, 0x7610, R69 ;  /* 0x00007610ff457816 */ /* 0x000fe20000000045 */
[----:B0-----:R-:W-:Y:S02]  /*24c50*/  @!P1 IMAD.MOV.U32 R48, RZ, RZ, R109 ;  /* 0x000000ffff309224 */ /* 0x001fe400078e006d */
[----:B------:R-:W3:Y:S01]  /*24c60*/  LDL R109, [R1+0x5fc] ;  /* 0x0005fc00016d7983 */ /* 0x000ee20000100800 */
[----:B------:R-:W-:-:S03]  /*24c70*/  @!P1 IMAD.MOV.U32 R49, RZ, RZ, R110 ;  /* 0x000000ffff319224 */ /* 0x000fc600078e006e */
[----:B------:R-:W3:Y:S04]  /*24c80*/  LDL R110, [R1+0x5f8] ;  /* 0x0005f800016e7983 */ /* 0x000ee80000100800 */
[----:B------:R0:W3:Y:S02]  /*24c90*/  @!P1 LDG.E.U8 R68, desc[UR20][R48.64] ;  /* 0x0000001430449981 */ /* 0x0000e4000c1e1100 */
[----:B0-----:R-:W-:Y:S02]  /*24ca0*/  @!P1 IMAD.MOV.U32 R48, RZ, RZ, R99 ;  /* 0x000000ffff309224 */ /* 0x001fe400078e0063 */
        /* <DEDUP_REMOVED lines=10> */
[----:B------:R0:W2:Y:S01]  /*24d50*/  @!P1 LDG.E.U8 R70, desc[UR20][R48.64] ;  /* 0x0000001430469981 */ /* 0x0000a2000c1e1100 */
[----:B------:R-:W-:Y:S01]  /*24d60*/  PRMT R73, RZ, 0x7610, R73 ;  /* 0x00007610ff497816 */ /* 0x000fe20000000049 */
[----:B0-----:R-:W-:Y:S01]  /*24d70*/  @!P1 IMAD.MOV.U32 R48, RZ, RZ, R107 ;  /* 0x000000ffff309224 */ /* 0x001fe200078e006b */
[----:B------:R-:W-:Y:S01]  /*24d80*/  PRMT R74, RZ, 0x7610, R74 ;  /* 0x00007610ff4a7816 */ /* 0x000fe2000000004a */
[----:B------:R-:W2:Y:S01]  /*24d90*/  LDL R107, [R1+0x4c4] ;  /* 0x0004c400016b7983 */ /* 0x000ea20000100800 */
[----:B------:R-:W-:Y:S01]  /*24da0*/  @!P1 IMAD.MOV.U32 R49, RZ, RZ, R108 ;  /* 0x000000ffff319224 */ /* 0x000fe200078e006c */
[----:B------:R-:W-:Y:S02]  /*24db0*/  PRMT R75, RZ, 0x7610, R75 ;  /* 0x00007610ff4b7816 */ /* 0x000fe4000000004b */
[----:B------:R-:W2:Y:S04]  /*24dc0*/  LDL R108, [R1+0x4c0] ;  /* 0x0004c000016c7983 */ /* 0x000ea80000100800 */
[----:B------:R0:W2:Y:S02]  /*24dd0*/  @!P1 LDG.E.U8 R72, desc[UR20][R48.64] ;  /* 0x0000001430489981 */ /* 0x0000a4000c1e1100 */
[----:B0-----:R-:W-:Y:S01]  /*24de0*/  @!P1 IMAD.MOV.U32 R48, RZ, RZ, R105 ;  /* 0x000000ffff309224 */ /* 0x001fe200078e0069 */
[----:B------:R-:W-:Y:S01]  /*24df0*/  PRMT R76, RZ, 0x7610, R76 ;  /* 0x00007610ff4c7816 */ /* 0x000fe2000000004c */
[----:B------:R-:W2:Y:S01]  /*24e00*/  LDL R105, [R1+0x504] ;  /* 0x0005040001697983 */ /* 0x000ea20000100800 */
[----:B------:R-:W-:-:S03]  /*24e10*/  @!P1 IMAD.MOV.U32 R49, RZ, RZ, R106 ;  /* 0x000000ffff319224 */ /* 0x000fc600078e006a */
[----:B------:R-:W2:Y:S04]  /*24e20*/  LDL R106, [R1+0x500] ;  /* 0x00050000016a7983 */ /* 0x000ea80000100800 */
[----:B------:R0:W2:Y:S02]  /*24e30*/  @!P1 LDG.E.U8 R73, desc[UR20][R48.64] ;  /* 0x0000001430499981 */ /* 0x0000a4000c1e1100 */
[----:B0-----:R-:W-:Y:S02]  /*24e40*/  @!P1 IMAD.MOV.U32 R48, RZ, RZ, R113 ;  /* 0x000000ffff309224 */ /* 0x001fe400078e0071 */
[----:B------:R-:W-:Y:S01]  /*24e50*/  @!P1 IMAD.MOV.U32 R49, RZ, RZ, R114 ;  /* 0x000000ffff319224 */ /* 0x000fe200078e0072 */
[----:B------:R-:W-:Y:S01]  /*24e60*/  PRMT R77, RZ, 0x7610, R77 ;  /* 0x00007610ff4d7816 */ /* 0x000fe2000000004d */
[----:B------:R-:W2:Y:S04]  /*24e70*/  LDL R114, [R1+0x488] ;  /* 0x0004880001727983 */ /* 0x000ea80000100800 */
[----:B------:R3:W2:Y:S01]  /*24e80*/  @!P1 LDG.E.U8 R74, desc[UR20][R48.64] ;  /* 0x00000014304a9981 */ /* 0x0006a2000c1e1100 */
[----:B------:R-:W-:-:S03]  /*24e90*/  PRMT R78, RZ, 0x7610, R78 ;  /* 0x00007610ff4e7816 */ /* 0x000fc6000000004e */
[----:B------:R-:W2:Y:S01]  /*24ea0*/  LDL R113, [R1+0x48c] ;  /* 0x00048c0001717983 */ /* 0x000ea20000100800 */
[----:B---3--:R-:W-:Y:S02]  /*24eb0*/  @!P1 IMAD.MOV.U32 R48, RZ, RZ, R103 ;  /* 0x000000ffff309224 */ /* 0x008fe400078e0067 */
[----:B------:R-:W-:Y:S01]  /*24ec0*/  @!P1 IMAD.MOV.U32 R49, RZ, RZ, R104 ;  /* 0x000000ffff319224 */ /* 0x000fe200078e0068 */
[----:B------:R-:W3:Y:S04]  /*24ed0*/  LDL R103, [R1+0x544] ;  /* 0x0005440001677983 */ /* 0x000ee80000100800 */
[----:B------:R0:W3:Y:S04]  /*24ee0*/  @!P1 LDG.E.U8 R75, desc[UR20][R48.64] ;  /* 0x00000014304b9981 */ /* 0x0000e8000c1e1100 */
[----:B------:R-:W3:Y:S01]  /*24ef0*/  LDL R104, [R1+0x540] ;  /* 0x0005400001687983 */ /* 0x000ee20000100800 */
[----:B0-----:R-:W-:-:S02]  /*24f00*/  @!P1 IMAD.MOV.U32 R48, RZ, RZ, R111 ;  /* 0x000000ffff309224 */ /* 0x001fc400078e006f */
[----:B------:R-:W-:Y:S01]  /*24f10*/  @!P1 IMAD.MOV.U32 R49, RZ, RZ, R112 ;  /* 0x000000ffff319224 */ /* 0x000fe200078e0070 */
[----:B------:R-:W3:Y:S04]  /*24f20*/  LDL R111, [R1+0x4cc] ;  /* 0x0004cc00016f7983 */ /* 0x000ee80000100800 */
[----:B------:R0:W3:Y:S04]  /*24f30*/  @!P1 LDG.E.U8 R76, desc[UR20][R48.64] ;  /* 0x00000014304c9981 */ /* 0x0000e8000c1e1100 */
[----:B------:R-:W3:Y:S01]  /*24f40*/  LDL R112, [R1+0x4c8] ;  /* 0x0004c80001707983 */ /* 0x000ee20000100800 */
[----:B0-----:R-:W-:-:S02]  /*24f50*/  @!P1 IMAD.MOV.U32 R48, RZ, RZ, R109 ;  /* 0x000000ffff309224 */ /* 0x001fc400078e006d */
        /* <DEDUP_REMOVED lines=14> */
[----:B------:R-:W-:-:S03]  /*25040*/  PRMT R80, RZ, 0x7610, R80 ;  /* 0x00007610ff507816 */ /* 0x000fc60000000050 */
[----:B------:R0:W2:Y:S01]  /*25050*/  @!P1 LDG.E.U8 R79, desc[UR20][R48.64] ;  /* 0x00000014304f9981 */ /* 0x0000a2000c1e1100 */
[----:B------:R-:W-:Y:S02]  /*25060*/  PRMT R81, RZ, 0x7610, R81 ;  /* 0x00007610ff517816 */ /* 0x000fe40000000051 */
[----:B------:R-:W-:Y:S01]  /*25070*/  PRMT R82, RZ, 0x7610, R82 ;  /* 0x00007610ff527816 */ /* 0x000fe20000000052 */
        /* <DEDUP_REMOVED lines=9> */
[----:B------:R3:W2:Y:S01]  /*25110*/  @!P1 LDG.E.U8 R81, desc[UR20][R48.64] ;  /* 0x0000001430519981 */ /* 0x0006a2000c1e1100 */
[----:B------:R-:W-:Y:S01]  /*25120*/  PRMT R83, RZ, 0x7610, R83 ;  /* 0x00007610ff537816 */ /* 0x000fe20000000053 */
[----:B---3--:R-:W-:Y:S02]  /*25130*/  @!P1 IMAD.MOV.U32 R48, RZ, RZ, R103 ;  /* 0x000000ffff309224 */ /* 0x008fe400078e0067 */
[----:B------:R-:W3:Y:S01]  /*25140*/  LDL R103, [R1+0x5cc] ;  /* 0x0005cc0001677983 */ /* 0x000ee20000100800 */
[----:B------:R-:W-:-:S03]  /*25150*/  @!P1 IMAD.MOV.U32 R49, RZ, RZ, R104 ;  /* 0x000000ffff319224 */ /* 0x000fc600078e0068 */
[----:B------:R-:W3:Y:S04]  /*25160*/  LDL R104, [R1+0x5c8] ;  /* 0x0005c80001687983 */ /* 0x000ee80000100800 */
[----:B------:R0:W3:Y:S04]  /*25170*/  @!P1 LDG.E.U8 R82, desc[UR20][R48.64] ;  /* 0x0000001430529981 */ /* 0x0000e8000c1e1100 */
[----:B------:R1:W-:Y:S04]  /*25180*/  STS.U8 [R11+UR9+0xcb00], R124 ;  /* 0x00cb007c0b007988 */ /* 0x0003e80008000009 */
[----:B------:R0:W-:Y:S02]  /*25190*/  STS.U8 [R11+UR9+0x8f00], R126 ;  /* 0x008f007e0b007988 */ /* 0x0001e40008000009 */
[----:B0-----:R-:W-:-:S02]  /*251a0*/  @!P1 IMAD.MOV.U32 R48, RZ, RZ, R99 ;  /* 0x000000ffff309224 */ /* 0x001fc400078e0063 */
[----:B------:R-:W3:Y:S01]  /*251b0*/  LDL R99, [R1+0x60c] ;  /* 0x00060c0001637983 */ /* 0x000ee20000100800 */
[----:B------:R-:W-:-:S03]  /*251c0*/  @!P1 IMAD.MOV.U32 R49, RZ, RZ, R101 ;  /* 0x000000ffff319224 */ /* 0x000fc600078e0065 */
[----:B------:R-:W3:Y:S04]  /*251d0*/  LDL R101, [R1+0x608] ;  /* 0x0006080001657983 */ /* 0x000ee80000100800 */
[----:B------:R4:W3:Y:S04]  /*251e0*/  @!P1 LDG.E.U8 R83, desc[UR20][R48.64] ;  /* 0x0000001430539981 */ /* 0x0008e8000c1e1100 */
[----:B------:R0:W-:Y:S04]  /*251f0*/  STS.U8 [R11+UR9+0xcf00], R158 ;  /* 0x00cf009e0b007988 */ /* 0x0001e80008000009 */
[----:B------:R0:W-:Y:S04]  /*25200*/  STS.U8 [R11+UR9+0x9300], R160 ;  /* 0x009300a00b007988 */ /* 0x0001e80008000009 */
[----:B------:R0:W-:Y:S04]  /*25210*/  STS.U8 [R11+UR9+0xd300], R3 ;  /* 0x00d300030b007988 */ /* 0x0001e80008000009 */
[----:B------:R0:W-:Y:S04]  /*25220*/  STS.U8 [R11+UR9+0x9700], R2 ;  /* 0x009700020b007988 */ /* 0x0001e80008000009 */
[----:B------:R0:W-:Y:S04]  /*25230*/  STS.U8 [R11+UR9+0xd700], R5 ;  /* 0x00d700050b007988 */ /* 0x0001e80008000009 */
[----:B------:R0:W-:Y:S01]  /*25240*/  STS.U8 [R11+UR9+0x9b00], R4 ;  /* 0x009b00040b007988 */ /* 0x0001e20008000009 */
[----:B----4-:R-:W-:-:S03]  /*25250*/  @!P1 IMAD.MOV.U32 R48, RZ, RZ, R95 ;  /* 0x000000ffff309224 */ /* 0x010fc600078e005f */
[----:B------:R-:W4:Y:S01]  /*25260*/  LDL R95, [R1+0x3bc] ;  /* 0x0003bc00015f7983 */ /* 0x000f220000100800 */
[----:B--2---:R-:W-:-:S03]  /*25270*/  @!P1 IMAD.MOV.U32 R49, RZ, RZ, R97 ;  /* 0x000000ffff319224 */ /* 0x004fc600078e0061 */
[----:B------:R-:W2:Y:S04]  /*25280*/  LDL R97, [R1+0x39c] ;  /* 0x00039c0001617983 */ /* 0x000ea80000100800 */
[----:B-1----:R-:W2:Y:S04]  /*25290*/  LDL.LU R124, [R1+0xb5c] ;  /* 0x000b5c00017c7983 */ /* 0x002ea80000300800 */
[----:B------:R-:W2:Y:S04]  /*252a0*/  LDL.LU R126, [R1+0xb58] ;  /* 0x000b5800017e7983 */ /* 0x000ea80000300800 */
[----:B0-----:R-:W2:Y:S04]  /*252b0*/  LDL.LU R158, [R1+0xb50] ;  /* 0x000b5000019e7983 */ /* 0x001ea80000300800 */
[----:B------:R-:W2:Y:S04]  /*252c0*/  LDL.LU R160, [R1+0xba8] ;  /* 0x000ba80001a07983 */ /* 0x000ea80000300800 */
[----:B------:R-:W2:Y:S04]  /*252d0*/  LDL.LU R3, [R1+0xba4] ;  /* 0x000ba40001037983 */ /* 0x000ea80000300800 */
[----:B------:R-:W2:Y:S04]  /*252e0*/  LDL.LU R2, [R1+0xba0] ;  /* 0x000ba00001027983 */ /* 0x000ea80000300800 */
[----:B------:R-:W2:Y:S04]  /*252f0*/  LDL.LU R5, [R1+0xb9c] ;  /* 0x000b9c0001057983 */ /* 0x000ea80000300800 */
[----:B------:R-:W2:Y:S01]  /*25300*/  LDL.LU R4, [R1+0xb98] ;  /* 0x000b980001047983 */ /* 0x000ea20000300800 */
[----:B------:R-:W-:-:S02]  /*25310*/  PRMT R84, RZ, 0x7610, R84 ;  /* 0x00007610ff547816 */ /* 0x000fc40000000054 */
[----:B------:R-:W-:-:S04]  /*25320*/  PRMT R85, RZ, 0x7610, R85 ;  /* 0x00007610ff557816 */ /* 0x000fc80000000055 */
[----:B------:R0:W2:Y:S01]  /*25330*/  @!P1 LDG.E.U8 R84, desc[UR20][R48.64] ;  /* 0x0000001430549981 */ /* 0x0000a2000c1e1100 */
[----:B------:R-:W-:Y:S01]  /*25340*/  PRMT R86, RZ, 0x7610, R86 ;  /* 0x00007610ff567816 */ /* 0x000fe20000000056 */
[----:B0-----:R-:W-:Y:S02]  /*25350*/  @!P1 IMAD.MOV.U32 R48, RZ, RZ, R117 ;  /* 0x000000ffff309224 */ /* 0x001fe400078e0075 */
[----:B------:R-:W-:-:S05]  /*25360*/  @!P1 IMAD.MOV.U32 R49, RZ, RZ, R118 ;  /* 0x000000ffff319224 */ /* 0x000fca00078e0076 */
        /* <DEDUP_REMOVED lines=19> */
[----:B------:R-:W-:Y:S01]  /*254a0*/  @!P1 IMAD.MOV.U32 R49, RZ, RZ, R108 ;  /* 0x000000ffff319224 */ /* 0x000fe200078e006c */
[----:B------:R0:W-:Y:S04]  /*254b0*/  STS.U8 [R11+UR9+0xdb00], R12 ;  /* 0x00db000c0b007988 */ /* 0x0001e80008000009 */
[----:B------:R1:W2:Y:S01]  /*254c0*/  @!P1 LDG.E.U8 R90, desc[UR20][R48.64] ;  /* 0x00000014305a9981 */ /* 0x0002a2000c1e1100 */
[----:B------:R-:W-:Y:S01]  /*254d0*/  PRMT R92, RZ, 0x7610, R92 ;  /* 0x00007610ff5c7816 */ /* 0x000fe2000000005c */
[----:B0-----:R-:W0:Y:S01]  /*254e0*/  S2R R12, SR_TID.X ;  /* 0x00000000000c7919 */ /* 0x001e220000002100 */
[----:B-1----:R-:W-:-:S02]  /*254f0*/  @!P1 IMAD.MOV.U32 R48, RZ, RZ, R105 ;  /* 0x000000ffff309224 */ /* 0x002fc400078e0069 */
[----:B------:R-:W-:-:S05]  /*25500*/  @!P1 IMAD.MOV.U32 R49, RZ, RZ, R106 ;  /* 0x000000ffff319224 */ /* 0x000fca00078e006a */
[----:B------:R3:W2:Y:S01]  /*25510*/  @!P1 LDG.E.U8 R91, desc[UR20][R48.64] ;  /* 0x00000014305b9981 */ /* 0x0006a2000c1e1100 */
[----:B------:R-:W-:Y:S01]  /*25520*/  PRMT R93, RZ, 0x7610, R93 ;  /* 0x00007610ff5d7816 */ /* 0x000fe2000000005d */
[----:B---3--:R-:W-:Y:S02]  /*25530*/  @!P1 IMAD.MOV.U32 R48, RZ, RZ, R103 ;  /* 0x000000ffff309224 */ /* 0x008fe400078e0067 */
[----:B------:R-:W-:-:S05]  /*25540*/  @!P1 IMAD.MOV.U32 R49, RZ, RZ, R104 ;  /* 0x000000ffff319224 */ /* 0x000fca00078e0068 */
[----:B------:R1:W3:Y:S01]  /*25550*/  @!P1 LDG.E.U8 R92, desc[UR20][R48.64] ;  /* 0x00000014305c9981 */ /* 0x0002e2000c1e1100 */
[----:B------:R-:W-:Y:S01]  /*25560*/  PRMT R94, RZ, 0x7610, R94 ;  /* 0x00007610ff5e7816 */ /* 0x000fe2000000005e */
[----:B-1----:R-:W-:Y:S02]  /*25570*/  @!P1 IMAD.MOV.U32 R48, RZ, RZ, R99 ;  /* 0x000000ffff309224 */ /* 0x002fe400078e0063 */
[----:B------:R-:W-:-:S05]  /*25580*/  @!P1 IMAD.MOV.U32 R49, RZ, RZ, R101 ;  /* 0x000000ffff319224 */ /* 0x000fca00078e0065 */
[----:B------:R4:W3:Y:S01]  /*25590*/  @!P1 LDG.E.U8 R93, desc[UR20][R48.64] ;  /* 0x00000014305d9981 */ /* 0x0008e2000c1e1100 */
        /* <DEDUP_REMOVED lines=21> */
[----:B----4-:R-:W-:-:S02]  /*256f0*/  @!P1 IMAD.MOV.U32 R48, RZ, RZ, R95 ;  /* 0x000000ffff309224 */ /* 0x010fc400078e005f */
[----:B--2---:R-:W-:-:S05]  /*25700*/  @!P1 IMAD.MOV.U32 R49, RZ, RZ, R97 ;  /* 0x000000ffff319224 */ /* 0x004fca00078e0061 */
[----:B------:R-:W2:Y:S04]  /*25710*/  @!P1 LDG.E.U8 R94, desc[UR20][R48.64] ;  /* 0x00000014305e9981 */ /* 0x000ea8000c1e1100 */
        /* <DEDUP_REMOVED lines=9> */
[----:B0-----:R0:W5:Y:S04]  /*257b0*/  LDL.LU R4, [R1+0xb94] ;  /* 0x000b940001047983 */ /* 0x0011680000300800 */
[----:B------:R0:W5:Y:S04]  /*257c0*/  LDL.LU R5, [R1+0xb90] ;  /* 0x000b900001057983 */ /* 0x0001680000300800 */
[----:B------:R0:W5:Y:S04]  /*257d0*/  LDL.LU R2, [R1+0xb8c] ;  /* 0x000b8c0001027983 */ /* 0x0001680000300800 */
[----:B------:R1:W-:Y:S04]  /*257e0*/  STS.U8 [R12+UR9+0x8f80], R3 ;  /* 0x008f80030c007988 */ /* 0x0003e80008000009 */
[----:B------:R4:W-:Y:S04]  /*257f0*/  STS.U8 [R12+UR9+0xcf80], R160 ;  /* 0x00cf80a00c007988 */ /* 0x0009e80008000009 */
[----:B------:R0:W-:Y:S04]  /*25800*/  STS.U8 [R12+UR9+0x9380], R144 ;  /* 0x009380900c007988 */ /* 0x0001e80008000009 */
[----:B-1----:R1:W5:Y:S04]  /*25810*/  LDL.LU R3, [R1+0xb88] ;  /* 0x000b880001037983 */ /* 0x0023680000300800 */
[----:B----4-:R1:W5:Y:S04]  /*25820*/  LDL.LU R160, [R1+0xb84] ;  /* 0x000b840001a07983 */ /* 0x0103680000300800 */
[----:B0-----:R1:W5:Y:S04]  /*25830*/  LDL.LU R144, [R1+0xb80] ;  /* 0x000b800001907983 */ /* 0x0013680000300800 */
[----:B------:R0:W-:Y:S04]  /*25840*/  STS.U8 [R12+UR9+0xd380], R15 ;  /* 0x00d3800f0c007988 */ /* 0x0001e80008000009 */
[----:B------:R4:W-:Y:S04]  /*25850*/  STS.U8 [R12+UR9+0x9780], R14 ;  /* 0x0097800e0c007988 */ /* 0x0009e80008000009 */
[----:B------:R1:W-:Y:S04]  /*25860*/  STS.U8 [R12+UR9+0xd780], R13 ;  /* 0x00d7800d0c007988 */ /* 0x0003e80008000009 */
[----:B0-----:R0:W5:Y:S04]  /*25870*/  LDL.LU R15, [R1+0xb7c] ;  /* 0x000b7c00010f7983 */ /* 0x0011680000300800 */
[----:B----4-:R0:W5:Y:S04]  /*25880*/  LDL.LU R14, [R1+0xb78] ;  /* 0x000b7800010e7983 */ /* 0x0101680000300800 */
[----:B-1----:R0:W5:Y:S04]  /*25890*/  LDL.LU R13, [R1+0xb74] ;  /* 0x000b7400010d7983 */ /* 0x0021680000300800 */
[----:B------:R1:W-:Y:S04]  /*258a0*/  STS.U8 [R12+UR9+0x9b80], R0 ;  /* 0x009b80000c007988 */ /* 0x0003e80008000009 */
[----:B-1----:R0:W5:Y:S04]  /*258b0*/  LDL.LU R0, [R1+0xb70] ;  /* 0x000b700001007983 */ /* 0x0021680000300800 */
[----:B------:R0:W-:Y:S04]  /*258c0*/  STS.U8 [R12+UR9+0xdb80], R164 ;  /* 0x00db80a40c007988 */ /* 0x0001e80008000009 */
        /* <DEDUP_REMOVED lines=79> */
[----:B---3--:R0:W-:Y:S04]  /*25dc0*/  STS.U8 [R12+UR9+0x13780], R92 ;  /* 0x0137805c0c007988 */ /* 0x0081e80008000009 */
[----:B------:R0:W-:Y:S04]  /*25dd0*/  STS.U8 [R12+UR9+0x13b80], R93 ;  /* 0x013b805d0c007988 */ /* 0x0001e80008000009 */
[----:B--2---:R0:W-:Y:S01]  /*25de0*/  STS.U8 [R12+UR9+0x13f80], R94 ;  /* 0x013f805e0c007988 */ /* 0x0041e20008000009 */
[----:B------:R1:W-:Y:S06]  /*25df0*/  MEMBAR.ALL.CTA ;  /* 0x0000000000007992 */ /* 0x0003ec0000008000 */
[----:B-1----:R-:W1:Y:S01]  /*25e00*/  FENCE.VIEW.ASYNC.S ;  /* 0x00000000000073c6 */ /* 0x002e620000000000 */
[----:B------:R-:W-:Y:S01]  /*25e10*/  ULEA UR11, UR18, UR9, 0x3 ;  /* 0x00000009120b7291 */ /* 0x000fe2000f8e18ff */
[----:B------:R-:W-:-:S03]  /*25e20*/  UMOV UR4, UR5 ;  /* 0x0000000500047c82 */ /* 0x000fc60008000000 */
[----:B------:R-:W-:Y:S01]  /*25e30*/  UIADD3 UR11, UPT, UPT, UR11, 0x14000, URZ ;  /* 0x000140000b0b7890 */ /* 0x000fe2000fffe0ff */
[----:B-1----:R-:W-:Y:S06]  /*25e40*/  BAR.SYNC.DEFER_BLOCKING 0x0 ;  /* 0x0000000000007b1d */ /* 0x002fec0000010000 */
[----:B0-----:R-:W-:Y:S05]  /*25e50*/  @P0 BRA `(.L_x_9) ;  /* 0x0000000000880947 */ /* 0x001fea0003800000 */
[----:B------:R-:W-:Y:S02]  /*25e60*/  UIADD3 UR19, UPT, UPT, UR8, 0x40, URZ ;  /* 0x0000004008137890 */ /* 0x000fe4000fffe0ff */
[----:B------:R-:W-:Y:S02]  /*25e70*/  UIADD3 UR50, UPT, UPT, UR8, 0x40, URZ ;  /* 0x0000004008327890 */ /* 0x000fe4000fffe0ff */
[----:B------:R-:W-:Y:S01]  /*25e80*/  UIADD3 UR51, UPT, UPT, UR8, 0x40, URZ ;  /* 0x0000004008337890 */ /* 0x000fe2000fffe0ff */
[----:B------:R-:W-:Y:S01]  /*25e90*/  UMOV UR16, 0x0 ;  /* 0x0000000000107882 */ /* 0x000fe20000000000 */
[----:B------:R-:W-:Y:S01]  /*25ea0*/  UMOV UR17, 0x8108010 ;  /* 0x0810801000117882 */ /* 0x000fe20000000000 */
[----:B------:R-:W-:Y:S01]  /*25eb0*/  UMOV UR15, 0x40004040 ;  /* 0x40004040000f7882 */ /* 0x000fe20000000000 */
[----:B------:R-:W-:Y:S02]  /*25ec0*/  UIADD3 UR56, UPT, UPT, UR8, 0x40, URZ ;  /* 0x0000004008387890 */ /* 0x000fe4000fffe0ff */
[----:B------:R0:W-:Y:S01]  /*25ed0*/  UTCQMMA gdesc[UR14], gdesc[UR12], tmem[UR8], tmem[UR16], idesc[UR17], UPT ;  /* 0x00ff100c0e0075ea */ /* 0x0001e2000b800308 */
[----:B------:R-:W-:Y:S01]  /*25ee0*/  UMOV UR42, 0x0 ;  /* 0x00000000002a7882 */ /* 0x000fe20000000000 */
[----:B------:R-:W-:Y:S01]  /*25ef0*/  UMOV UR43, 0x8108010 ;  /* 0x08108010002b7882 */ /* 0x000fe20000000000 */
[----:B------:R-:W-:Y:S01]  /*25f00*/  UMOV UR44, 0x0 ;  /* 0x00000000002c7882 */ /* 0x000fe20000000000 */
[----:B------:R-:W-:Y:S01]  /*25f10*/  UMOV UR45, 0x8108010 ;  /* 0x08108010002d7882 */ /* 0x000fe20000000000 */
        /* <DEDUP_REMOVED lines=11> */
[----:B------:R-:W-:Y:S01]  /*25fd0*/  UMOV UR6, UR11 ;  /* 0x0000000b00067c82 */ /* 0x000fe20008000000 */
[----:B------:R-:W-:Y:S01]  /*25fe0*/  UMOV UR7, URZ ;  /* 0x000000ff00077c82 */ /* 0x000fe20008000000 */
[----:B------:R0:W-:Y:S01]  /*25ff0*/  UTCQMMA gdesc[UR34], gdesc[UR12], tmem[UR19], tmem[UR48], idesc[UR49], UPT ;  /* 0x00ff300c220075ea */ /* 0x0001e2000b800313 */
[----:B------:R-:W-:Y:S01]  /*26000*/  UMOV UR58, 0x0 ;  /* 0x00000000003a7882 */ /* 0x000fe20000000000 */
[----:B------:R-:W-:Y:S01]  /*26010*/  UMOV UR59, 0x8108010 ;  /* 0x08108010003b7882 */ /* 0x000fe20000000000 */
[----:B------:R0:W-:Y:S01]  /*26020*/  UTCQMMA gdesc[UR36], gdesc[UR24], tmem[UR50], tmem[UR52], idesc[UR53], UPT ;  /* 0x00ff3418240075ea */ /* 0x0001e2000b800332 */
[----:B------:R-:W-:Y:S01]  /*26030*/  UMOV UR5, UR6 ;  /* 0x0000000600057c82 */ /* 0x000fe20008000000 */
[----:B------:R0:W-:Y:S01]  /*26040*/  UTCQMMA gdesc[UR38], gdesc[UR28], tmem[UR51], tmem[UR54], idesc[UR55], UPT ;  /* 0x00ff361c260075ea */ /* 0x0001e2000b800333 */
[----:B------:R0:W-:Y:S01]  /*26050*/  UTCQMMA gdesc[UR40], gdesc[UR32], tmem[UR56], tmem[UR58], idesc[UR59], UPT ;  /* 0x00ff3a20280075ea */ /* 0x0001e2000b800338 */
[----:B------:R0:W-:Y:S01]  /*26060*/  UTCBAR [UR5], URZ ;  /* 0x000000ff050073e9 */ /* 0x0001e200080000ff */
[----:B------:R-:W-:Y:S01]  /*26070*/  NOP ;  /* 0x0000000000007918 */ /* 0x000fe20000000000 */
.L_x_9:
[----:B------:R-:W2:Y:S04]  /*26080*/  LDL R17, [R1+0xb6c] ;  /* 0x000b6c0001117983 */ /* 0x000ea80000100800 */
[----:B------:R-:W2:Y:S01]  /*26090*/  LDL.LU R16, [R1+0xb54] ;  /* 0x000b540001107983 */ /* 0x000ea20000300800 */
[----:B------:R-:W-:-:S04]  /*260a0*/  UIADD3 UR18, UPT, UPT, UR18, 0x1, URZ ;  /* 0x0000000112127890 */ /* 0x000fc8000fffe0ff */
[----:B------:R-:W-:-:S04]  /*260b0*/  UISETP.GT.AND UP1, UPT, UR18, 0x1, UPT ;  /* 0x000000011200788c */ /* 0x000fc8000bf24270 */
[----:B0-----:R-:W-:Y:S02]  /*260c0*/  USEL UR5, URZ, 0x1, !UP1 ;  /* 0x00000001ff057887 */ /* 0x001fe4000c800000 */
[----:B------:R-:W-:Y:S02]  /*260d0*/  USEL UR18, UR18, URZ, !UP1 ;  /* 0x000000ff12127287 */ /* 0x000fe4000c800000 */
[----:B------:R-:W-:Y:S01]  /*260e0*/  ULOP3.LUT UR5, UR4, UR5, URZ, 0x3c, !UPT ;  /* 0x0000000504057292 */ /* 0x000fe2000f8e3cff */
[----:B--2---:R-:W-:Y:S02]  /*260f0*/  ISETP.NE.U32.AND P1, PT, R16, R17, PT ;  /* 0x000000111000720c */ /* 0x004fe40003f25070 */
[----:B------:R-:W2:Y:S01]  /*26100*/  LDL.LU R16, [R1+0xb60] ;  /* 0x000b600001107983 */ /* 0x000ea20000300800 */
[----:B------:R-:W-:-:S03]  /*26110*/  IMAD.U32 R17, RZ, RZ, UR4 ;  /* 0x00000004ff117e24 */ /* 0x000fc6000f8e00ff */
[----:B--2---:R1:W-:Y:S07]  /*26120*/  STL [R1+0xb54], R16 ;  /* 0x000b541001007387 */ /* 0x0043ee0000100800 */
[----:B------:R-:W-:Y:S05]  /*26130*/  @P1 BRA `(.L_x_10) ;  /* 0xfffffedc00f81947 */ /* 0x000fea000383ffff */
.L_x_7:
[----:B01----:R-:W0:Y:S01]  /*26140*/  LDC R16, c[0x0][0x3a0] ;  /* 0x0000e800ff107b82 */ /* 0x003e220000000800 */
[----:B------:R-:W1:Y:S01]  /*26150*/  LDCU.64 UR34, c[0x0][0x398] ;  /* 0x00007300ff2277ac */ /* 0x000e620008000a00 */
[----:B0-----:R-:W-:-:S05]  /*26160*/  VIADD R16, R16, 0x7f ;  /* 0x0000007f10107836 */ /* 0x001fca0000000000 */
[----:B------:R-:W-:-:S13]  /*26170*/  ISETP.GE.AND P0, PT, R16, 0x80, PT ;  /* 0x000000801000780c */ /* 0x000fda0003f06270 */
[----:B-1----:R-:W-:Y:S05]  /*26180*/  @!P0 BRA `(.L_x_11) ;  /* 0x0000000000108947 */ /* 0x002fea0003800000 */
[----:B------:R-:W-:-:S06]  /*26190*/  USHF.L.U32 UR4, UR4, 0x1f, URZ ;  /* 0x0000001f04047899 */ /* 0x000fcc00080006ff */
[----:B-----5:R-:W-:-:S04]  /*261a0*/  IMAD.U32 R2, RZ, RZ, UR4 ;  /* 0x00000004ff027e24 */ /* 0x020fc8000f8e00ff */
[----:B------:R-:W0:Y:S02]  /*261b0*/  SYNCS.PHASECHK.TRANS64.TRYWAIT P0, [UR11], R2 ;  /* 0x00000002ff0075a7 */ /* 0x000e24000800110b */
[----:B0-----:R-:W-:Y:S05]  /*261c0*/  @!P0 BRA `(.L_x_12) ;  /* 0x0000004800dc8947 */ /* 0x001fea0003800000 */
.L_x_11:
[----:B------:R-:W-:Y:S01]  /*261d0*/  BAR.SYNC.DEFER_BLOCKING 0x0 ;  /* 0x0000000000007b1d */ /* 0x000fe20000010000 */
[C---:B-----5:R-:W-:Y:S02]  /*261e0*/  VIADD R2, R0.reuse, 0x3f ;  /* 0x0000003f00027836 */ /* 0x060fe40000000000 */
[C---:B------:R-:W-:Y:S02]  /*261f0*/  VIADD R132, R0.reuse, 0x3 ;  /* 0x0000000300847836 */ /* 0x040fe40000000000 */
[----:B------:R-:W-:-:S03]  /*26200*/  VIADD R3, R0, 0x2 ;  /* 0x0000000200037836 */ /* 0x000fc60000000000 */
[----:B------:R-:W0:Y:S01]  /*26210*/  LDC R165, c[0x0][0x3b4] ;  /* 0x0000ed00ffa57b82 */ /* 0x000e220000000800 */
[----:B------:R-:W1:Y:S01]  /*26220*/  LDCU.128 UR28, c[0x0][0x390] ;  /* 0x00007200ff1c77ac */ /* 0x000e620008000c00 */
[----:B------:R-:W-:Y:S01]  /*26230*/  ISETP.GE.AND P0, PT, R2, UR35, PT ;  /* 0x0000002302007c0c */ /* 0x000fe2000bf06270 */
[----:B------:R-:W-:Y:S01]  /*26240*/  VIADD R2, R0, 0x1 ;  /* 0x0000000100027836 */ /* 0x000fe20000000000 */
[----:B------:R-:W2:Y:S01]  /*26250*/  LDCU UR32, c[0x0][0x3b8] ;  /* 0x00007700ff2077ac */ /* 0x000ea20008000800 */
[----:B------:R-:W3:Y:S01]  /*26260*/  LDCU.64 UR36, c[0x0][0x398] ;  /* 0x00007300ff2477ac */ /* 0x000ee20008000a00 */
[----:B------:R-:W4:Y:S01]  /*26270*/  LDCU.64 UR4, c[0x0][0x398] ;  /* 0x00007300ff0477ac */ /* 0x000f220008000a00 */
[----:B------:R-:W0:Y:S01]  /*26280*/  LDCU.64 UR6, c[0x0][0x398] ;  /* 0x00007300ff0677ac */ /* 0x000e220008000a00 */
[----:B------:R-:W1:Y:S02]  /*26290*/  @!P5 SYNCS.CCTL.IV [UR9+0x14000] ;  /* 0x01400000ff00d9b1 */ /* 0x000e640008000009 */
[----:B-1----:R-:W-:Y:S01]  /*262a0*/  BAR.SYNC.DEFER_BLOCKING 0x0 ;  /* 0x0000000000007b1d */ /* 0x002fe20000010000 */
[----:B------:R-:W-:-:S02]  /*262b0*/  ISETP.GE.AND P4, PT, R2, UR31, PT ;  /* 0x0000001f02007c0c */ /* 0x000fc4000bf86270 */
[----:B------:R-:W-:Y:S01]  /*262c0*/  ISETP.GE.AND P1, PT, R132, UR31, PT ;  /* 0x0000001f84007c0c */ /* 0x000fe2000bf26270 */
[----:B--2---:R-:W-:Y:S01]  /*262d0*/  IMAD R2, R0, UR32, RZ ;  /* 0x0000002000027c24 */ /* 0x004fe2000f8e02ff */
[----:B------:R-:W-:Y:S01]  /*262e0*/  ISETP.GE.AND P2, PT, R3, UR31, PT ;  /* 0x0000001f03007c0c */ /* 0x000fe2000bf46270 */
[----:B0-----:R-:W-:Y:S01]  /*262f0*/  IMAD R161, R144, R165, RZ ;  /* 0x000000a590a17224 */ /* 0x001fe200078e02ff */
[----:B------:R-:W0:Y:S01]  /*26300*/  LDCU.64 UR26, c[0x0][0x398] ;  /* 0x00007300ff1a77ac */ /* 0x000e220008000a00 */
[----:B------:R-:W1:Y:S01]  /*26310*/  LDTM.x128 R4, tmem[UR10] ;  /* 0x0000000a000479ee */ /* 0x000e6200083c0000 */
[----:B------:R-:W-:Y:S01]  /*26320*/  SHF.R.S32.HI R134, RZ, 0x1f, R2 ;  /* 0x0000001fff867819 */ /* 0x000fe20000011402 */
[----:B------:R-:W-:Y:S01]  /*26330*/  IMAD R165, R165, 0x80, R161 ;  /* 0x00000080a5a57824 */ /* 0x000fe200078e02a1 */
[C---:B------:R-:W-:Y:S01]  /*26340*/  IADD3 R145, P6, PT, R161.reuse, UR28, RZ ;  /* 0x0000001ca1917c10 */ /* 0x040fe2000ffde0ff */
[----:B------:R-:W2:Y:S03]  /*26350*/  LDCU.64 UR10, c[0x0][0x398] ;  /* 0x00007300ff0a77ac */ /* 0x000ea60008000a00 */
[----:B------:R-:W-:Y:S01]  /*26360*/  LEA.HI.X.SX32 R161, R161, UR29, 0x1, P6 ;  /* 0x0000001da1a17c11 */ /* 0x000fe2000b0f0eff */
[----:B------:R-:W0:Y:S01]  /*26370*/  LDCU.64 UR24, c[0x0][0x398] ;  /* 0x00007300ff1877ac */ /* 0x000e220008000a00 */
[C---:B------:R-:W-:Y:S01]  /*26380*/  IADD3 R164, P3, PT, R165.reuse, UR28, RZ ;  /* 0x0000001ca5a47c10 */ /* 0x040fe2000ff7e0ff */
[----:B------:R-:W0:Y:S03]  /*26390*/  LDCU.64 UR22, c[0x0][0x398] ;  /* 0x00007300ff1677ac */ /* 0x000e260008000a00 */
[----:B------:R-:W-:Y:S01]  /*263a0*/  LEA.HI.X.SX32 R165, R165, UR29, 0x1, P3 ;  /* 0x0000001da5a57c11 */ /* 0x000fe200098f0eff */
[----:B------:R-:W0:Y:S01]  /*263b0*/  @!P5 SYNCS.CCTL.IV [UR9+0x14008] ;  /* 0x01400800ff00d9b1 */ /* 0x000e220008000009 */
[----:B------:R-:W-:Y:S01]  /*263c0*/  NOP ;  /* 0x0000000000007918 */ /* 0x000fe20000000000 */
[----:B------:R-:W0:Y:S01]  /*263d0*/  LDCU.64 UR18, c[0x0][0x398] ;  /* 0x00007300ff1277ac */ /* 0x000e220008000a00 */
[----:B------:R-:W0:Y:S01]  /*263e0*/  LDCU.64 UR16, c[0x0][0x398] ;  /* 0x00007300ff1077ac */ /* 0x000e220008000a00 */
[----:B-1----:R1:W-:Y:S01]  /*263f0*/  STL.64 [R1+0xba8], R118 ;  /* 0x000ba87601007387 */ /* 0x0023e20000100a00 */
[----:B------:R-:W-:Y:S01]  /*26400*/  F2FP.SATFINITE.E4M3.F32.PACK_AB_MERGE_C R6, R7, R6, RZ ;  /* 0x000000060706723e */ /* 0x000fe200048070ff */
[----:B------:R-:W0:Y:S02]  /*26410*/  LDCU.64 UR14, c[0x0][0x398] ;  /* 0x00007300ff0e77ac */ /* 0x000e240008000a00 */
[----:B------:R2:W-:Y:S01]  /*26420*/  STL [R1+0xba0], R121 ;  /* 0x000ba07901007387 */ /* 0x0005e20000100800 */
[----:B------:R-:W-:Y:S01]  /*26430*/  F2FP.SATFINITE.E4M3.F32.PACK_AB_MERGE_C R70, R71, R70, RZ ;  /* 0x000000464746723e */ /* 0x000fe200048070ff */
[----:B------:R-:W0:Y:S02]  /*26440*/  LDCU.64 UR12, c[0x0][0x398] ;  /* 0x00007300ff0c77ac */ /* 0x000e240008000a00 */
[----:B------:R3:W-:Y:S01]  /*26450*/  STL [R1+0xb9c], R122 ;  /* 0x000b9c7a01007387 */ /* 0x0007e20000100800 */
[----:B------:R-:W-:Y:S01]  /*26460*/  F2FP.SATFINITE.E4M3.F32.PACK_AB_MERGE_C R9, R9, R8, RZ ;  /* 0x000000080909723e */ /* 0x000fe200048070ff */
[----:B------:R-:W0:Y:S02]  /*26470*/  LDCU UR9, c[0x0][0x398] ;  /* 0x00007300ff0977ac */ /* 0x000e240008000800 */
[----:B------:R4:W-:Y:S01]  /*26480*/  STL [R1+0xb98], R123 ;  /* 0x000b987b01007387 */ /* 0x0009e20000100800 */
[----:B-1----:R-:W-:Y:S01]  /*26490*/  IADD3 R118, P6, PT, R2, R145, RZ ;  /* 0x0000009102767210 */ /* 0x002fe20007fde0ff */
[----:B--2---:R-:W-:-:S02]  /*264a0*/  VIADD R121, R0, 0x4 ;  /* 0x0000000400797836 */ /* 0x004fc40000000000 */
[----:B------:R1:W-:Y:S01]  /*264b0*/  STL.64 [R1+0xb90], R124 ;  /* 0x000b907c01007387 */ /* 0x0003e20000100a00 */
[----:B---3--:R-:W-:Y:S01]  /*264c0*/  F2FP.SATFINITE.E4M3.F32.PACK_AB_MERGE_C R122, R5, R4, RZ ;  /* 0x00000004057a723e */ /* 0x008fe200048070ff */
[----:B------:R-:W-:Y:S02]  /*264d0*/  IMAD.X R119, R134, 0x1, R161, P6 ;  /* 0x0000000186777824 */ /* 0x000fe400030e06a1 */
[----:B------:R-:W-:Y:S01]  /*264e0*/  STL [R1+0xb88], R130 ;  /* 0x000b888201007387 */ /* 0x000fe20000100800 */
[----:B----4-:R-:W-:Y:S01]  /*264f0*/  F2FP.SATFINITE.E4M3.F32.PACK_AB_MERGE_C R123, R69, R68, RZ ;  /* 0x00000044457b723e */ /* 0x010fe200048070ff */
[C---:B------:R-:W-:Y:S01]  /*26500*/  VIADD R68, R2.reuse, UR32 ;  /* 0x0000002002447c36 */ /* 0x040fe20008000000 */
[-C--:B------:R-:W-:Y:S01]  /*26510*/  IADD3 R2, P3, PT, R2, R164.reuse, RZ ;  /* 0x000000a402027210 */ /* 0x080fe20007f7e0ff */
[----:B------:R2:W-:Y:S02]  /*26520*/  STL.64 [R1+0xb80], R126 ;  /* 0x000b807e01007387 */ /* 0x0005e40000100a00 */
[----:B------:R-:W-:Y:S01]  /*26530*/  VIADD R132, R68, UR32 ;  /* 0x0000002044847c36 */ /* 0x000fe20008000000 */
[----:B------:R-:W-:Y:S01]  /*26540*/  SHF.R.S32.HI R136, RZ, 0x1f, R68 ;  /* 0x0000001fff887819 */ /* 0x000fe20000011444 */
[----:B------:R-:W-:Y:S01]  /*26550*/  IMAD.X R3, R134, 0x1, R165, P3 ;  /* 0x0000000186037824 */ /* 0x000fe200018e06a5 */
[-C--:B------:R-:W-:Y:S01]  /*26560*/  IADD3 R4, P6, PT, R68, R145.reuse, RZ ;  /* 0x0000009144047210 */ /* 0x080fe20007fde0ff */
[----:B------:R-:W-:Y:S01]  /*26570*/  VIADD R133, R132, UR32 ;  /* 0x0000002084857c36 */ /* 0x000fe20008000000 */
[----:B------:R-:W-:Y:S01]  /*26580*/  SHF.R.S32.HI R138, RZ, 0x1f, R132 ;  /* 0x0000001fff8a7819 */ /* 0x000fe20000011484 */
[----:B------:R3:W-:Y:S01]  /*26590*/  STL.64 [R1+0xb78], R128 ;  /* 0x000b788001007387 */ /* 0x0007e20000100a00 */
[-C--:B------:R-:W-:Y:S01]  /*265a0*/  IADD3 R68, P3, PT, R68, R164.reuse, RZ ;  /* 0x000000a444447210 */ /* 0x080fe20007f7e0ff */
[----:B------:R-:W-:Y:S01]  /*265b0*/  IMAD.X R5, R136, 0x1, R161, P6 ;  /* 0x0000000188057824 */ /* 0x000fe200030e06a1 */
[----:B-1----:R-:W-:Y:S01]  /*265c0*/  IADD3 R124, P6, PT, R132, R145, RZ ;  /* 0x00000091847c7210 */ /* 0x002fe20007fde0ff */
[----:B------:R-:W-:Y:S01]  /*265d0*/  STL [R1+0xb70], R131 ;  /* 0x000b708301007387 */ /* 0x000fe20000100800 */
[----:B------:R-:W-:Y:S01]  /*265e0*/  SHF.R.S32.HI R134, RZ, 0x1f, R133 ;  /* 0x0000001fff867819 */ /* 0x000fe20000011485 */
[----:B------:R-:W-:Y:S01]  /*265f0*/  IMAD.X R69, R136, 0x1, R165, P3 ;  /* 0x0000000188457824 */ /* 0x000fe200018e06a5 */
[----:B--2---:R-:W-:Y:S01]  /*26600*/  IADD3 R126, P3, PT, R132, R164, RZ ;  /* 0x000000a4847e7210 */ /* 0x004fe20007f7e0ff */
[----:B------:R-:W-:-:S02]  /*26610*/  IMAD.X R125, R138, 0x1, R161, P6 ;  /* 0x000000018a7d7824 */ /* 0x000fc400030e06a1 */
[C---:B------:R-:W-:Y:S01]  /*26620*/  VIADD R136, R133.reuse, UR32 ;  /* 0x0000002085887c36 */ /* 0x040fe20008000000 */
[CC--:B---3--:R-:W-:Y:S01]  /*26630*/  IADD3 R128, P6, PT, R133.reuse, R145.reuse, RZ ;  /* 0x0000009185807210 */ /* 0x0c8fe20007fde0ff */
[----:B------:R-:W-:Y:S01]  /*26640*/  IMAD.X R127, R138, 0x1, R165, P3 ;  /* 0x000000018a7f7824 */ /* 0x000fe200018e06a5 */
[----:B------:R-:W-:Y:S01]  /*26650*/  ISETP.GE.AND P3, PT, R144, UR30, PT ;  /* 0x0000001e90007c0c */ /* 0x000fe2000bf66270 */
[----:B------:R-:W-:Y:S01]  /*26660*/  VIADD R140, R136, UR32 ;  /* 0x00000020888c7c36 */ /* 0x000fe20008000000 */
[----:B------:R-:W-:Y:S01]  /*26670*/  SHF.R.S32.HI R138, RZ, 0x1f, R136 ;  /* 0x0000001fff8a7819 */ /* 0x000fe20000011488 */
[----:B------:R-:W-:Y:S01]  /*26680*/  IMAD.X R129, R134, 0x1, R161, P6 ;  /* 0x0000000186817824 */ /* 0x000fe200030e06a1 */
[-C--:B------:R-:W-:Y:S01]  /*26690*/  IADD3 R132, P6, PT, R133, R164.reuse, RZ ;  /* 0x000000a485847210 */ /* 0x080fe20007fde0ff */
[----:B------:R-:W-:Y:S01]  /*266a0*/  VIADD R146, R140, UR32 ;  /* 0x000000208c927c36 */ /* 0x000fe20008000000 */
[----:B------:R-:W-:Y:S02]  /*266b0*/  SHF.R.S32.HI R142, RZ, 0x1f, R140 ;  /* 0x0000001fff8e7819 */ /* 0x000fe4000001148c */
[----:B------:R-:W-:Y:S01]  /*266c0*/  ISETP.LT.AND P3, PT, R0, UR37, !P3 ;  /* 0x0000002500007c0c */ /* 0x000fe2000df61270 */
[----:B------:R-:W-:Y:S01]  /*266d0*/  IMAD.X R133, R134, 0x1, R165, P6 ;  /* 0x0000000186857824 */ /* 0x000fe200030e06a5 */
[----:B------:R-:W-:Y:S01]  /*266e0*/  IADD3 R134, P5, PT, R136, R145, RZ ;  /* 0x0000009188867210 */ /* 0x000fe20007fbe0ff */
[----:B------:R-:W-:Y:S01]  /*266f0*/  VIADD R150, R146, UR32 ;  /* 0x0000002092967c36 */ /* 0x000fe20008000000 */
[----:B------:R-:W-:-:S02]  /*26700*/  IADD3 R136, P6, PT, R136, R164, RZ ;  /* 0x000000a488887210 */ /* 0x000fc40007fde0ff */
[----:B------:R-:W-:Y:S01]  /*26710*/  SHF.R.S32.HI R147, RZ, 0x1f, R146 ;  /* 0x0000001fff937819 */ /* 0x000fe20000011492 */
[C---:B------:R-:W-:Y:S01]  /*26720*/  IMAD.X R135, R138.reuse, 0x1, R161, P5 ;  /* 0x000000018a877824 */ /* 0x040fe200028e06a1 */
[----:B------:R-:W-:Y:S01]  /*26730*/  SHF.R.S32.HI R151, RZ, 0x1f, R150 ;  /* 0x0000001fff977819 */ /* 0x000fe20000011496 */
[----:B------:R-:W-:Y:S01]  /*26740*/  IMAD.X R137, R138, 0x1, R165, P6 ;  /* 0x000000018a897824 */ /* 0x000fe200030e06a5 */
[-C--:B------:R-:W-:Y:S01]  /*26750*/  IADD3 R138, P5, PT, R140, R145.reuse, RZ ;  /* 0x000000918c8a7210 */ /* 0x080fe20007fbe0ff */
[----:B------:R-:W-:Y:S01]  /*26760*/  VIADD R154, R150, UR32 ;  /* 0x00000020969a7c36 */ /* 0x000fe20008000000 */
[-C--:B------:R-:W-:Y:S01]  /*26770*/  IADD3 R140, P6, PT, R140, R164.reuse, RZ ;  /* 0x000000a48c8c7210 */ /* 0x080fe20007fde0ff */
[----:B------:R1:W-:Y:S02]  /*26780*/  @P3 STG.E.U8 desc[UR20][R118.64], R122 ;  /* 0x0000007a76003986 */ /* 0x0003e4000c101114 */
[C---:B------:R-:W-:Y:S01]  /*26790*/  IMAD.X R139, R142.reuse, 0x1, R161, P5 ;  /* 0x000000018e8b7824 */ /* 0x040fe200028e06a1 */
[----:B------:R-:W-:Y:S01]  /*267a0*/  SHF.R.S32.HI R155, RZ, 0x1f, R154 ;  /* 0x0000001fff9b7819 */ /* 0x000fe2000001149a */
[----:B------:R-:W-:Y:S01]  /*267b0*/  IMAD.X R141, R142, 0x1, R165, P6 ;  /* 0x000000018e8d7824 */ /* 0x000fe200030e06a5 */
[----:B------:R-:W-:Y:S01]  /*267c0*/  IADD3 R142, P5, PT, R146, R145, RZ ;  /* 0x00000091928e7210 */ /* 0x000fe20007fbe0ff */
[----:B------:R-:W-:Y:S01]  /*267d0*/  VIADD R158, R154, UR32 ;  /* 0x000000209a9e7c36 */ /* 0x000fe20008000000 */
[----:B------:R-:W-:-:S03]  /*267e0*/  IADD3 R146, P6, PT, R146, R164, RZ ;  /* 0x000000a492927210 */ /* 0x000fc60007fde0ff */
[C---:B------:R-:W-:Y:S01]  /*267f0*/  IMAD.X R143, R147.reuse, 0x1, R161, P5 ;  /* 0x00000001938f7824 */ /* 0x040fe200028e06a1 */
[----:B-1----:R-:W-:Y:S01]  /*26800*/  PRMT R122, R122, 0x9910, RZ ;  /* 0x000099107a7a7816 */ /* 0x002fe200000000ff */
[----:B------:R-:W-:Y:S01]  /*26810*/  IMAD.X R147, R147, 0x1, R165, P6 ;  /* 0x0000000193937824 */ /* 0x000fe200030e06a5 */
[-C--:B------:R-:W-:Y:S01]  /*26820*/  IADD3 R148, P6, PT, R150, R145.reuse, RZ ;  /* 0x0000009196947210 */ /* 0x080fe20007fde0ff */
[----:B------:R-:W-:Y:S01]  /*26830*/  VIADD R131, R158, UR32 ;  /* 0x000000209e837c36 */ /* 0x000fe20008000000 */
[----:B------:R-:W-:Y:S02]  /*26840*/  IADD3 R150, P5, PT, R150, R164, RZ ;  /* 0x000000a496967210 */ /* 0x000fe40007fbe0ff */
[----:B------:R-:W-:Y:S01]  /*26850*/  F2FP.SATFINITE.E4M3.F32.PACK_AB_MERGE_C R73, R73, R72, RZ ;  /* 0x000000484949723e */ /* 0x000fe200048070ff */
[C---:B------:R-:W-:Y:S01]  /*26860*/  IMAD.X R149, R151.reuse, 0x1, R161, P6 ;  /* 0x0000000197957824 */ /* 0x040fe200030e06a1 */
[C---:B------:R-:W-:Y:S01]  /*26870*/  IADD3 R152, P6, PT, R154.reuse, R145, RZ ;  /* 0x000000919a987210 */ /* 0x040fe20007fde0ff */
[----:B------:R-:W-:Y:S01]  /*26880*/  IMAD.X R151, R151, 0x1, R165, P5 ;  /* 0x0000000197977824 */ /* 0x000fe200028e06a5 */
[----:B------:R-:W-:-:S02]  /*26890*/  IADD3 R154, P5, PT, R154, R164, RZ ;  /* 0x000000a49a9a7210 */ /* 0x000fc40007fbe0ff */
[----:B------:R-:W-:Y:S01]  /*268a0*/  F2FP.SATFINITE.E4M3.F32.PACK_AB_MERGE_C R11, R11, R10, RZ ;  /* 0x0000000a0b0b723e */ /* 0x000fe200048070ff */
[C---:B------:R-:W-:Y:S01]  /*268b0*/  IMAD.X R153, R155.reuse, 0x1, R161, P6 ;  /* 0x000000019b997824 */ /* 0x040fe200030e06a1 */
[----:B------:R-:W-:Y:S01]  /*268c0*/  ISETP.LT.AND P3, PT, R144, UR10, !P4 ;  /* 0x0000000a90007c0c */ /* 0x000fe2000e761270 */
[----:B------:R-:W-:Y:S01]  /*268d0*/  IMAD.X R155, R155, 0x1, R165, P5 ;  /* 0x000000019b9b7824 */ /* 0x000fe200028e06a5 */
[----:B------:R-:W-:Y:S02]  /*268e0*/  ISETP.GE.AND P5, PT, R0, UR31, PT ;  /* 0x0000001f00007c0c */ /* 0x000fe4000bfa6270 */
[----:B------:R-:W-:Y:S02]  /*268f0*/  F2FP.SATFINITE.E4M3.F32.PACK_AB_MERGE_C R75, R75, R74, RZ ;  /* 0x0000004a4b4b723e */ /* 0x000fe400048070ff */
[----:B------:R-:W-:Y:S02]  /*26900*/  F2FP.SATFINITE.E4M3.F32.PACK_AB_MERGE_C R13, R13, R12, RZ ;  /* 0x0000000c0d0d723e */ /* 0x000fe400048070ff */
[----:B------:R-:W-:-:S02]  /*26910*/  F2FP.SATFINITE.E4M3.F32.PACK_AB_MERGE_C R77, R77, R76, RZ ;  /* 0x0000004c4d4d723e */ /* 0x000fc400048070ff */
[----:B------:R-:W-:Y:S02]  /*26920*/  F2FP.SATFINITE.E4M3.F32.PACK_AB_MERGE_C R15, R15, R14, RZ ;  /* 0x0000000e0f0f723e */ /* 0x000fe400048070ff */
[----:B------:R-:W-:Y:S01]  /*26930*/  F2FP.SATFINITE.E4M3.F32.PACK_AB_MERGE_C R79, R79, R78, RZ ;  /* 0x0000004e4f4f723e */ /* 0x000fe200048070ff */
[----:B------:R-:W-:Y:S01]  /*26940*/  VIADD R71, R0, 0xd ;  /* 0x0000000d00477836 */ /* 0x000fe20000000000 */
[C---:B------:R-:W-:Y:S01]  /*26950*/  ISETP.LT.AND P5, PT, R160.reuse, UR4, !P5 ;  /* 0x00000004a0007c0c */ /* 0x040fe2000efa1270 */
[----:B------:R-:W2:Y:S01]  /*26960*/  LDL.LU.64 R118, [R1+0xba8] ;  /* 0x000ba80001767983 */ /* 0x000ea20000300a00 */
[----:B------:R-:W-:Y:S02]  /*26970*/  ISETP.LT.AND P4, PT, R160, UR6, !P4 ;  /* 0x00000006a0007c0c */ /* 0x000fe4000e781270 */
[----:B------:R-:W-:Y:S02]  /*26980*/  SHF.R.S32.HI R159, RZ, 0x1f, R158 ;  /* 0x0000001fff9f7819 */ /* 0x000fe4000001149e */
[----:B------:R-:W-:Y:S01]  /*26990*/  PRMT R7, R70, 0x9910, RZ ;  /* 0x0000991046077816 */ /* 0x000fe200000000ff */
[----:B------:R-:W-:Y:S01]  /*269a0*/  VIADD R8, R131, UR32 ;  /* 0x0000002083087c36 */ /* 0x000fe20008000000 */
[----:B------:R-:W-:Y:S01]  /*269b0*/  IADD3 R156, P6, PT, R158, R145, RZ ;  /* 0x000000919e9c7210 */ /* 0x000fe20007fde0ff */
[----:B------:R-:W1:Y:S01]  /*269c0*/  LDCU UR4, c[0x0][0x398] ;  /* 0x00007300ff0477ac */ /* 0x000e620008000800 */
[----:B------:R-:W-:-:S03]  /*269d0*/  SHF.R.S32.HI R130, RZ, 0x1f, R131 ;  /* 0x0000001fff827819 */ /* 0x000fc60000011483 */
[----:B------:R3:W-:Y:S01]  /*269e0*/  @P5 STG.E.U8 desc[UR20][R2.64], R123 ;  /* 0x0000007b02005986 */ /* 0x0007e2000c101114 */
[----:B------:R-:W-:Y:S01]  /*269f0*/  IMAD.X R157, R159, 0x1, R161, P6 ;  /* 0x000000019f9d7824 */ /* 0x000fe200030e06a1 */
[----:B------:R-:W4:Y:S01]  /*26a00*/  LDCU UR6, c[0x0][0x398] ;  /* 0x00007300ff0677ac */ /* 0x000f220008000800 */
[C---:B------:R-:W-:Y:S01]  /*26a10*/  VIADD R10, R0.reuse, 0xa ;  /* 0x0000000a000a7836 */ /* 0x040fe20000000000 */
[----:B------:R-:W1:Y:S01]  /*26a20*/  LDCU UR10, c[0x0][0x398] ;  /* 0x00007300ff0a77ac */ /* 0x000e620008000800 */
[----:B---3--:R-:W-:Y:S02]  /*26a30*/  IMAD.MOV.U32 R3, RZ, RZ, R122 ;  /* 0x000000ffff037224 */ /* 0x008fe400078e007a */
[----:B------:R-:W-:Y:S01]  /*26a40*/  VIADD R2, R0, 0x5 ;  /* 0x0000000500027836 */ /* 0x000fe20000000000 */
[----:B------:R-:W-:Y:S02]  /*26a50*/  PRMT R123, R123, 0x9910, RZ ;  /* 0x000099107b7b7816 */ /* 0x000fe400000000ff */
[----:B------:R-:W-:-:S02]  /*26a60*/  SHF.R.S32.HI R3, RZ, 0x8, R3 ;  /* 0x00000008ff037819 */ /* 0x000fc40000011403 */
[----:B0-----:R-:W-:Y:S02]  /*26a70*/  ISETP.LT.AND P5, PT, R144, UR26, !P2 ;  /* 0x0000001a90007c0c */ /* 0x001fe4000d7a1270 */
[-C--:B------:R-:W-:Y:S01]  /*26a80*/  IADD3 R158, P6, PT, R158, R164.reuse, RZ ;  /* 0x000000a49e9e7210 */ /* 0x080fe20007fde0ff */
[----:B------:R-:W-:Y:S01]  /*26a90*/  @P3 STG.E.U8 desc[UR20][R4.64], R3 ;  /* 0x0000000304003986 */ /* 0x000fe2000c101114 */
[----:B------:R-:W-:Y:S02]  /*26aa0*/  ISETP.GE.AND P3, PT, R2, UR31, PT ;  /* 0x0000001f02007c0c */ /* 0x000fe4000bf66270 */
[----:B------:R-:W-:Y:S01]  /*26ab0*/  SHF.R.S32.HI R2, RZ, 0x8, R123 ;  /* 0x00000008ff027819 */ /* 0x000fe2000001147b */
[----:B------:R-:W-:Y:S01]  /*26ac0*/  IMAD.X R159, R159, 0x1, R165, P6 ;  /* 0x000000019f9f7824 */ /* 0x000fe200030e06a5 */
[----:B------:R-:W-:Y:S02]  /*26ad0*/  ISETP.LT.AND P2, PT, R160, UR24, !P2 ;  /* 0x00000018a0007c0c */ /* 0x000fe4000d741270 */
[C---:B------:R-:W-:Y:S01]  /*26ae0*/  IADD3 R162, P6, PT, R131.reuse, R145, RZ ;  /* 0x0000009183a27210 */ /* 0x040fe20007fde0ff */
[----:B------:R0:W-:Y:S02]  /*26af0*/  @P4 STG.E.U8 desc[UR20][R68.64], R2 ;  /* 0x0000000244004986 */ /* 0x0001e4000c101114 */
[----:B0-----:R-:W-:Y:S01]  /*26b00*/  IADD3 R2, P4, PT, R131, R164, RZ ;  /* 0x000000a483027210 */ /* 0x001fe20007f9e0ff */
[----:B------:R-:W-:-:S04]  /*26b10*/  VIADD R4, R0, 0x6 ;  /* 0x0000000600047836 */ /* 0x000fc80000000000 */
[----:B------:R-:W-:Y:S01]  /*26b20*/  IMAD.X R3, R130, 0x1, R165, P4 ;  /* 0x0000000182037824 */ /* 0x000fe200020e06a5 */
[----:B------:R-:W-:Y:S02]  /*26b30*/  ISETP.LT.AND P4, PT, R144, UR22, !P1 ;  /* 0x0000001690007c0c */ /* 0x000fe4000cf81270 */
[----:B------:R-:W-:Y:S02]  /*26b40*/  ISETP.LT.AND P1, PT, R160, UR18, !P1 ;  /* 0x00000012a0007c0c */ /* 0x000fe4000cf21270 */
[----:B------:R-:W-:Y:S01]  /*26b50*/  PRMT R5, R6, 0x9910, RZ ;  /* 0x0000991006057816 */ /* 0x000fe200000000ff */
[----:B------:R-:W-:Y:S01]  /*26b60*/  IMAD.X R163, R130, 0x1, R161, P6 ;  /* 0x0000000182a37824 */ /* 0x000fe200030e06a1 */
[----:B------:R-:W-:Y:S01]  /*26b70*/  ISETP.GE.AND P6, PT, R121, UR31, PT ;  /* 0x0000001f79007c0c */ /* 0x000fe2000bfc6270 */
[----:B------:R0:W-:Y:S01]  /*26b80*/  @P5 STG.E.U8 desc[UR20][R124.64], R6 ;  /* 0x000000067c005986 */ /* 0x0001e2000c101114 */
[----:B------:R-:W-:Y:S01]  /*26b90*/  ISETP.GE.AND P5, PT, R4, UR31, PT ;  /* 0x0000001f04007c0c */ /* 0x000fe2000bfa6270 */
[----:B------:R-:W-:Y:S01]  /*26ba0*/  VIADD R4, R0, 0x7 ;  /* 0x0000000700047836 */ /* 0x000fe20000000000 */
[----:B------:R-:W-:Y:S01]  /*26bb0*/  SHF.R.S32.HI R7, RZ, 0x8, R7 ;  /* 0x00000008ff077819 */ /* 0x000fe20000011407 */
[----:B------:R-:W-:Y:S01]  /*26bc0*/  @P2 STG.E.U8 desc[UR20][R126.64], R70 ;  /* 0x000000467e002986 */ /* 0x000fe2000c101114 */
[----:B------:R-:W-:-:S02]  /*26bd0*/  ISETP.LT.AND P2, PT, R144, UR16, !P6 ;  /* 0x0000001090007c0c */ /* 0x000fc4000f741270 */
[----:B------:R-:W-:Y:S01]  /*26be0*/  SHF.R.S32.HI R68, RZ, 0x1f, R8 ;  /* 0x0000001fff447819 */ /* 0x000fe20000011408 */
[C---:B------:R-:W-:Y:S01]  /*26bf0*/  VIADD R69, R0.reuse, 0x8 ;  /* 0x0000000800457836 */ /* 0x040fe20000000000 */
[----:B------:R-:W-:Y:S01]  /*26c00*/  F2FP.SATFINITE.E4M3.F32.PACK_AB_MERGE_C R17, R17, R16, RZ ;  /* 0x000000101111723e */ /* 0x000fe200048070ff */
[C---:B------:R-:W-:Y:S01]  /*26c10*/  VIADD R12, R0.reuse, 0xc ;  /* 0x0000000c000c7836 */ /* 0x040fe20000000000 */
[----:B------:R-:W-:Y:S01]  /*26c20*/  F2FP.SATFINITE.E4M3.F32.PACK_AB_MERGE_C R81, R81, R80, RZ ;  /* 0x000000505151723e */ /* 0x000fe200048070ff */
[----:B------:R-:W-:Y:S01]  /*26c30*/  VIADD R14, R0, 0xe ;  /* 0x0000000e000e7836 */ /* 0x000fe20000000000 */
[----:B0-----:R-:W-:Y:S01]  /*26c40*/  SHF.R.S32.HI R6, RZ, 0x8, R5 ;  /* 0x00000008ff067819 */ /* 0x001fe20000011405 */
[----:B------:R-:W3:Y:S04]  /*26c50*/  LDL.LU R121, [R1+0xba0] ;  /* 0x000ba00001797983 */ /* 0x000ee80000300800 */
[----:B------:R0:W-:Y:S01]  /*26c60*/  @P4 STG.E.U8 desc[UR20][R128.64], R6 ;  /* 0x0000000680004986 */ /* 0x0001e2000c101114 */
[----:B------:R-:W-:-:S03]  /*26c70*/  ISETP.GE.AND P4, PT, R4, UR31, PT ;  /* 0x0000001f04007c0c */ /* 0x000fc6000bf86270 */
[----:B------:R-:W-:Y:S01]  /*26c80*/  @P1 STG.E.U8 desc[UR20][R132.64], R7 ;  /* 0x0000000784001986 */ /* 0x000fe2000c101114 */
[----:B------:R-:W-:Y:S02]  /*26c90*/  IADD3 R4, P1, PT, R8, R145, RZ ;  /* 0x0000009108047210 */ /* 0x000fe40007f3e0ff */
[----:B------:R-:W-:Y:S01]  /*26ca0*/  ISETP.LT.AND P6, PT, R160, UR14, !P6 ;  /* 0x0000000ea0007c0c */ /* 0x000fe2000f7c1270 */
[----:B------:R1:W-:Y:S02]  /*26cb0*/  @P2 STG.E.U8 desc[UR20][R134.64], R9 ;  /* 0x0000000986002986 */ /* 0x0003e4000c101114 */
[----:B------:R-:W-:Y:S01]  /*26cc0*/  IMAD.X R5, R68, 0x1, R161, P1 ;  /* 0x0000000144057824 */ /* 0x000fe200008e06a1 */
[----:B------:R-:W-:Y:S01]  /*26cd0*/  ISETP.LT.AND P1, PT, R144, UR12, !P3 ;  /* 0x0000000c90007c0c */ /* 0x000fe2000df21270 */
[----:B------:R-:W4:Y:S01]  /*26ce0*/  LDCU UR12, c[0x0][0x398] ;  /* 0x00007300ff0c77ac */ /* 0x000f220008000800 */
[----:B------:R-:W-:Y:S01]  /*26cf0*/  ISETP.LT.AND P3, PT, R160, UR34, !P3 ;  /* 0x00000022a0007c0c */ /* 0x000fe2000df61270 */
[----:B------:R-:W2:Y:S01]  /*26d00*/  LDL.LU R122, [R1+0xb9c] ;  /* 0x000b9c00017a7983 */ /* 0x000ea20000300800 */
[----:B------:R-:W-:Y:S01]  /*26d10*/  ISETP.GE.AND P2, PT, R69, UR31, PT ;  /* 0x0000001f45007c0c */ /* 0x000fe2000bf46270 */
[----:B------:R-:W4:Y:S01]  /*26d20*/  LDCU UR14, c[0x0][0x398] ;  /* 0x00007300ff0e77ac */ /* 0x000f220008000800 */
[----:B0-----:R-:W-:Y:S01]  /*26d30*/  PRMT R6, R9, 0x9910, RZ ;  /* 0x0000991009067816 */ /* 0x001fe200000000ff */
[----:B------:R-:W2:Y:S01]  /*26d40*/  LDL.LU R123, [R1+0xb98] ;  /* 0x000b9800017b7983 */ /* 0x000ea20000300800 */
[----:B------:R-:W-:-:S02]  /*26d50*/  PRMT R69, R73, 0x9910, RZ ;  /* 0x0000991049457816 */ /* 0x000fc400000000ff */
[----:B-1----:R-:W-:Y:S01]  /*26d60*/  SHF.R.S32.HI R9, RZ, 0x8, R6 ;  /* 0x00000008ff097819 */ /* 0x002fe20000011406 */
[----:B------:R-:W-:Y:S01]  /*26d70*/  VIADD R6, R0, 0x9 ;  /* 0x0000000900067836 */ /* 0x000fe20000000000 */
[----:B------:R-:W-:Y:S01]  /*26d80*/  SHF.R.S32.HI R69, RZ, 0x8, R69 ;  /* 0x00000008ff457819 */ /* 0x000fe20000011445 */
[----:B------:R-:W-:Y:S04]  /*26d90*/  @P6 STG.E.U8 desc[UR20][R136.64], R73 ;  /* 0x0000004988006986 */ /* 0x000fe8000c101114 */
[----:B------:R0:W-:Y:S01]  /*26da0*/  @P1 STG.E.U8 desc[UR20][R138.64], R9 ;  /* 0x000000098a001986 */ /* 0x0001e2000c101114 */
[----:B------:R-:W-:-:S03]  /*26db0*/  ISETP.GE.AND P1, PT, R6, UR31, PT ;  /* 0x0000001f06007c0c */ /* 0x000fc6000bf26270 */
[----:B------:R1:W-:Y:S01]  /*26dc0*/  @P3 STG.E.U8 desc[UR20][R140.64], R69 ;  /* 0x000000458c003986 */ /* 0x0003e2000c101114 */
[----:B------:R-:W-:Y:S02]  /*26dd0*/  IADD3 R6, P3, PT, R8, R164, RZ ;  /* 0x000000a408067210 */ /* 0x000fe40007f7e0ff */
[----:B------:R-:W-:Y:S01]  /*26de0*/  ISETP.LT.AND P6, PT, R144, UR36, !P5 ;  /* 0x0000002490007c0c */ /* 0x000fe2000efc1270 */
[----:B------:R-:W2:Y:S01]  /*26df0*/  LDL.LU.64 R124, [R1+0xb90] ;  /* 0x000b9000017c7983 */ /* 0x000ea20000300a00 */
[----:B------:R-:W-:Y:S01]  /*26e00*/  ISETP.LT.AND P5, PT, R160, UR4, !P5 ;  /* 0x00000004a0007c0c */ /* 0x000fe2000efa1270 */
[----:B------:R-:W-:Y:S01]  /*26e10*/  IMAD.X R7, R68, 0x1, R165, P3 ;  /* 0x0000000144077824 */ /* 0x000fe200018e06a5 */
[----:B------:R-:W1:Y:S01]  /*26e20*/  LDCU UR4, c[0x0][0x398] ;  /* 0x00007300ff0477ac */ /* 0x000e620008000800 */
[----:B----4-:R-:W-:Y:S01]  /*26e30*/  ISETP.LT.AND P3, PT, R144, UR6, !P4 ;  /* 0x0000000690007c0c */ /* 0x010fe2000e761270 */
[----:B------:R-:W4:Y:S01]  /*26e40*/  LDL.LU R130, [R1+0xb88] ;  /* 0x000b880001827983 */ /* 0x000f220000300800 */
[----:B------:R-:W1:Y:S01]  /*26e50*/  LDCU UR6, c[0x0][0x398] ;  /* 0x00007300ff0677ac */ /* 0x000e620008000800 */
[----:B0-----:R-:W-:-:S05]  /*26e60*/  PRMT R9, R11, 0x9910, RZ ;  /* 0x000099100b097816 */ /* 0x001fca00000000ff */
[----:B------:R0:W-:Y:S01]  /*26e70*/  @P6 STG.E.U8 desc[UR20][R142.64], R11 ;  /* 0x0000000b8e006986 */ /* 0x0001e2000c101114 */
[----:B------:R-:W-:Y:S02]  /*26e80*/  ISETP.LT.AND P4, PT, R160, UR9, !P4 ;  /* 0x00000009a0007c0c */ /* 0x000fe4000e781270 */
[----:B-1----:R-:W-:Y:S01]  /*26e90*/  PRMT R69, R75, 0x9910, RZ ;  /* 0x000099104b457816 */ /* 0x002fe200000000ff */
[----:B------:R-:W-:Y:S01]  /*26ea0*/  @P5 STG.E.U8 desc[UR20][R146.64], R75 ;  /* 0x0000004b92005986 */ /* 0x000fe2000c101114 */
[----:B------:R-:W-:Y:S01]  /*26eb0*/  ISETP.GE.AND P6, PT, R10, UR31, PT ;  /* 0x0000001f0a007c0c */ /* 0x000fe2000bfc6270 */
[----:B------:R-:W-:Y:S01]  /*26ec0*/  VIADD R68, R0, 0xb ;  /* 0x0000000b00447836 */ /* 0x000fe20000000000 */
[----:B------:R-:W1:Y:S01]  /*26ed0*/  LDCU UR9, c[0x0][0x398] ;  /* 0x00007300ff0977ac */ /* 0x000e620008000800 */
[----:B------:R-:W-:Y:S01]  /*26ee0*/  F2FP.SATFINITE.E4M3.F32.PACK_AB_MERGE_C R19, R19, R18, RZ ;  /* 0x000000121313723e */ /* 0x000fe200048070ff */
[----:B------:R-:W2:Y:S01]  /*26ef0*/  LDL.LU.64 R126, [R1+0xb80] ;  /* 0x000b8000017e7983 */ /* 0x000ea20000300a00 */
[----:B0-----:R-:W-:Y:S01]  /*26f00*/  SHF.R.S32.HI R11, RZ, 0x8, R9 ;  /* 0x00000008ff0b7819 */ /* 0x001fe20000011409 */
[----:B------:R-:W-:Y:S01]  /*26f10*/  VIADD R10, R8, UR32 ;  /* 0x00000020080a7c36 */ /* 0x000fe20008000000 */
[----:B------:R-:W-:Y:S01]  /*26f20*/  SHF.R.S32.HI R69, RZ, 0x8, R69 ;  /* 0x00000008ff457819 */ /* 0x000fe20000011445 */
[----:B------:R-:W2:Y:S04]  /*26f30*/  LDL.LU.64 R128, [R1+0xb78] ;  /* 0x000b780001807983 */ /* 0x000ea80000300a00 */
[----:B------:R0:W-:Y:S01]  /*26f40*/  @P3 STG.E.U8 desc[UR20][R148.64], R11 ;  /* 0x0000000b94003986 */ /* 0x0001e2000c101114 */
[----:B------:R-:W-:Y:S01]  /*26f50*/  ISETP.LT.AND P3, PT, R144, UR4, !P2 ;  /* 0x0000000490007c0c */ /* 0x000fe2000d761270 */
[----:B------:R-:W1:Y:S01]  /*26f60*/  LDCU UR4, c[0x0][0x398] ;  /* 0x00007300ff0477ac */ /* 0x000e620008000800 */
[----:B------:R-:W-:Y:S01]  /*26f70*/  ISETP.LT.AND P2, PT, R160, UR6, !P2 ;  /* 0x00000006a0007c0c */ /* 0x000fe2000d741270 */
[----:B------:R-:W4:Y:S01]  /*26f80*/  LDL.LU R131, [R1+0xb70] ;  /* 0x000b700001837983 */ /* 0x000f220000300800 */
[----:B------:R-:W-:Y:S01]  /*26f90*/  SHF.R.S32.HI R70, RZ, 0x1f, R10 ;  /* 0x0000001fff467819 */ /* 0x000fe2000001140a */
[----:B------:R-:W1:Y:S01]  /*26fa0*/  LDCU UR6, c[0x0][0x398] ;  /* 0x00007300ff0677ac */ /* 0x000e620008000800 */
[----:B------:R-:W-:Y:S01]  /*26fb0*/  IADD3 R8, P5, PT, R10, R145, RZ ;  /* 0x000000910a087210 */ /* 0x000fe20007fbe0ff */
[----:B------:R1:W-:Y:S04]  /*26fc0*/  @P4 STG.E.U8 desc[UR20][R150.64], R69 ;  /* 0x0000004596004986 */ /* 0x0003e8000c101114 */
[----:B------:R-:W-:Y:S01]  /*26fd0*/  IMAD.X R9, R70, 0x1, R161, P5 ;  /* 0x0000000146097824 */ /* 0x000fe200028e06a1 */
[----:B------:R-:W-:Y:S01]  /*26fe0*/  ISETP.GE.AND P5, PT, R68, UR31, PT ;  /* 0x0000001f44007c0c */ /* 0x000fe2000bfa6270 */
[----:B------:R1:W-:Y:S01]  /*26ff0*/  @P3 STG.E.U8 desc[UR20][R152.64], R13 ;  /* 0x0000000d98003986 */ /* 0x0003e2000c101114 */
[----:B------:R-:W-:Y:S01]  /*27000*/  VIADD R68, R10, UR32 ;  /* 0x000000200a447c36 */ /* 0x000fe20008000000 */
[----:B0-----:R-:W-:-:S02]  /*27010*/  PRMT R11, R13, 0x9910, RZ ;  /* 0x000099100d0b7816 */ /* 0x001fc400000000ff */
[----:B------:R-:W-:Y:S01]  /*27020*/  @P2 STG.E.U8 desc[UR20][R154.64], R77 ;  /* 0x0000004d9a002986 */ /* 0x000fe2000c101114 */
[----:B------:R-:W-:Y:S02]  /*27030*/  IADD3 R10, P2, PT, R10, R164, RZ ;  /* 0x000000a40a0a7210 */ /* 0x000fe40007f5e0ff */
[----:B-1----:R-:W-:Y:S02]  /*27040*/  SHF.R.S32.HI R69, RZ, 0x8, R11 ;  /* 0x00000008ff457819 */ /* 0x002fe4000001140b */
[----:B------:R-:W-:Y:S01]  /*27050*/  ISETP.GE.AND P3, PT, R12, UR31, PT ;  /* 0x0000001f0c007c0c */ /* 0x000fe2000bf66270 */
[----:B------:R-:W-:Y:S01]  /*27060*/  IMAD.X R11, R70, 0x1, R165, P2 ;  /* 0x00000001460b7824 */ /* 0x000fe200010e06a5 */
[----:B------:R-:W-:Y:S02]  /*27070*/  SHF.R.S32.HI R72, RZ, 0x1f, R68 ;  /* 0x0000001fff487819 */ /* 0x000fe40000011444 */
[----:B------:R-:W-:Y:S02]  /*27080*/  IADD3 R12, P2, PT, R68, R145, RZ ;  /* 0x00000091440c7210 */ /* 0x000fe40007f5e0ff */
[----:B------:R-:W-:Y:S01]  /*27090*/  ISETP.LT.AND P4, PT, R144, UR10, !P1 ;  /* 0x0000000a90007c0c */ /* 0x000fe2000cf81270 */
[----:B------:R-:W0:Y:S01]  /*270a0*/  LDCU UR10, c[0x0][0x398] ;  /* 0x00007300ff0a77ac */ /* 0x000e220008000800 */
[----:B------:R-:W-:Y:S01]  /*270b0*/  ISETP.LT.AND P1, PT, R160, UR4, !P1 ;  /* 0x00000004a0007c0c */ /* 0x000fe2000cf21270 */
[----:B------:R-:W-:Y:S01]  /*270c0*/  IMAD.X R13, R72, 0x1, R161, P2 ;  /* 0x00000001480d7824 */ /* 0x000fe200010e06a1 */
[----:B------:R-:W-:Y:S01]  /*270d0*/  ISETP.LT.AND P2, PT, R144, UR6, !P6 ;  /* 0x0000000690007c0c */ /* 0x000fe2000f741270 */
[----:B------:R-:W1:Y:S01]  /*270e0*/  LDCU UR4, c[0x0][0x398] ;  /* 0x00007300ff0477ac */ /* 0x000e620008000800 */
[----:B------:R-:W0:Y:S01]  /*270f0*/  LDCU UR6, c[0x0][0x398] ;  /* 0x00007300ff0677ac */ /* 0x000e220008000800 */
[----:B------:R-:W-:-:S02]  /*27100*/  PRMT R70, R77, 0x9910, RZ ;  /* 0x000099104d467816 */ /* 0x000fc400000000ff */
[----:B------:R-:W-:-:S04]  /*27110*/  ISETP.LT.AND P6, PT, R160, UR9, !P6 ;  /* 0x00000009a0007c0c */ /* 0x000fc8000f7c1270 */
[----:B------:R0:W-:Y:S01]  /*27120*/  @P4 STG.E.U8 desc[UR20][R156.64], R69 ;  /* 0x000000459c004986 */ /* 0x0001e2000c101114 */
[----:B------:R-:W1:Y:S01]  /*27130*/  LDCU UR9, c[0x0][0x398] ;  /* 0x00007300ff0977ac */ /* 0x000e620008000800 */
[----:B0-----:R-:W-:Y:S02]  /*27140*/  SHF.R.S32.HI R69, RZ, 0x8, R70 ;  /* 0x00000008ff457819 */ /* 0x001fe40000011446 */
[----:B------:R-:W-:-:S03]  /*27150*/  PRMT R70, R79, 0x9910, RZ ;  /* 0x000099104f467816 */ /* 0x000fc600000000ff */
[----:B------:R-:W-:Y:S01]  /*27160*/  @P1 STG.E.U8 desc[UR20][R158.64], R69 ;  /* 0x000000459e001986 */ /* 0x000fe2000c101114 */
[----:B------:R-:W-:-:S03]  /*27170*/  ISETP.GE.AND P1, PT, R14, UR31, PT ;  /* 0x0000001f0e007c0c */ /* 0x000fc6000bf26270 */
[----:B------:R0:W-:Y:S01]  /*27180*/  @P2 STG.E.U8 desc[UR20][R162.64], R15 ;  /* 0x0000000fa2002986 */ /* 0x0001e2000c101114 */
[----:B------:R-:W-:Y:S01]  /*27190*/  ISETP.LT.AND P2, PT, R144, UR10, !P5 ;  /* 0x0000000a90007c0c */ /* 0x000fe2000ef41270 */
[----:B------:R-:W0:Y:S01]  /*271a0*/  LDCU UR10, c[0x0][0x398] ;  /* 0x00007300ff0a77ac */ /* 0x000e220008000800 */
[----:B-1----:R-:W-:Y:S01]  /*271b0*/  ISETP.LT.AND P5, PT, R160, UR4, !P5 ;  /* 0x00000004a0007c0c */ /* 0x002fe2000efa1270 */
[----:B------:R1:W-:Y:S01]  /*271c0*/  @P6 STG.E.U8 desc[UR20][R2.64], R79 ;  /* 0x0000004f02006986 */ /* 0x0003e2000c101114 */
[----:B------:R-:W-:Y:S01]  /*271d0*/  PRMT R14, R15, 0x9910, RZ ;  /* 0x000099100f0e7816 */ /* 0x000fe200000000ff */
[----:B------:R-:W0:Y:S01]  /*271e0*/  LDCU UR4, c[0x0][0x398] ;  /* 0x00007300ff0477ac */ /* 0x000e220008000800 */
[----:B------:R-:W-:Y:S01]  /*271f0*/  ISETP.LT.AND P6, PT, R144, UR6, !P3 ;  /* 0x0000000690007c0c */ /* 0x000fe2000dfc1270 */
[----:B0-----:R-:W-:Y:S01]  /*27200*/  IMAD.MOV.U32 R15, RZ, RZ, R70 ;  /* 0x000000ffff0f7224 */ /* 0x001fe200078e0046 */
[----:B------:R-:W-:Y:S01]  /*27210*/  SHF.R.S32.HI R69, RZ, 0x8, R14 ;  /* 0x00000008ff457819 */ /* 0x000fe2000001140e */
[----:B------:R-:W0:Y:S03]  /*27220*/  LDCU UR6, c[0x0][0x398] ;  /* 0x00007300ff0677ac */ /* 0x000e260008000800 */
[----:B------:R-:W-:Y:S01]  /*27230*/  SHF.R.S32.HI R15, RZ, 0x8, R15 ;  /* 0x00000008ff0f7819 */ /* 0x000fe2000001140f */
[----:B------:R0:W-:Y:S01]  /*27240*/  @P2 STG.E.U8 desc[UR20][R4.64], R69 ;  /* 0x0000004504002986 */ /* 0x0001e2000c101114 */
[----:B------:R-:W-:-:S03]  /*27250*/  ISETP.GE.AND P4, PT, R71, UR31, PT ;  /* 0x0000001f47007c0c */ /* 0x000fc6000bf86270 */
[----:B------:R0:W-:Y:S01]  /*27260*/  @P5 STG.E.U8 desc[UR20][R6.64], R15 ;  /* 0x0000000f06005986 */ /* 0x0001e2000c101114 */
[----:B-1----:R-:W-:-:S03]  /*27270*/  IADD3 R2, P5, PT, R68, R164, RZ ;  /* 0x000000a444027210 */ /* 0x002fc60007fbe0ff */
[----:B------:R1:W-:Y:S01]  /*27280*/  @P6 STG.E.U8 desc[UR20][R8.64], R17 ;  /* 0x0000001108006986 */ /* 0x0003e2000c101114 */
[----:B------:R-:W-:Y:S01]  /*27290*/  ISETP.LT.AND P6, PT, R160, UR9, !P3 ;  /* 0x00000009a0007c0c */ /* 0x000fe2000dfc1270 */
[----:B------:R-:W1:Y:S01]  /*272a0*/  LDCU UR9, c[0x0][0x398] ;  /* 0x00007300ff0977ac */ /* 0x000e620008000800 */
[----:B------:R-:W-:Y:S01]  /*272b0*/  IMAD.X R3, R72, 0x1, R165, P5 ;  /* 0x0000000148037824 */ /* 0x000fe200028e06a5 */
[----:B0-----:R-:W-:Y:S02]  /*272c0*/  PRMT R5, R17, 0x9910, RZ ;  /* 0x0000991011057816 */ /* 0x001fe400000000ff */
[----:B------:R-:W-:Y:S02]  /*272d0*/  ISETP.LT.AND P5, PT, R144, UR10, !P4 ;  /* 0x0000000a90007c0c */ /* 0x000fe4000e7a1270 */
[----:B------:R-:W-:Y:S01]  /*272e0*/  PRMT R6, R81, 0x9910, RZ ;  /* 0x0000991051067816 */ /* 0x000fe200000000ff */
[----:B------:R-:W-:Y:S01]  /*272f0*/  IMAD.MOV.U32 R7, RZ, RZ, R5 ;  /* 0x000000ffff077224 */ /* 0x000fe200078e0005 */
[----:B------:R-:W-:Y:S01]  /*27300*/  ISETP.LT.AND P4, PT, R160, UR4, !P4 ;  /* 0x00000004a0007c0c */ /* 0x000fe2000e781270 */
[----:B------:R-:W0:Y:S02]  /*27310*/  LDCU UR4, c[0x0][0x39c] ;  /* 0x00007380ff0477ac */ /* 0x000e240008000800 */
[----:B-1----:R-:W-:-:S02]  /*27320*/  IMAD.MOV.U32 R9, RZ, RZ, R6 ;  /* 0x000000ffff097224 */ /* 0x002fc400078e0006 */
[----:B------:R-:W-:Y:S01]  /*27330*/  VIADD R4, R0, 0x10 ;  /* 0x0000001000047836 */ /* 0x000fe20000000000 */
[----:B------:R-:W-:Y:S01]  /*27340*/  SHF.R.S32.HI R7, RZ, 0x8, R7 ;  /* 0x00000008ff077819 */ /* 0x000fe20000011407 */
[----:B------:R-:W-:Y:S01]  /*27350*/  VIADD R68, R68, UR32 ;  /* 0x0000002044447c36 */ /* 0x000fe20008000000 */
[----:B------:R-:W-:Y:S01]  /*27360*/  SHF.R.S32.HI R9, RZ, 0x8, R9 ;  /* 0x00000008ff097819 */ /* 0x000fe20000011409 */
[----:B------:R-:W1:Y:S01]  /*27370*/  LDCU UR10, c[0x0][0x398] ;  /* 0x00007300ff0a77ac */ /* 0x000e620008000800 */
[----:B------:R-:W-:Y:S01]  /*27380*/  ISETP.GE.AND P3, PT, R4, UR31, PT ;  /* 0x0000001f04007c0c */ /* 0x000fe2000bf66270 */
[----:B------:R0:W-:Y:S01]  /*27390*/  @P6 STG.E.U8 desc[UR20][R10.64], R81 ;  /* 0x000000510a006986 */ /* 0x0001e2000c101114 */
[----:B------:R-:W-:Y:S02]  /*273a0*/  SHF.R.S32.HI R8, RZ, 0x1f, R68 ;  /* 0x0000001fff087819 */ /* 0x000fe40000011444 */
[----:B------:R-:W-:Y:S01]  /*273b0*/  IADD3 R4, P6, PT, R68, R145, RZ ;  /* 0x0000009144047210 */ /* 0x000fe20007fde0ff */
[----:B------:R1:W-:Y:S01]  /*273c0*/  @P5 STG.E.U8 desc[UR20][R12.64], R7 ;  /* 0x000000070c005986 */ /* 0x0003e2000c101114 */
[----:B------:R-:W-:Y:S01]  /*273d0*/  ISETP.LT.AND P5, PT, R144, UR6, !P1 ;  /* 0x0000000690007c0c */ /* 0x000fe2000cfa1270 */
[----:B------:R-:W-:Y:S01]  /*273e0*/  VIADD R14, R0, 0xf ;  /* 0x0000000f000e7836 */ /* 0x000fe20000000000 */
[----:B------:R-:W-:Y:S01]  /*273f0*/  F2FP.SATFINITE.E4M3.F32.PACK_AB_MERGE_C R83, R83, R82, RZ ;  /* 0x000000525353723e */ /* 0x000fe200048070ff */
[----:B------:R1:W-:Y:S01]  /*27400*/  @P4 STG.E.U8 desc[UR20][R2.64], R9 ;  /* 0x0000000902004986 */ /* 0x0003e2000c101114 */
[----:B------:R-:W-:Y:S01]  /*27410*/  ISETP.LT.AND P4, PT, R160, UR9, !P1 ;  /* 0x00000009a0007c0c */ /* 0x000fe2000cf81270 */
[----:B------:R-:W-:-:S02]  /*27420*/  IMAD.X R5, R8, 0x1, R161, P6 ;  /* 0x0000000108057824 */ /* 0x000fc400030e06a1 */
[----:B0-----:R-:W-:Y:S01]  /*27430*/  VIADD R10, R0, 0x11 ;  /* 0x00000011000a7836 */ /* 0x001fe20000000000 */
[----:B------:R-:W-:Y:S01]  /*27440*/  IADD3 R6, P6, PT, R68, R164, RZ ;  /* 0x000000a444067210 */ /* 0x000fe20007fde0ff */
[----:B------:R-:W0:Y:S03]  /*27450*/  LDCU UR9, c[0x0][0x398] ;  /* 0x00007300ff0977ac */ /* 0x000e260008000800 */
[----:B------:R-:W-:Y:S01]  /*27460*/  ISETP.GE.AND P1, PT, R10, UR4, PT ;  /* 0x000000040a007c0c */ /* 0x000fe2000bf26270 */
[----:B------:R-:W0:Y:S01]  /*27470*/  LDCU UR4, c[0x0][0x39c] ;  /* 0x00007380ff0477ac */ /* 0x000e220008000800 */
[----:B-1----:R-:W-:Y:S01]  /*27480*/  IMAD.X R7, R8, 0x1, R165, P6 ;  /* 0x0000000108077824 */ /* 0x002fe200030e06a5 */
[----:B------:R-:W-:Y:S01]  /*27490*/  ISETP.GE.AND P2, PT, R14, UR31, PT ;  /* 0x0000001f0e007c0c */ /* 0x000fe2000bf46270 */
[----:B------:R-:W-:Y:S01]  /*274a0*/  VIADD R68, R68, UR32 ;  /* 0x0000002044447c36 */ /* 0x000fe20008000000 */
[----:B------:R-:W1:Y:S01]  /*274b0*/  LDCU UR6, c[0x0][0x39c] ;  /* 0x00007380ff0677ac */ /* 0x000e620008000800 */
[----:B------:R0:W-:Y:S01]  /*274c0*/  @P5 STG.E.U8 desc[UR20][R4.64], R19 ;  /* 0x0000001304005986 */ /* 0x0001e2000c101114 */
[----:B------:R-:W-:-:S02]  /*274d0*/  ISETP.LT.AND P5, PT, R144, UR10, !P2 ;  /* 0x0000000a90007c0c */ /* 0x000fc4000d7a1270 */
[----:B------:R-:W-:Y:S01]  /*274e0*/  SHF.R.S32.HI R8, RZ, 0x1f, R68 ;  /* 0x0000001fff087819 */ /* 0x000fe20000011444 */
[----:B------:R1:W-:Y:S01]  /*274f0*/  @P4 STG.E.U8 desc[UR20][R6.64], R83 ;  /* 0x0000005306004986 */ /* 0x0003e2000c101114 */
[----:B------:R-:W-:Y:S02]  /*27500*/  ISETP.LT.AND P4, PT, R160, UR12, !P2 ;  /* 0x0000000ca0007c0c */ /* 0x000fe4000d781270 */
[----:B------:R-:W-:Y:S02]  /*27510*/  PRMT R9, R19, 0x9910, RZ ;  /* 0x0000991013097816 */ /* 0x000fe400000000ff */
[----:B------:R-:W-:Y:S01]  /*27520*/  PRMT R11, R83, 0x9910, RZ ;  /* 0x00009910530b7816 */ /* 0x000fe200000000ff */
[----:B------:R-:W-:Y:S01]  /*27530*/  VIADD R10, R0, 0x12 ;  /* 0x00000012000a7836 */ /* 0x000fe20000000000 */
[C---:B------:R-:W-:Y:S01]  /*27540*/  IADD3 R2, P2, PT, R68.reuse, R145, RZ ;  /* 0x0000009144027210 */ /* 0x040fe20007f5e0ff */
[----:B------:R-:W1:Y:S01]  /*27550*/  LDCU UR10, c[0x0][0x398] ;  /* 0x00007300ff0a77ac */ /* 0x000e620008000800 */
[----:B0-----:R-:W-:-:S02]  /*27560*/  IADD3 R4, P6, PT, R68, R164, RZ ;  /* 0x000000a444047210 */ /* 0x001fc40007fde0ff */
[----:B------:R-:W-:Y:S01]  /*27570*/  SHF.R.S32.HI R9, RZ, 0x8, R9 ;  /* 0x00000008ff097819 */ /* 0x000fe20000011409 */
[C---:B------:R-:W-:Y:S01]  /*27580*/  IMAD.X R3, R8.reuse, 0x1, R161, P2 ;  /* 0x0000000108037824 */ /* 0x040fe200010e06a1 */
[----:B------:R-:W-:Y:S01]  /*27590*/  SHF.R.S32.HI R11, RZ, 0x8, R11 ;  /* 0x00000008ff0b7819 */ /* 0x000fe2000001140b */
[----:B------:R-:W-:Y:S01]  /*275a0*/  IMAD.X R5, R8, 0x1, R165, P6 ;  /* 0x0000000108057824 */ /* 0x000fe200030e06a5 */
[----:B------:R-:W-:Y:S01]  /*275b0*/  F2FP.SATFINITE.E4M3.F32.PACK_AB_MERGE_C R21, R21, R20, RZ ;  /* 0x000000141515723e */ /* 0x000fe200048070ff */
[----:B------:R-:W-:Y:S01]  /*275c0*/  VIADD R68, R68, UR32 ;  /* 0x0000002044447c36 */ /* 0x000fe20008000000 */
[----:B------:R-:W-:Y:S01]  /*275d0*/  ISETP.GE.AND P2, PT, R10, UR4, PT ;  /* 0x000000040a007c0c */ /* 0x000fe2000bf46270 */
[----:B-1----:R-:W-:Y:S01]  /*275e0*/  VIADD R7, R0, 0x13 ;  /* 0x0000001300077836 */ /* 0x002fe20000000000 */
[----:B------:R0:W-:Y:S01]  /*275f0*/  @P5 STG.E.U8 desc[UR20][R2.64], R9 ;  /* 0x0000000902005986 */ /* 0x0001e2000c101114 */
[----:B------:R-:W1:Y:S01]  /*27600*/  LDCU UR4, c[0x0][0x39c] ;  /* 0x00007380ff0477ac */ /* 0x000e620008000800 */
[----:B------:R-:W-:-:S02]  /*27610*/  ISETP.LT.AND P5, PT, R144, UR9, !P3 ;  /* 0x0000000990007c0c */ /* 0x000fc4000dfa1270 */
[----:B------:R0:W-:Y:S01]  /*27620*/  @P4 STG.E.U8 desc[UR20][R4.64], R11 ;  /* 0x0000000b04004986 */ /* 0x0001e2000c101114 */
[----:B------:R-:W-:Y:S01]  /*27630*/  SHF.R.S32.HI R8, RZ, 0x1f, R68 ;  /* 0x0000001fff087819 */ /* 0x000fe20000011444 */
[----:B------:R-:W1:Y:S01]  /*27640*/  LDCU UR9, c[0x0][0x398] ;  /* 0x00007300ff0977ac */ /* 0x000e620008000800 */
[-C--:B------:R-:W-:Y:S02]  /*27650*/  IADD3 R6, P4, PT, R68, R145.reuse, RZ ;  /* 0x0000009144067210 */ /* 0x080fe40007f9e0ff */
[----:B------:R-:W-:Y:S01]  /*27660*/  ISETP.LT.AND P6, PT, R160, UR14, !P3 ;  /* 0x0000000ea0007c0c */ /* 0x000fe2000dfc1270 */
[----:B------:R-:W1:Y:S01]  /*27670*/  LDCU UR12, c[0x0][0x398] ;  /* 0x00007300ff0c77ac */ /* 0x000e620008000800 */
[----:B------:R-:W-:Y:S01]  /*27680*/  ISETP.GE.AND P3, PT, R7, UR6, PT ;  /* 0x0000000607007c0c */ /* 0x000fe2000bf66270 */
[----:B------:R-:W1:Y:S01]  /*27690*/  LDCU UR6, c[0x0][0x398] ;  /* 0x00007300ff0677ac */ /* 0x000e620008000800 */
[----:B------:R-:W-:Y:S01]  /*276a0*/  IMAD.X R7, R8, 0x1, R161, P4 ;  /* 0x0000000108077824 */ /* 0x000fe200020e06a1 */
[----:B0-----:R-:W-:Y:S01]  /*276b0*/  IADD3 R2, P4, PT, R68, R164, RZ ;  /* 0x000000a444027210 */ /* 0x001fe20007f9e0ff */
[----:B------:R-:W-:Y:S01]  /*276c0*/  VIADD R4, R0, 0x14 ;  /* 0x0000001400047836 */ /* 0x000fe20000000000 */
[----:B------:R-:W-:Y:S01]  /*276d0*/  F2FP.SATFINITE.E4M3.F32.PACK_AB_MERGE_C R85, R85, R84, RZ ;  /* 0x000000545555723e */ /* 0x000fe200048070ff */
[----:B------:R-:W-:Y:S01]  /*276e0*/  VIADD R68, R68, UR32 ;  /* 0x0000002044447c36 */ /* 0x000fe20008000000 */
[----:B------:R-:W-:Y:S01]  /*276f0*/  PRMT R9, R21, 0x9910, RZ ;  /* 0x0000991015097816 */ /* 0x000fe200000000ff */
[----:B------:R-:W-:Y:S01]  /*27700*/  IMAD.X R3, R8, 0x1, R165, P4 ;  /* 0x0000000108037824 */ /* 0x000fe200020e06a5 */
[----:B------:R-:W-:Y:S01]  /*27710*/  @P5 STG.E.U8 desc[UR20][R6.64], R21 ;  /* 0x0000001506005986 */ /* 0x000fe2000c101114 */
[----:B-1----:R-:W-:Y:S01]  /*27720*/  ISETP.GE.AND P4, PT, R4, UR4, PT ;  /* 0x0000000404007c0c */ /* 0x002fe2000bf86270 */
[----:B------:R-:W0:Y:S01]  /*27730*/  LDCU UR4, c[0x0][0x39c] ;  /* 0x00007380ff0477ac */ /* 0x000e220008000800 */
[----:B------:R-:W-:Y:S01]  /*27740*/  SHF.R.S32.HI R8, RZ, 0x1f, R68 ;  /* 0x0000001fff087819 */ /* 0x000fe20000011444 */
[----:B------:R1:W-:Y:S01]  /*27750*/  @P6 STG.E.U8 desc[UR20][R2.64], R85 ;  /* 0x0000005502006986 */ /* 0x0003e2000c101114 */
[----:B------:R-:W-:Y:S01]  /*27760*/  IADD3 R4, P6, PT, R68, R145, RZ ;  /* 0x0000009144047210 */ /* 0x000fe20007fde0ff */
[----:B------:R-:W0:Y:S01]  /*27770*/  LDCU UR14, c[0x0][0x398] ;  /* 0x00007300ff0e77ac */ /* 0x000e220008000800 */
[----:B------:R-:W-:-:S02]  /*27780*/  ISETP.LT.AND P5, PT, R144, UR10, !P1 ;  /* 0x0000000a90007c0c */ /* 0x000fc4000cfa1270 */
[----:B------:R-:W-:Y:S01]  /*27790*/  ISETP.LT.AND P1, PT, R160, UR6, !P1 ;  /* 0x00000006a0007c0c */ /* 0x000fe2000cf21270 */
[----:B------:R-:W-:Y:S01]  /*277a0*/  IMAD.X R5, R8, 0x1, R161, P6 ;  /* 0x0000000108057824 */ /* 0x000fe200030e06a1 */
[----:B------:R-:W-:Y:S01]  /*277b0*/  PRMT R11, R85, 0x9910, RZ ;  /* 0x00009910550b7816 */ /* 0x000fe200000000ff */
[----:B------:R-:W0:Y:S01]  /*277c0*/  LDCU UR10, c[0x0][0x398] ;  /* 0x00007300ff0a77ac */ /* 0x000e220008000800 */
[C---:B-1----:R-:W-:Y:S02]  /*277d0*/  IADD3 R2, P6, PT, R68.reuse, R164, RZ ;  /* 0x000000a444027210 */ /* 0x042fe40007fde0ff */
[----:B------:R-:W-:Y:S01]  /*277e0*/  SHF.R.S32.HI R9, RZ, 0x8, R9 ;  /* 0x00000008ff097819 */ /* 0x000fe20000011409 */
[----:B------:R-:W-:Y:S01]  /*277f0*/  VIADD R68, R68, UR32 ;  /* 0x0000002044447c36 */ /* 0x000fe20008000000 */
[----:B------:R-:W-:Y:S01]  /*27800*/  SHF.R.S32.HI R11, RZ, 0x8, R11 ;  /* 0x00000008ff0b7819 */ /* 0x000fe2000001140b */
[----:B------:R-:W-:Y:S01]  /*27810*/  IMAD.X R3, R8, 0x1, R165, P6 ;  /* 0x0000000108037824 */ /* 0x000fe200030e06a5 */
[----:B------:R-:W-:Y:S01]  /*27820*/  F2FP.SATFINITE.E4M3.F32.PACK_AB_MERGE_C R23, R23, R22, RZ ;  /* 0x000000161717723e */ /* 0x000fe200048070ff */
[----:B------:R1:W-:Y:S01]  /*27830*/  @P5 STG.E.U8 desc[UR20][R4.64], R9 ;  /* 0x0000000904005986 */ /* 0x0003e2000c101114 */
[----:B------:R-:W-:Y:S01]  /*27840*/  ISETP.LT.AND P5, PT, R144, UR9, !P2 ;  /* 0x0000000990007c0c */ /* 0x000fe2000d7a1270 */
[----:B------:R-:W-:Y:S01]  /*27850*/  VIADD R10, R0, 0x15 ;  /* 0x00000015000a7836 */ /* 0x000fe20000000000 */
[----:B------:R-:W-:Y:S01]  /*27860*/  SHF.R.S32.HI R8, RZ, 0x1f, R68 ;  /* 0x0000001fff087819 */ /* 0x000fe20000011444 */
[----:B------:R1:W-:Y:S01]  /*27870*/  @P1 STG.E.U8 desc[UR20][R2.64], R11 ;  /* 0x0000000b02001986 */ /* 0x0003e2000c101114 */
[----:B------:R-:W-:Y:S01]  /*27880*/  IADD3 R6, P1, PT, R68, R145, RZ ;  /* 0x0000009144067210 */ /* 0x000fe20007f3e0ff */
[----:B------:R-:W3:Y:S01]  /*27890*/  LDCU UR6, c[0x0][0x39c] ;  /* 0x00007380ff0677ac */ /* 0x000ee20008000800 */
[----:B------:R-:W-:-:S03]  /*278a0*/  ISETP.LT.AND P2, PT, R160, UR12, !P2 ;  /* 0x0000000ca0007c0c */ /* 0x000fc6000d741270 */
[----:B------:R-:W-:Y:S01]  /*278b0*/  IMAD.X R7, R8, 0x1, R161, P1 ;  /* 0x0000000108077824 */ /* 0x000fe200008e06a1 */
[----:B0-----:R-:W-:Y:S01]  /*278c0*/  ISETP.GE.AND P1, PT, R10, UR4, PT ;  /* 0x000000040a007c0c */ /* 0x001fe2000bf26270 */
[----:B------:R-:W0:Y:S01]  /*278d0*/  LDCU UR4, c[0x0][0x39c] ;  /* 0x00007380ff0477ac */ /* 0x000e220008000800 */
[C---:B-1----:R-:W-:Y:S01]  /*278e0*/  IADD3 R4, P6, PT, R68.reuse, R164, RZ ;  /* 0x000000a444047210 */ /* 0x042fe20007fde0ff */
[----:B------:R-:W-:Y:S01]  /*278f0*/  VIADD R68, R68, UR32 ;  /* 0x0000002044447c36 */ /* 0x000fe20008000000 */
[----:B------:R-:W-:Y:S01]  /*27900*/  F2FP.SATFINITE.E4M3.F32.PACK_AB_MERGE_C R87, R87, R86, RZ ;  /* 0x000000565757723e */ /* 0x000fe200048070ff */
[----:B------:R-:W1:Y:S02]  /*27910*/  LDCU UR9, c[0x0][0x398] ;  /* 0x00007300ff0977ac */ /* 0x000e640008000800 */
[----:B------:R-:W-:Y:S01]  /*27920*/  IMAD.X R5, R8, 0x1, R165, P6 ;  /* 0x0000000108057824 */ /* 0x000fe200030e06a5 */
[----:B------:R0:W-:Y:S01]  /*27930*/  @P5 STG.E.U8 desc[UR20][R6.64], R23 ;  /* 0x0000001706005986 */ /* 0x0001e2000c101114 */
[----:B------:R-:W-:Y:S01]  /*27940*/  ISETP.LT.AND P5, PT, R144, UR10, !P3 ;  /* 0x0000000a90007c0c */ /* 0x000fe2000dfa1270 */
[----:B------:R-:W1:Y:S01]  /*27950*/  LDCU UR12, c[0x0][0x398] ;  /* 0x00007300ff0c77ac */ /* 0x000e620008000800 */
[----:B------:R-:W-:Y:S01]  /*27960*/  ISETP.LT.AND P3, PT, R160, UR14, !P3 ;  /* 0x0000000ea0007c0c */ /* 0x000fe2000df61270 */
[----:B------:R3:W-:Y:S01]  /*27970*/  @P2 STG.E.U8 desc[UR20][R4.64], R87 ;  /* 0x0000005704002986 */ /* 0x0007e2000c101114 */
[----:B------:R-:W-:-:S02]  /*27980*/  SHF.R.S32.HI R8, RZ, 0x1f, R68 ;  /* 0x0000001fff087819 */ /* 0x000fc40000011444 */
[----:B------:R-:W-:Y:S01]  /*27990*/  PRMT R9, R23, 0x9910, RZ ;  /* 0x0000991017097816 */ /* 0x000fe200000000ff */
[----:B------:R-:W-:Y:S01]  /*279a0*/  VIADD R10, R0, 0x16 ;  /* 0x00000016000a7836 */ /* 0x000fe20000000000 */
[----:B------:R-:W-:Y:S01]  /*279b0*/  IADD3 R2, P2, PT, R68, R145, RZ ;  /* 0x0000009144027210 */ /* 0x000fe20007f5e0ff */
[----:B------:R-:W1:Y:S01]  /*279c0*/  LDCU UR10, c[0x0][0x398] ;  /* 0x00007300ff0a77ac */ /* 0x000e620008000800 */
[----:B------:R-:W-:Y:S01]  /*279d0*/  PRMT R11, R87, 0x9910, RZ ;  /* 0x00009910570b7816 */ /* 0x000fe200000000ff */
[----:B0-----:R-:W-:Y:S01]  /*279e0*/  VIADD R7, R0, 0x17 ;  /* 0x0000001700077836 */ /* 0x001fe20000000000 */
[----:B------:R-:W-:Y:S01]  /*279f0*/  F2FP.SATFINITE.E4M3.F32.PACK_AB_MERGE_C R25, R25, R24, RZ ;  /* 0x000000181919723e */ /* 0x000fe200048070ff */
[----:B------:R-:W0:Y:S01]  /*27a00*/  LDCU UR14, c[0x0][0x398] ;  /* 0x00007300ff0e77ac */ /* 0x000e220008000800 */
[----:B---3--:R-:W-:Y:S01]  /*27a10*/  IADD3 R4, P6, PT, R68, R164, RZ ;  /* 0x000000a444047210 */ /* 0x008fe20007fde0ff */
[----:B------:R-:W-:Y:S01]  /*27a20*/  IMAD.X R3, R8, 0x1, R161, P2 ;  /* 0x0000000108037824 */ /* 0x000fe200010e06a1 */
[----:B------:R-:W-:-:S02]  /*27a30*/  SHF.R.S32.HI R9, RZ, 0x8, R9 ;  /* 0x00000008ff097819 */ /* 0x000fc40000011409 */
[----:B------:R-:W-:Y:S01]  /*27a40*/  SHF.R.S32.HI R11, RZ, 0x8, R11 ;  /* 0x00000008ff0b7819 */ /* 0x000fe2000001140b */
[----:B------:R-:W-:Y:S01]  /*27a50*/  IMAD.X R5, R8, 0x1, R165, P6 ;  /* 0x0000000108057824 */ /* 0x000fe200030e06a5 */
[----:B------:R-:W-:Y:S01]  /*27a60*/  ISETP.GE.AND P2, PT, R10, UR4, PT ;  /* 0x000000040a007c0c */ /* 0x000fe2000bf46270 */
[----:B------:R-:W-:Y:S01]  /*27a70*/  VIADD R68, R68, UR32 ;  /* 0x0000002044447c36 */ /* 0x000fe20008000000 */
[----:B------:R-:W3:Y:S01]  /*27a80*/  LDCU UR4, c[0x0][0x39c] ;  /* 0x00007380ff0477ac */ /* 0x000ee20008000800 */
[----:B------:R0:W-:Y:S01]  /*27a90*/  @P5 STG.E.U8 desc[UR20][R2.64], R9 ;  /* 0x0000000902005986 */ /* 0x0001e2000c101114 */
[----:B-1----:R-:W-:-:S03]  /*27aa0*/  ISETP.LT.AND P6, PT, R144, UR9, !P4 ;  /* 0x0000000990007c0c */ /* 0x002fc6000e7c1270 */
[----:B------:R1:W-:Y:S01]  /*27ab0*/  @P3 STG.E.U8 desc[UR20][R4.64], R11 ;  /* 0x0000000b04003986 */ /* 0x0003e2000c101114 */
[----:B------:R-:W-:Y:S01]  /*27ac0*/  ISETP.GE.AND P3, PT, R7, UR6, PT ;  /* 0x0000000607007c0c */ /* 0x000fe2000bf66270 */
[----:B------:R-:W3:Y:S01]  /*27ad0*/  LDCU UR6, c[0x0][0x398] ;  /* 0x00007300ff0677ac */ /* 0x000ee20008000800 */
[----:B------:R-:W-:Y:S02]  /*27ae0*/  SHF.R.S32.HI R8, RZ, 0x1f, R68 ;  /* 0x0000001fff087819 */ /* 0x000fe40000011444 */
[----:B------:R-:W-:Y:S01]  /*27af0*/  IADD3 R6, P5, PT, R68, R145, RZ ;  /* 0x0000009144067210 */ /* 0x000fe20007fbe0ff */
[----:B------:R-:W3:Y:S01]  /*27b00*/  LDCU UR9, c[0x0][0x398] ;  /* 0x00007300ff0977ac */ /* 0x000ee20008000800 */
[----:B------:R-:W-:-:S03]  /*27b10*/  ISETP.LT.AND P4, PT, R160, UR12, !P4 ;  /* 0x0000000ca0007c0c */ /* 0x000fc6000e781270 */
[----:B------:R-:W-:Y:S01]  /*27b20*/  IMAD.X R7, R8, 0x1, R161, P5 ;  /* 0x0000000108077824 */ /* 0x000fe200028e06a1 */
[----:B0-----:R-:W-:Y:S01]  /*27b30*/  IADD3 R2, P5, PT, R68, R164, RZ ;  /* 0x000000a444027210 */ /* 0x001fe20007fbe0ff */
[----:B-1----:R-:W-:Y:S01]  /*27b40*/  VIADD R4, R0, 0x18 ;  /* 0x0000001800047836 */ /* 0x002fe20000000000 */
[----:B------:R-:W-:Y:S01]  /*27b50*/  F2FP.SATFINITE.E4M3.F32.PACK_AB_MERGE_C R89, R89, R88, RZ ;  /* 0x000000585959723e */ /* 0x000fe200048070ff */
[----:B------:R-:W-:Y:S01]  /*27b60*/  VIADD R68, R68, UR32 ;  /* 0x0000002044447c36 */ /* 0x000fe20008000000 */
[----:B------:R-:W0:Y:S01]  /*27b70*/  LDCU UR12, c[0x0][0x398] ;  /* 0x00007300ff0c77ac */ /* 0x000e220008000800 */
[----:B------:R-:W-:Y:S01]  /*27b80*/  IMAD.X R3, R8, 0x1, R165, P5 ;  /* 0x0000000108037824 */ /* 0x000fe200028e06a5 */
[----:B------:R-:W-:Y:S01]  /*27b90*/  @P6 STG.E.U8 desc[UR20][R6.64], R25 ;  /* 0x0000001906006986 */ /* 0x000fe2000c101114 */
[----:B---3--:R-:W-:Y:S01]  /*27ba0*/  ISETP.GE.AND P5, PT, R4, UR4, PT ;  /* 0x0000000404007c0c */ /* 0x008fe2000bfa6270 */
[----:B------:R-:W1:Y:S01]  /*27bb0*/  LDCU UR4, c[0x0][0x39c] ;  /* 0x00007380ff0477ac */ /* 0x000e620008000800 */
[----:B------:R-:W-:Y:S01]  /*27bc0*/  SHF.R.S32.HI R8, RZ, 0x1f, R68 ;  /* 0x0000001fff087819 */ /* 0x000fe20000011444 */
[----:B------:R3:W-:Y:S01]  /*27bd0*/  @P4 STG.E.U8 desc[UR20][R2.64], R89 ;  /* 0x0000005902004986 */ /* 0x0007e2000c101114 */
[----:B------:R-:W-:-:S02]  /*27be0*/  IADD3 R4, P6, PT, R68, R145, RZ ;  /* 0x0000009144047210 */ /* 0x000fc40007fde0ff */
[----:B------:R-:W-:Y:S01]  /*27bf0*/  ISETP.LT.AND P4, PT, R144, UR10, !P1 ;  /* 0x0000000a90007c0c */ /* 0x000fe2000cf81270 */
[----:B------:R-:W0:Y:S01]  /*27c00*/  LDCU UR10, c[0x0][0x398] ;  /* 0x00007300ff0a77ac */ /* 0x000e220008000800 */
[----:B------:R-:W-:Y:S01]  /*27c10*/  ISETP.LT.AND P1, PT, R160, UR6, !P1 ;  /* 0x00000006a0007c0c */ /* 0x000fe2000cf21270 */
[----:B------:R-:W-:Y:S01]  /*27c20*/  IMAD.X R5, R8, 0x1, R161, P6 ;  /* 0x0000000108057824 */ /* 0x000fe200030e06a1 */
[----:B------:R-:W-:Y:S01]  /*27c30*/  PRMT R9, R25, 0x9910, RZ ;  /* 0x0000991019097816 */ /* 0x000fe200000000ff */
[----:B------:R-:W-:Y:S01]  /*27c40*/  VIADD R10, R0, 0x19 ;  /* 0x00000019000a7836 */ /* 0x000fe20000000000 */
[----:B------:R-:W-:Y:S01]  /*27c50*/  PRMT R11, R89, 0x9910, RZ ;  /* 0x00009910590b7816 */ /* 0x000fe200000000ff */
[----:B------:R-:W1:Y:S01]  /*27c60*/  LDCU UR6, c[0x0][0x39c] ;  /* 0x00007380ff0677ac */ /* 0x000e620008000800 */
[C---:B---3--:R-:W-:Y:S02]  /*27c70*/  IADD3 R2, P6, PT, R68.reuse, R164, RZ ;  /* 0x000000a444027210 */ /* 0x048fe40007fde0ff */
[----:B------:R-:W-:Y:S01]  /*27c80*/  SHF.R.S32.HI R9, RZ, 0x8, R9 ;  /* 0x00000008ff097819 */ /* 0x000fe20000011409 */
[----:B------:R-:W-:Y:S01]  /*27c90*/  VIADD R68, R68, UR32 ;  /* 0x0000002044447c36 */ /* 0x000fe20008000000 */
[----:B------:R-:W-:Y:S01]  /*27ca0*/  SHF.R.S32.HI R11, RZ, 0x8, R11 ;  /* 0x00000008ff0b7819 */ /* 0x000fe2000001140b */
[----:B------:R-:W-:-:S02]  /*27cb0*/  IMAD.X R3, R8, 0x1, R165, P6 ;  /* 0x0000000108037824 */ /* 0x000fc400030e06a5 */
[----:B------:R3:W-:Y:S01]  /*27cc0*/  @P4 STG.E.U8 desc[UR20][R4.64], R9 ;  /* 0x0000000904004986 */ /* 0x0007e2000c101114 */
[----:B------:R-:W-:Y:S01]  /*27cd0*/  ISETP.LT.AND P4, PT, R144, UR9, !P2 ;  /* 0x0000000990007c0c */ /* 0x000fe2000d781270 */
[----:B------:R-:W2:Y:S01]  /*27ce0*/  LDCU UR9, c[0x0][0x398] ;  /* 0x00007300ff0977ac */ /* 0x000ea20008000800 */
[----:B------:R-:W-:Y:S01]  /*27cf0*/  SHF.R.S32.HI R8, RZ, 0x1f, R68 ;  /* 0x0000001fff087819 */ /* 0x000fe20000011444 */
[----:B------:R2:W-:Y:S01]  /*27d00*/  @P1 STG.E.U8 desc[UR20][R2.64], R11 ;  /* 0x0000000b02001986 */ /* 0x0005e2000c101114 */
[----:B------:R-:W-:Y:S02]  /*27d10*/  IADD3 R6, P1, PT, R68, R145, RZ ;  /* 0x0000009144067210 */ /* 0x000fe40007f3e0ff */
[----:B0-----:R-:W-:Y:S01]  /*27d20*/  ISETP.LT.AND P2, PT, R160, UR12, !P2 ;  /* 0x0000000ca0007c0c */ /* 0x001fe2000d741270 */
[----:B------:R-:W0:Y:S02]  /*27d30*/  LDCU UR12, c[0x0][0x398] ;  /* 0x00007300ff0c77ac */ /* 0x000e240008000800 */
[----:B------:R-:W-:Y:S01]  /*27d40*/  IMAD.X R7, R8, 0x1, R161, P1 ;  /* 0x0000000108077824 */ /* 0x000fe200008e06a1 */
[----:B-1----:R-:W-:Y:S01]  /*27d50*/  ISETP.GE.AND P1, PT, R10, UR4, PT ;  /* 0x000000040a007c0c */ /* 0x002fe2000bf26270 */
[----:B------:R-:W1:Y:S01]  /*27d60*/  LDCU UR4, c[0x0][0x39c] ;  /* 0x00007380ff0477ac */ /* 0x000e620008000800 */
[----:B---3--:R-:W-:-:S02]  /*27d70*/  IADD3 R4, P6, PT, R68, R164, RZ ;  /* 0x000000a444047210 */ /* 0x008fc40007fde0ff */
[----:B------:R-:W-:Y:S01]  /*27d80*/  F2FP.SATFINITE.E4M3.F32.PACK_AB_MERGE_C R27, R27, R26, RZ ;  /* 0x0000001a1b1b723e */ /* 0x000fe200048070ff */
[----:B------:R-:W-:Y:S01]  /*27d90*/  VIADD R68, R68, UR32 ;  /* 0x0000002044447c36 */ /* 0x000fe20008000000 */
[----:B------:R-:W-:Y:S01]  /*27da0*/  F2FP.SATFINITE.E4M3.F32.PACK_AB_MERGE_C R91, R91, R90, RZ ;  /* 0x0000005a5b5b723e */ /* 0x000fe200048070ff */
[----:B------:R-:W-:Y:S02]  /*27db0*/  IMAD.X R5, R8, 0x1, R165, P6 ;  /* 0x0000000108057824 */ /* 0x000fe400030e06a5 */
[----:B------:R-:W-:Y:S01]  /*27dc0*/  @P4 STG.E.U8 desc[UR20][R6.64], R27 ;  /* 0x0000001b06004986 */ /* 0x000fe2000c101114 */
[----:B------:R-:W-:Y:S01]  /*27dd0*/  ISETP.LT.AND P4, PT, R144, UR10, !P3 ;  /* 0x0000000a90007c0c */ /* 0x000fe2000df81270 */
[----:B------:R-:W-:Y:S01]  /*27de0*/  VIADD R10, R0, 0x1a ;  /* 0x0000001a000a7836 */ /* 0x000fe20000000000 */
[----:B------:R-:W-:Y:S01]  /*27df0*/  ISETP.LT.AND P3, PT, R160, UR14, !P3 ;  /* 0x0000000ea0007c0c */ /* 0x000fe2000df61270 */
[----:B------:R3:W-:Y:S01]  /*27e00*/  @P2 STG.E.U8 desc[UR20][R4.64], R91 ;  /* 0x0000005b04002986 */ /* 0x0007e2000c101114 */
[----:B------:R-:W-:Y:S01]  /*27e10*/  SHF.R.S32.HI R8, RZ, 0x1f, R68 ;  /* 0x0000001fff087819 */ /* 0x000fe20000011444 */
[----:B------:R-:W0:Y:S01]  /*27e20*/  LDCU UR10, c[0x0][0x398] ;  /* 0x00007300ff0a77ac */ /* 0x000e220008000800 */
[----:B--2---:R-:W-:-:S02]  /*27e30*/  IADD3 R2, P2, PT, R68, R145, RZ ;  /* 0x0000009144027210 */ /* 0x004fc40007f5e0ff */
[----:B------:R-:W-:Y:S01]  /*27e40*/  PRMT R9, R27, 0x9910, RZ ;  /* 0x000099101b097816 */ /* 0x000fe200000000ff */
[----:B------:R-:W2:Y:S01]  /*27e50*/  LDCU UR14, c[0x0][0x398] ;  /* 0x00007300ff0e77ac */ /* 0x000ea20008000800 */
[----:B------:R-:W-:Y:S01]  /*27e60*/  PRMT R11, R91, 0x9910, RZ ;  /* 0x000099105b0b7816 */ /* 0x000fe200000000ff */
[----:B------:R-:W-:Y:S01]  /*27e70*/  IMAD.X R3, R8, 0x1, R161, P2 ;  /* 0x0000000108037824 */ /* 0x000fe200010e06a1 */
[----:B---3--:R-:W-:Y:S02]  /*27e80*/  IADD3 R4, P6, PT, R68, R164, RZ ;  /* 0x000000a444047210 */ /* 0x008fe40007fde0ff */
[----:B------:R-:W-:Y:S01]  /*27e90*/  SHF.R.S32.HI R9, RZ, 0x8, R9 ;  /* 0x00000008ff097819 */ /* 0x000fe20000011409 */
[----:B------:R-:W-:Y:S01]  /*27ea0*/  VIADD R7, R0, 0x1b ;  /* 0x0000001b00077836 */ /* 0x000fe20000000000 */
[----:B------:R-:W-:Y:S01]  /*27eb0*/  SHF.R.S32.HI R11, RZ, 0x8, R11 ;  /* 0x00000008ff0b7819 */ /* 0x000fe2000001140b */
[----:B------:R-:W-:Y:S01]  /*27ec0*/  IMAD.X R5, R8, 0x1, R165, P6 ;  /* 0x0000000108057824 */ /* 0x000fe200030e06a5 */
[----:B-1----:R-:W-:Y:S01]  /*27ed0*/  ISETP.GE.AND P2, PT, R10, UR4, PT ;  /* 0x000000040a007c0c */ /* 0x002fe2000bf46270 */
[----:B------:R-:W-:Y:S01]  /*27ee0*/  VIADD R68, R68, UR32 ;  /* 0x0000002044447c36 */ /* 0x000fe20008000000 */
[----:B------:R-:W1:Y:S01]  /*27ef0*/  LDCU UR4, c[0x0][0x39c] ;  /* 0x00007380ff0477ac */ /* 0x000e620008000800 */
[----:B------:R3:W-:Y:S01]  /*27f00*/  @P4 STG.E.U8 desc[UR20][R2.64], R9 ;  /* 0x0000000902004986 */ /* 0x0007e2000c101114 */
[----:B------:R-:W-:-:S03]  /*27f10*/  ISETP.LT.AND P6, PT, R144, UR9, !P5 ;  /* 0x0000000990007c0c */ /* 0x000fc6000efc1270 */
[----:B------:R2:W-:Y:S01]  /*27f20*/  @P3 STG.E.U8 desc[UR20][R4.64], R11 ;  /* 0x0000000b04003986 */ /* 0x0005e2000c101114 */
[----:B------:R-:W-:Y:S01]  /*27f30*/  ISETP.GE.AND P3, PT, R7, UR6, PT ;  /* 0x0000000607007c0c */ /* 0x000fe2000bf66270 */
[----:B------:R-:W4:Y:S01]  /*27f40*/  LDCU UR6, c[0x0][0x398] ;  /* 0x00007300ff0677ac */ /* 0x000f220008000800 */
[----:B------:R-:W-:Y:S02]  /*27f50*/  SHF.R.S32.HI R8, RZ, 0x1f, R68 ;  /* 0x0000001fff087819 */ /* 0x000fe40000011444 */
[----:B------:R-:W-:Y:S01]  /*27f60*/  IADD3 R6, P4, PT, R68, R145, RZ ;  /* 0x0000009144067210 */ /* 0x000fe20007f9e0ff */
[----:B------:R-:W4:Y:S01]  /*27f70*/  LDCU UR9, c[0x0][0x398] ;  /* 0x00007300ff0977ac */ /* 0x000f220008000800 */
[----:B0-----:R-:W-:-:S03]  /*27f80*/  ISETP.LT.AND P5, PT, R160, UR12, !P5 ;  /* 0x0000000ca0007c0c */ /* 0x001fc6000efa1270 */
[----:B------:R-:W-:Y:S01]  /*27f90*/  IMAD.X R7, R8, 0x1, R161, P4 ;  /* 0x0000000108077824 */ /* 0x000fe200020e06a1 */
[----:B---3--:R-:W-:Y:S01]  /*27fa0*/  IADD3 R2, P4, PT, R68, R164, RZ ;  /* 0x000000a444027210 */ /* 0x008fe20007f9e0ff */
[----:B--2---:R-:W-:Y:S01]  /*27fb0*/  VIADD R4, R0, 0x1c ;  /* 0x0000001c00047836 */ /* 0x004fe20000000000 */
[----:B------:R-:W-:Y:S01]  /*27fc0*/  F2FP.SATFINITE.E4M3.F32.PACK_AB_MERGE_C R29, R29, R28, RZ ;  /* 0x0000001c1d1d723e */ /* 0x000fe200048070ff */
[----:B------:R-:W-:Y:S01]  /*27fd0*/  VIADD R68, R68, UR32 ;  /* 0x0000002044447c36 */ /* 0x000fe20008000000 */
[----:B------:R-:W-:Y:S01]  /*27fe0*/  F2FP.SATFINITE.E4M3.F32.PACK_AB_MERGE_C R93, R93, R92, RZ ;  /* 0x0000005c5d5d723e */ /* 0x000fe200048070ff */
[----:B------:R-:W-:Y:S01]  /*27ff0*/  IMAD.X R3, R8, 0x1, R165, P4 ;  /* 0x0000000108037824 */ /* 0x000fe200020e06a5 */
[----:B-1----:R-:W-:Y:S01]  /*28000*/  ISETP.GE.AND P4, PT, R4, UR4, PT ;  /* 0x0000000404007c0c */ /* 0x002fe2000bf86270 */
[----:B------:R-:W-:Y:S01]  /*28010*/  @P6 STG.E.U8 desc[UR20][R6.64], R29 ;  /* 0x0000001d06006986 */ /* 0x000fe2000c101114 */
[----:B------:R-:W-:Y:S01]  /*28020*/  SHF.R.S32.HI R8, RZ, 0x1f, R68 ;  /* 0x0000001fff087819 */ /* 0x000fe20000011444 */
[----:B------:R-:W0:Y:S01]  /*28030*/  LDCU UR12, c[0x0][0x398] ;  /* 0x00007300ff0c77ac */ /* 0x000e220008000800 */
[----:B------:R-:W-:Y:S01]  /*28040*/  IADD3 R4, P6, PT, R68, R145, RZ ;  /* 0x0000009144047210 */ /* 0x000fe20007fde0ff */
[----:B------:R1:W-:Y:S01]  /*28050*/  @P5 STG.E.U8 desc[UR20][R2.64], R93 ;  /* 0x0000005d02005986 */ /* 0x0003e2000c101114 */
[----:B------:R-:W-:Y:S01]  /*28060*/  ISETP.LT.AND P5, PT, R144, UR10, !P1 ;  /* 0x0000000a90007c0c */ /* 0x000fe2000cfa1270 */
[----:B------:R-:W2:Y:S01]  /*28070*/  LDCU UR4, c[0x0][0x39c] ;  /* 0x00007380ff0477ac */ /* 0x000ea20008000800 */
[----:B----4-:R-:W-:Y:S01]  /*28080*/  ISETP.LT.AND P1, PT, R160, UR6, !P1 ;  /* 0x00000006a0007c0c */ /* 0x010fe2000cf21270 */
[----:B------:R-:W-:Y:S01]  /*28090*/  IMAD.X R5, R8, 0x1, R161, P6 ;  /* 0x0000000108057824 */ /* 0x000fe200030e06a1 */
[----:B------:R-:W-:Y:S01]  /*280a0*/  PRMT R9, R29, 0x9910, RZ ;  /* 0x000099101d097816 */ /* 0x000fe200000000ff */
[----:B------:R-:W3:Y:S01]  /*280b0*/  LDCU UR10, c[0x0][0x398] ;  /* 0x00007300ff0a77ac */ /* 0x000ee20008000800 */
[----:B------:R-:W-:Y:S01]  /*280c0*/  PRMT R11, R93, 0x9910, RZ ;  /* 0x000099105d0b7816 */ /* 0x000fe200000000ff */
[----:B------:R-:W-:Y:S01]  /*280d0*/  VIADD R10, R0, 0x1d ;  /* 0x0000001d000a7836 */ /* 0x000fe20000000000 */
[----:B------:R-:W-:Y:S01]  /*280e0*/  F2FP.SATFINITE.E4M3.F32.PACK_AB_MERGE_C R31, R31, R30, RZ ;  /* 0x0000001e1f1f723e */ /* 0x000fe200048070ff */
[----:B------:R-:W4:Y:S01]  /*280f0*/  LDCU UR6, c[0x0][0x39c] ;  /* 0x00007380ff0677ac */ /* 0x000f220008000800 */
[----:B-1----:R-:W-:-:S02]  /*28100*/  IADD3 R2, P6, PT, R68, R164, RZ ;  /* 0x000000a444027210 */ /* 0x002fc40007fde0ff */
[----:B------:R-:W-:Y:S01]  /*28110*/  SHF.R.S32.HI R9, RZ, 0x8, R9 ;  /* 0x00000008ff097819 */ /* 0x000fe20000011409 */
[----:B------:R-:W-:Y:S01]  /*28120*/  VIADD R68, R68, UR32 ;  /* 0x0000002044447c36 */ /* 0x000fe20008000000 */
[----:B------:R-:W-:Y:S01]  /*28130*/  SHF.R.S32.HI R11, RZ, 0x8, R11 ;  /* 0x00000008ff0b7819 */ /* 0x000fe2000001140b */
[----:B------:R-:W-:Y:S02]  /*28140*/  IMAD.X R3, R8, 0x1, R165, P6 ;  /* 0x0000000108037824 */ /* 0x000fe400030e06a5 */
[----:B------:R1:W-:Y:S01]  /*28150*/  @P5 STG.E.U8 desc[UR20][R4.64], R9 ;  /* 0x0000000904005986 */ /* 0x0003e2000c101114 */
[----:B------:R-:W-:Y:S01]  /*28160*/  ISETP.LT.AND P5, PT, R144, UR9, !P2 ;  /* 0x0000000990007c0c */ /* 0x000fe2000d7a1270 */
[----:B------:R-:W4:Y:S01]  /*28170*/  LDCU UR9, c[0x0][0x398] ;  /* 0x00007300ff0977ac */ /* 0x000f220008000800 */
[----:B------:R-:W-:Y:S01]  /*28180*/  SHF.R.S32.HI R8, RZ, 0x1f, R68 ;  /* 0x0000001fff087819 */ /* 0x000fe20000011444 */
[----:B------:R3:W-:Y:S01]  /*28190*/  @P1 STG.E.U8 desc[UR20][R2.64], R11 ;  /* 0x0000000b02001986 */ /* 0x0007e2000c101114 */
[----:B------:R-:W-:-:S02]  /*281a0*/  IADD3 R6, P1, PT, R68, R145, RZ ;  /* 0x0000009144067210 */ /* 0x000fc40007f3e0ff */
[----:B0-----:R-:W-:Y:S01]  /*281b0*/  ISETP.LT.AND P2, PT, R160, UR12, !P2 ;  /* 0x0000000ca0007c0c */ /* 0x001fe2000d741270 */
[----:B------:R-:W0:Y:S02]  /*281c0*/  LDCU UR12, c[0x0][0x398] ;  /* 0x00007300ff0c77ac */ /* 0x000e240008000800 */
[----:B------:R-:W-:Y:S01]  /*281d0*/  IMAD.X R7, R8, 0x1, R161, P1 ;  /* 0x0000000108077824 */ /* 0x000fe200008e06a1 */
[----:B--2---:R-:W-:Y:S01]  /*281e0*/  ISETP.GE.AND P1, PT, R10, UR4, PT ;  /* 0x000000040a007c0c */ /* 0x004fe2000bf26270 */
[----:B------:R-:W2:Y:S01]  /*281f0*/  LDCU UR4, c[0x0][0x39c] ;  /* 0x00007380ff0477ac */ /* 0x000ea20008000800 */
[C---:B-1----:R-:W-:Y:S01]  /*28200*/  IADD3 R4, P6, PT, R68.reuse, R164, RZ ;  /* 0x000000a444047210 */ /* 0x042fe20007fde0ff */
[----:B------:R-:W-:Y:S01]  /*28210*/  VIADD R68, R68, UR32 ;  /* 0x0000002044447c36 */ /* 0x000fe20008000000 */
[----:B------:R-:W-:Y:S01]  /*28220*/  F2FP.SATFINITE.E4M3.F32.PACK_AB_MERGE_C R95, R95, R94, RZ ;  /* 0x0000005e5f5f723e */ /* 0x000fe200048070ff */
[----:B------:R1:W-:Y:S02]  /*28230*/  @P5 STG.E.U8 desc[UR20][R6.64], R31 ;  /* 0x0000001f06005986 */ /* 0x0003e4000c101114 */
[----:B------:R-:W-:Y:S01]  /*28240*/  IMAD.X R5, R8, 0x1, R165, P6 ;  /* 0x0000000108057824 */ /* 0x000fe200030e06a5 */
[----:B---3--:R-:W-:-:S02]  /*28250*/  ISETP.LT.AND P5, PT, R144, UR10, !P3 ;  /* 0x0000000a90007c0c */ /* 0x008fc4000dfa1270 */
[----:B------:R-:W-:Y:S01]  /*28260*/  PRMT R9, R31, 0x9910, RZ ;  /* 0x000099101f097816 */ /* 0x000fe200000000ff */
[----:B------:R-:W-:Y:S01]  /*28270*/  VIADD R10, R0, 0x1e ;  /* 0x0000001e000a7836 */ /* 0x000fe20000000000 */
[----:B------:R-:W-:Y:S01]  /*28280*/  ISETP.LT.AND P3, PT, R160, UR14, !P3 ;  /* 0x0000000ea0007c0c */ /* 0x000fe2000df61270 */
[----:B------:R3:W-:Y:S01]  /*28290*/  @P2 STG.E.U8 desc[UR20][R4.64], R95 ;  /* 0x0000005f04002986 */ /* 0x0007e2000c101114 */
[----:B------:R-:W-:Y:S01]  /*282a0*/  SHF.R.S32.HI R8, RZ, 0x1f, R68 ;  /* 0x0000001fff087819 */ /* 0x000fe20000011444 */
[----:B------:R-:W0:Y:S01]  /*282b0*/  LDCU UR10, c[0x0][0x398] ;  /* 0x00007300ff0a77ac */ /* 0x000e220008000800 */
[----:B------:R-:W-:Y:S02]  /*282c0*/  IADD3 R2, P2, PT, R68, R145, RZ ;  /* 0x0000009144027210 */ /* 0x000fe40007f5e0ff */
[----:B------:R-:W-:Y:S01]  /*282d0*/  PRMT R11, R95, 0x9910, RZ ;  /* 0x000099105f0b7816 */ /* 0x000fe200000000ff */
[----:B-1----:R-:W-:Y:S01]  /*282e0*/  VIADD R7, R0, 0x1f ;  /* 0x0000001f00077836 */ /* 0x002fe20000000000 */
[----:B------:R-:W-:Y:S01]  /*282f0*/  SHF.R.S32.HI R9, RZ, 0x8, R9 ;  /* 0x00000008ff097819 */ /* 0x000fe20000011409 */
[----:B------:R-:W-:Y:S01]  /*28300*/  IMAD.X R3, R8, 0x1, R161, P2 ;  /* 0x0000000108037824 */ /* 0x000fe200010e06a1 */
[----:B------:R-:W-:Y:S01]  /*28310*/  F2FP.SATFINITE.E4M3.F32.PACK_AB_MERGE_C R33, R33, R32, RZ ;  /* 0x000000202121723e */ /* 0x000fe200048070ff */
[----:B------:R-:W1:Y:S01]  /*28320*/  LDCU UR14, c[0x0][0x398] ;  /* 0x00007300ff0e77ac */ /* 0x000e620008000800 */
[----:B---3--:R-:W-:-:S02]  /*28330*/  IADD3 R4, P6, PT, R68, R164, RZ ;  /* 0x000000a444047210 */ /* 0x008fc40007fde0ff */
[----:B------:R-:W-:Y:S01]  /*28340*/  SHF.R.S32.HI R11, RZ, 0x8, R11 ;  /* 0x00000008ff0b7819 */ /* 0x000fe2000001140b */
[----:B------:R-:W-:Y:S02]  /*28350*/  VIADD R68, R68, UR32 ;  /* 0x0000002044447c36 */ /* 0x000fe40008000000 */
[----:B------:R-:W-:Y:S01]  /*28360*/  IMAD.X R5, R8, 0x1, R165, P6 ;  /* 0x0000000108057824 */ /* 0x000fe200030e06a5 */
[----:B--2---:R-:W-:Y:S01]  /*28370*/  ISETP.GE.AND P2, PT, R10, UR4, PT ;  /* 0x000000040a007c0c */ /* 0x004fe2000bf46270 */
[----:B------:R-:W2:Y:S01]  /*28380*/  LDCU UR4, c[0x0][0x39c] ;  /* 0x00007380ff0477ac */ /* 0x000ea20008000800 */
[----:B------:R3:W-:Y:S01]  /*28390*/  @P5 STG.E.U8 desc[UR20][R2.64], R9 ;  /* 0x0000000902005986 */ /* 0x0007e2000c101114 */
[----:B------:R-:W-:-:S03]  /*283a0*/  SHF.R.S32.HI R8, RZ, 0x1f, R68 ;  /* 0x0000001fff087819 */ /* 0x000fc60000011444 */
[----:B------:R1:W-:Y:S01]  /*283b0*/  @P3 STG.E.U8 desc[UR20][R4.64], R11 ;  /* 0x0000000b04003986 */ /* 0x0003e2000c101114 */
[----:B----4-:R-:W-:Y:S01]  /*283c0*/  ISETP.GE.AND P3, PT, R7, UR6, PT ;  /* 0x0000000607007c0c */ /* 0x010fe2000bf66270 */
[----:B------:R-:W4:Y:S01]  /*283d0*/  LDCU UR6, c[0x0][0x398] ;  /* 0x00007300ff0677ac */ /* 0x000f220008000800 */
[----:B------:R-:W-:Y:S02]  /*283e0*/  IADD3 R6, P5, PT, R68, R145, RZ ;  /* 0x0000009144067210 */ /* 0x000fe40007fbe0ff */
[----:B------:R-:W-:Y:S01]  /*283f0*/  ISETP.LT.AND P6, PT, R144, UR9, !P4 ;  /* 0x0000000990007c0c */ /* 0x000fe2000e7c1270 */
[----:B------:R-:W4:Y:S01]  /*28400*/  LDCU UR9, c[0x0][0x398] ;  /* 0x00007300ff0977ac */ /* 0x000f220008000800 */
[----:B0-----:R-:W-:Y:S01]  /*28410*/  ISETP.LT.AND P4, PT, R160, UR12, !P4 ;  /* 0x0000000ca0007c0c */ /* 0x001fe2000e781270 */
[----:B------:R-:W-:Y:S01]  /*28420*/  IMAD.X R7, R8, 0x1, R161, P5 ;  /* 0x0000000108077824 */ /* 0x000fe200028e06a1 */
[C---:B---3--:R-:W-:Y:S01]  /*28430*/  IADD3 R2, P5, PT, R68.reuse, R164, RZ ;  /* 0x000000a444027210 */ /* 0x048fe20007fbe0ff */
[----:B------:R-:W-:Y:S01]  /*28440*/  VIADD R68, R68, UR32 ;  /* 0x0000002044447c36 */ /* 0x000fe20008000000 */
[----:B------:R-:W-:Y:S01]  /*28450*/  F2FP.SATFINITE.E4M3.F32.PACK_AB_MERGE_C R97, R97, R96, RZ ;  /* 0x000000606161723e */ /* 0x000fe200048070ff */
[----:B-1----:R-:W-:Y:S01]  /*28460*/  VIADD R4, R0, 0x20 ;  /* 0x0000002000047836 */ /* 0x002fe20000000000 */
[----:B------:R-:W0:Y:S01]  /*28470*/  LDCU UR12, c[0x0][0x398] ;  /* 0x00007300ff0c77ac */ /* 0x000e220008000800 */
[----:B------:R-:W-:Y:S01]  /*28480*/  IMAD.X R3, R8, 0x1, R165, P5 ;  /* 0x0000000108037824 */ /* 0x000fe200028e06a5 */
[----:B------:R-:W-:-:S02]  /*28490*/  SHF.R.S32.HI R8, RZ, 0x1f, R68 ;  /* 0x0000001fff087819 */ /* 0x000fc40000011444 */
[----:B--2---:R-:W-:Y:S01]  /*284a0*/  ISETP.GE.AND P5, PT, R4, UR4, PT ;  /* 0x0000000404007c0c */ /* 0x004fe2000bfa6270 */
[----:B------:R-:W-:Y:S01]  /*284b0*/  @P6 STG.E.U8 desc[UR20][R6.64], R33 ;  /* 0x0000002106006986 */ /* 0x000fe2000c101114 */
[----:B------:R-:W-:Y:S01]  /*284c0*/  IADD3 R4, P6, PT, R68, R145, RZ ;  /* 0x0000009144047210 */ /* 0x000fe20007fde0ff */
[----:B------:R-:W1:Y:S02]  /*284d0*/  LDCU UR4, c[0x0][0x39c] ;  /* 0x00007380ff0477ac */ /* 0x000e640008000800 */
[----:B------:R2:W-:Y:S01]  /*284e0*/  @P4 STG.E.U8 desc[UR20][R2.64], R97 ;  /* 0x0000006102004986 */ /* 0x0005e2000c101114 */
[----:B------:R-:W-:Y:S01]  /*284f0*/  ISETP.LT.AND P4, PT, R144, UR10, !P1 ;  /* 0x0000000a90007c0c */ /* 0x000fe2000cf81270 */
[----:B------:R-:W-:Y:S01]  /*28500*/  IMAD.X R5, R8, 0x1, R161, P6 ;  /* 0x0000000108057824 */ /* 0x000fe200030e06a1 */
[----:B----4-:R-:W-:Y:S01]  /*28510*/  ISETP.LT.AND P1, PT, R160, UR6, !P1 ;  /* 0x00000006a0007c0c */ /* 0x010fe2000cf21270 */
[----:B------:R-:W3:Y:S01]  /*28520*/  LDCU UR10, c[0x0][0x398] ;  /* 0x00007300ff0a77ac */ /* 0x000ee20008000800 */
[----:B------:R-:W-:-:S02]  /*28530*/  PRMT R9, R33, 0x9910, RZ ;  /* 0x0000991021097816 */ /* 0x000fc400000000ff */
[----:B------:R-:W-:Y:S01]  /*28540*/  PRMT R11, R97, 0x9910, RZ ;  /* 0x00009910610b7816 */ /* 0x000fe200000000ff */
[----:B------:R-:W-:Y:S01]  /*28550*/  VIADD R10, R0, 0x21 ;  /* 0x00000021000a7836 */ /* 0x000fe20000000000 */
[C---:B--2---:R-:W-:Y:S01]  /*28560*/  IADD3 R2, P6, PT, R68.reuse, R164, RZ ;  /* 0x000000a444027210 */ /* 0x044fe20007fde0ff */
[----:B------:R-:W2:Y:S01]  /*28570*/  LDCU UR6, c[0x0][0x39c] ;  /* 0x00007380ff0677ac */ /* 0x000ea20008000800 */
[----:B------:R-:W-:Y:S01]  /*28580*/  SHF.R.S32.HI R9, RZ, 0x8, R9 ;  /* 0x00000008ff097819 */ /* 0x000fe20000011409 */
[----:B------:R-:W-:Y:S01]  /*28590*/  VIADD R68, R68, UR32 ;  /* 0x0000002044447c36 */ /* 0x000fe20008000000 */
[----:B------:R-:W-:Y:S01]  /*285a0*/  SHF.R.S32.HI R11, RZ, 0x8, R11 ;  /* 0x00000008ff0b7819 */ /* 0x000fe2000001140b */
[----:B------:R-:W-:Y:S02]  /*285b0*/  IMAD.X R3, R8, 0x1, R165, P6 ;  /* 0x0000000108037824 */ /* 0x000fe400030e06a5 */
[----:B------:R4:W-:Y:S01]  /*285c0*/  @P4 STG.E.U8 desc[UR20][R4.64], R9 ;  /* 0x0000000904004986 */ /* 0x0009e2000c101114 */
[----:B------:R-:W-:Y:S01]  /*285d0*/  ISETP.LT.AND P4, PT, R144, UR9, !P2 ;  /* 0x0000000990007c0c */ /* 0x000fe2000d781270 */
[----:B------:R-:W2:Y:S01]  /*285e0*/  LDCU UR9, c[0x0][0x398] ;  /* 0x00007300ff0977ac */ /* 0x000ea20008000800 */
[----:B------:R-:W-:Y:S01]  /*285f0*/  SHF.R.S32.HI R8, RZ, 0x1f, R68 ;  /* 0x0000001fff087819 */ /* 0x000fe20000011444 */
[----:B------:R2:W-:Y:S01]  /*28600*/  @P1 STG.E.U8 desc[UR20][R2.64], R11 ;  /* 0x0000000b02001986 */ /* 0x0005e2000c101114 */
[----:B------:R-:W-:-:S02]  /*28610*/  IADD3 R6, P1, PT, R68, R145, RZ ;  /* 0x0000009144067210 */ /* 0x000fc40007f3e0ff */
[----:B0-----:R-:W-:Y:S01]  /*28620*/  ISETP.LT.AND P2, PT, R160, UR12, !P2 ;  /* 0x0000000ca0007c0c */ /* 0x001fe2000d741270 */
[----:B------:R-:W0:Y:S02]  /*28630*/  LDCU UR12, c[0x0][0x398] ;  /* 0x00007300ff0c77ac */ /* 0x000e240008000800 */
[----:B------:R-:W-:Y:S01]  /*28640*/  IMAD.X R7, R8, 0x1, R161, P1 ;  /* 0x0000000108077824 */ /* 0x000fe200008e06a1 */
[----:B-1----:R-:W-:Y:S01]  /*28650*/  ISETP.GE.AND P1, PT, R10, UR4, PT ;  /* 0x000000040a007c0c */ /* 0x002fe2000bf26270 */
[----:B------:R-:W1:Y:S01]  /*28660*/  LDCU UR4, c[0x0][0x39c] ;  /* 0x00007380ff0477ac */ /* 0x000e620008000800 */
[C---:B----4-:R-:W-:Y:S02]  /*28670*/  IADD3 R4, P6, PT, R68.reuse, R164, RZ ;  /* 0x000000a444047210 */ /* 0x050fe40007fde0ff */
[----:B------:R-:W-:Y:S01]  /*28680*/  F2FP.SATFINITE.E4M3.F32.PACK_AB_MERGE_C R35, R35, R34, RZ ;  /* 0x000000222323723e */ /* 0x000fe200048070ff */
[----:B------:R-:W-:Y:S01]  /*28690*/  VIADD R68, R68, UR32 ;  /* 0x0000002044447c36 */ /* 0x000fe20008000000 */
[----:B------:R-:W-:Y:S01]  /*286a0*/  F2FP.SATFINITE.E4M3.F32.PACK_AB_MERGE_C R99, R99, R98, RZ ;  /* 0x000000626363723e */ /* 0x000fe200048070ff */
[----:B------:R-:W-:-:S02]  /*286b0*/  IMAD.X R5, R8, 0x1, R165, P6 ;  /* 0x0000000108057824 */ /* 0x000fc400030e06a5 */
[----:B------:R-:W-:Y:S01]  /*286c0*/  @P4 STG.E.U8 desc[UR20][R6.64], R35 ;  /* 0x0000002306004986 */ /* 0x000fe2000c101114 */
[----:B---3--:R-:W-:Y:S01]  /*286d0*/  ISETP.LT.AND P4, PT, R144, UR10, !P3 ;  /* 0x0000000a90007c0c */ /* 0x008fe2000df81270 */
[----:B------:R-:W-:Y:S01]  /*286e0*/  VIADD R10, R0, 0x22 ;  /* 0x00000022000a7836 */ /* 0x000fe20000000000 */
[----:B------:R-:W-:Y:S01]  /*286f0*/  ISETP.LT.AND P3, PT, R160, UR14, !P3 ;  /* 0x0000000ea0007c0c */ /* 0x000fe2000df61270 */
[----:B------:R3:W-:Y:S01]  /*28700*/  @P2 STG.E.U8 desc[UR20][R4.64], R99 ;  /* 0x0000006304002986 */ /* 0x0007e2000c101114 */
[----:B------:R-:W-:Y:S01]  /*28710*/  SHF.R.S32.HI R8, RZ, 0x1f, R68 ;  /* 0x0000001fff087819 */ /* 0x000fe20000011444 */
[----:B------:R-:W4:Y:S01]  /*28720*/  LDCU UR10, c[0x0][0x398] ;  /* 0x00007300ff0a77ac */ /* 0x000f220008000800 */
[----:B--2---:R-:W-:Y:S02]  /*28730*/  IADD3 R2, P2, PT, R68, R145, RZ ;  /* 0x0000009144027210 */ /* 0x004fe40007f5e0ff */
[----:B------:R-:W-:Y:S01]  /*28740*/  PRMT R9, R35, 0x9910, RZ ;  /* 0x0000991023097816 */ /* 0x000fe200000000ff */
[----:B------:R-:W2:Y:S01]  /*28750*/  LDCU UR14, c[0x0][0x398] ;  /* 0x00007300ff0e77ac */ /* 0x000ea20008000800 */
[----:B------:R-:W-:Y:S01]  /*28760*/  PRMT R11, R99, 0x9910, RZ ;  /* 0x00009910630b7816 */ /* 0x000fe200000000ff */
[----:B------:R-:W-:Y:S01]  /*28770*/  IMAD.X R3, R8, 0x1, R161, P2 ;  /* 0x0000000108037824 */ /* 0x000fe200010e06a1 */
[----:B---3--:R-:W-:-:S02]  /*28780*/  IADD3 R4, P6, PT, R68, R164, RZ ;  /* 0x000000a444047210 */ /* 0x008fc40007fde0ff */
        /* <DEDUP_REMOVED lines=29> */
[----:B----4-:R-:W-:Y:S01]  /*28960*/  ISETP.LT.AND P5, PT, R144, UR10, !P1 ;  /* 0x0000000a90007c0c */ /* 0x010fe2000cfa1270 */
[----:B------:R-:W2:Y:S01]  /*28970*/  LDCU UR4, c[0x0][0x39c] ;  /* 0x00007380ff0477ac */ /* 0x000ea20008000800 */
[----:B------:R-:W-:Y:S01]  /*28980*/  ISETP.LT.AND P1, PT, R160, UR6, !P1 ;  /* 0x00000006a0007c0c */ /* 0x000fe2000cf21270 */
        /* <DEDUP_REMOVED lines=77> */
[----:B--2---:R-:W-:Y:S01]  /*28e60*/  IADD3 R2, P6, PT, R68, R164, RZ ;  /* 0x000000a444027210 */ /* 0x004fe20007fde0ff */
[----:B------:R-:W2:Y:S01]  /*28e70*/  LDCU UR6, c[0x0][0x39c] ;  /* 0x00007380ff0677ac */ /* 0x000ea20008000800 */
[----:B------:R-:W-:Y:S02]  /*28e80*/  SHF.R.S32.HI R9, RZ, 0x8, R9 ;  /* 0x00000008ff097819 */ /* 0x000fe40000011409 */
[----:B------:R-:W-:Y:S01]  /*28e90*/  SHF.R.S32.HI R11, RZ, 0x8, R11 ;  /* 0x00000008ff0b7819 */ /* 0x000fe2000001140b */
[----:B------:R-:W-:Y:S02]  /*28ea0*/  IMAD.X R3, R8, 0x1, R165, P6 ;  /* 0x0000000108037824 */ /* 0x000fe400030e06a5 */
[----:B------:R4:W-:Y:S01]  /*28eb0*/  @P4 STG.E.U8 desc[UR20][R4.64], R9 ;  /* 0x0000000904004986 */ /* 0x0009e2000c101114 */
[----:B------:R-:W-:-:S03]  /*28ec0*/  VIADD R68, R68, UR32 ;  /* 0x0000002044447c36 */ /* 0x000fc60008000000 */
[----:B------:R1:W-:Y:S01]  /*28ed0*/  @P1 STG.E.U8 desc[UR20][R2.64], R11 ;  /* 0x0000000b02001986 */ /* 0x0003e2000c101114 */
[----:B------:R-:W-:Y:S01]  /*28ee0*/  ISETP.LT.AND P1, PT, R144, UR9, !P2 ;  /* 0x0000000990007c0c */ /* 0x000fe2000d721270 */
[----:B------:R-:W2:Y:S01]  /*28ef0*/  LDCU UR9, c[0x0][0x398] ;  /* 0x00007300ff0977ac */ /* 0x000ea20008000800 */
[----:B0-----:R-:W-:Y:S02]  /*28f00*/  ISETP.LT.AND P2, PT, R160, UR12, !P2 ;  /* 0x0000000ca0007c0c */ /* 0x001fe4000d741270 */
[----:B------:R-:W-:Y:S01]  /*28f10*/  SHF.R.S32.HI R8, RZ, 0x1f, R68 ;  /* 0x0000001fff087819 */ /* 0x000fe20000011444 */
[----:B------:R-:W0:Y:S01]  /*28f20*/  LDCU UR12, c[0x0][0x398] ;  /* 0x00007300ff0c77ac */ /* 0x000e220008000800 */
[C---:B------:R-:W-:Y:S02]  /*28f30*/  IADD3 R6, P4, PT, R68.reuse, R145, RZ ;  /* 0x0000009144067210 */ /* 0x040fe40007f9e0ff */
[----:B----4-:R-:W-:Y:S02]  /*28f40*/  IADD3 R4, P6, PT, R68, R164, RZ ;  /* 0x000000a444047210 */ /* 0x010fe40007fde0ff */
[----:B------:R-:W-:Y:S01]  /*28f50*/  F2FP.SATFINITE.E4M3.F32.PACK_AB_MERGE_C R43, R43, R42, RZ ;  /* 0x0000002a2b2b723e */ /* 0x000fe200048070ff */
[C---:B------:R-:W-:Y:S01]  /*28f60*/  IMAD.X R7, R8.reuse, 0x1, R161, P4 ;  /* 0x0000000108077824 */ /* 0x040fe200020e06a1 */
[----:B------:R-:W-:Y:S01]  /*28f70*/  F2FP.SATFINITE.E4M3.F32.PACK_AB_MERGE_C R107, R107, R106, RZ ;  /* 0x0000006a6b6b723e */ /* 0x000fe200048070ff */
[----:B------:R-:W-:Y:S01]  /*28f80*/  IMAD.X R5, R8, 0x1, R165, P6 ;  /* 0x0000000108057824 */ /* 0x000fe200030e06a5 */
[----:B-1----:R-:W-:Y:S01]  /*28f90*/  ISETP.GE.AND P4, PT, R10, UR4, PT ;  /* 0x000000040a007c0c */ /* 0x002fe2000bf86270 */
[----:B------:R-:W1:Y:S01]  /*28fa0*/  LDCU UR4, c[0x0][0x39c] ;  /* 0x00007380ff0477ac */ /* 0x000e620008000800 */
[----:B------:R-:W-:Y:S01]  /*28fb0*/  @P1 STG.E.U8 desc[UR20][R6.64], R43 ;  /* 0x0000002b06001986 */ /* 0x000fe2000c101114 */
[----:B------:R-:W-:-:S03]  /*28fc0*/  VIADD R68, R68, UR32 ;  /* 0x0000002044447c36 */ /* 0x000fc60008000000 */
[----:B------:R4:W-:Y:S01]  /*28fd0*/  @P2 STG.E.U8 desc[UR20][R4.64], R107 ;  /* 0x0000006b04002986 */ /* 0x0009e2000c101114 */
[----:B---3--:R-:W-:Y:S01]  /*28fe0*/  ISETP.LT.AND P2, PT, R144, UR10, !P3 ;  /* 0x0000000a90007c0c */ /* 0x008fe2000df41270 */
[----:B------:R-:W3:Y:S01]  /*28ff0*/  LDCU UR10, c[0x0][0x398] ;  /* 0x00007300ff0a77ac */ /* 0x000ee20008000800 */
[----:B------:R-:W-:Y:S02]  /*29000*/  ISETP.LT.AND P1, PT, R160, UR14, !P3 ;  /* 0x0000000ea0007c0c */ /* 0x000fe4000df21270 */
[----:B------:R-:W-:Y:S01]  /*29010*/  SHF.R.S32.HI R8, RZ, 0x1f, R68 ;  /* 0x0000001fff087819 */ /* 0x000fe20000011444 */
[----:B------:R-:W-:Y:S01]  /*29020*/  VIADD R9, R0, 0x2a ;  /* 0x0000002a00097836 */ /* 0x000fe20000000000 */
[----:B------:R-:W-:Y:S01]  /*29030*/  IADD3 R2, P3, PT, R68, R145, RZ ;  /* 0x0000009144027210 */ /* 0x000fe20007f7e0ff */
[----:B------:R-:W3:Y:S01]  /*29040*/  LDCU UR14, c[0x0][0x398] ;  /* 0x00007300ff0e77ac */ /* 0x000ee20008000800 */
[----:B------:R-:W-:Y:S02]  /*29050*/  PRMT R11, R43, 0x9910, RZ ;  /* 0x000099102b0b7816 */ /* 0x000fe400000000ff */
[----:B------:R-:W-:-:S02]  /*29060*/  PRMT R13, R107, 0x9910, RZ ;  /* 0x000099106b0d7816 */ /* 0x000fc400000000ff */
[-C--:B----4-:R-:W-:Y:S01]  /*29070*/  IADD3 R4, P6, PT, R68, R164.reuse, RZ ;  /* 0x000000a444047210 */ /* 0x090fe20007fde0ff */
[----:B------:R-:W-:Y:S01]  /*29080*/  IMAD.X R3, R8, 0x1, R161, P3 ;  /* 0x0000000108037824 */ /* 0x000fe200018e06a1 */
[----:B------:R-:W-:Y:S01]  /*29090*/  SHF.R.S32.HI R11, RZ, 0x8, R11 ;  /* 0x00000008ff0b7819 */ /* 0x000fe2000001140b */
[----:B------:R-:W-:Y:S01]  /*290a0*/  VIADD R68, R68, UR32 ;  /* 0x0000002044447c36 */ /* 0x000fe20008000000 */
[----:B------:R-:W-:Y:S01]  /*290b0*/  SHF.R.S32.HI R13, RZ, 0x8, R13 ;  /* 0x00000008ff0d7819 */ /* 0x000fe2000001140d */
[----:B------:R-:W-:Y:S01]  /*290c0*/  IMAD.X R5, R8, 0x1, R165, P6 ;  /* 0x0000000108057824 */ /* 0x000fe200030e06a5 */
[----:B-1----:R-:W-:Y:S01]  /*290d0*/  ISETP.GE.AND P3, PT, R9, UR4, PT ;  /* 0x0000000409007c0c */ /* 0x002fe2000bf66270 */
[----:B------:R1:W-:Y:S01]  /*290e0*/  @P2 STG.E.U8 desc[UR20][R2.64], R11 ;  /* 0x0000000b02002986 */ /* 0x0003e2000c101114 */
[----:B--2---:R-:W-:Y:S01]  /*290f0*/  ISETP.LT.AND P2, PT, R144, UR9, !P5 ;  /* 0x0000000990007c0c */ /* 0x004fe2000ef41270 */
[----:B------:R-:W2:Y:S01]  /*29100*/  LDCU UR4, c[0x0][0x39c] ;  /* 0x00007380ff0477ac */ /* 0x000ea20008000800 */
[----:B0-----:R-:W-:Y:S01]  /*29110*/  ISETP.LT.AND P5, PT, R160, UR12, !P5 ;  /* 0x0000000ca0007c0c */ /* 0x001fe2000efa1270 */
[----:B------:R0:W-:Y:S01]  /*29120*/  @P1 STG.E.U8 desc[UR20][R4.64], R13 ;  /* 0x0000000d04001986 */ /* 0x0001e2000c101114 */
[----:B------:R-:W-:Y:S01]  /*29130*/  SHF.R.S32.HI R10, RZ, 0x1f, R68 ;  /* 0x0000001fff0a7819 */ /* 0x000fe20000011444 */
[----:B------:R-:W-:Y:S01]  /*29140*/  VIADD R9, R0, 0x2b ;  /* 0x0000002b00097836 */ /* 0x000fe20000000000 */
[C---:B------:R-:W-:Y:S01]  /*29150*/  IADD3 R6, P1, PT, R68.reuse, R145, RZ ;  /* 0x0000009144067210 */ /* 0x040fe20007f3e0ff */
[----:B------:R-:W4:Y:S01]  /*29160*/  LDCU UR9, c[0x0][0x398] ;  /* 0x00007300ff0977ac */ /* 0x000f220008000800 */
[----:B------:R-:W-:-:S02]  /*29170*/  IADD3 R8, P6, PT, R68, R164, RZ ;  /* 0x000000a444087210 */ /* 0x000fc40007fde0ff */
[----:B------:R-:W-:Y:S01]  /*29180*/  F2FP.SATFINITE.E4M3.F32.PACK_AB_MERGE_C R45, R45, R44, RZ ;  /* 0x0000002c2d2d723e */ /* 0x000fe200048070ff */
[C---:B------:R-:W-:Y:S01]  /*29190*/  IMAD.X R7, R10.reuse, 0x1, R161, P1 ;  /* 0x000000010a077824 */ /* 0x040fe200008e06a1 */
[----:B------:R-:W-:Y:S01]  /*291a0*/  ISETP.GE.AND P1, PT, R9, UR6, PT ;  /* 0x0000000609007c0c */ /* 0x000fe2000bf26270 */
[----:B------:R-:W-:Y:S01]  /*291b0*/  IMAD.X R9, R10, 0x1, R165, P6 ;  /* 0x000000010a097824 */ /* 0x000fe200030e06a5 */
[----:B------:R-:W-:Y:S01]  /*291c0*/  F2FP.SATFINITE.E4M3.F32.PACK_AB_MERGE_C R109, R109, R108, RZ ;  /* 0x0000006c6d6d723e */ /* 0x000fe200048070ff */
[----:B------:R-:W-:Y:S01]  /*291d0*/  VIADD R68, R68, UR32 ;  /* 0x0000002044447c36 */ /* 0x000fe20008000000 */
[----:B------:R-:W4:Y:S01]  /*291e0*/  LDCU UR12, c[0x0][0x398] ;  /* 0x00007300ff0c77ac */ /* 0x000f220008000800 */
[----:B---3--:R-:W-:Y:S01]  /*291f0*/  ISETP.LT.AND P6, PT, R144, UR10, !P4 ;  /* 0x0000000a90007c0c */ /* 0x008fe2000e7c1270 */
[----:B------:R-:W-:Y:S01]  /*29200*/  @P2 STG.E.U8 desc[UR20][R6.64], R45 ;  /* 0x0000002d06002986 */ /* 0x000fe2000c101114 */
[----:B-1----:R-:W-:Y:S01]  /*29210*/  VIADD R3, R0, 0x2c ;  /* 0x0000002c00037836 */ /* 0x002fe20000000000 */
[----:B------:R-:W-:Y:S01]  /*29220*/  SHF.R.S32.HI R10, RZ, 0x1f, R68 ;  /* 0x0000001fff0a7819 */ /* 0x000fe20000011444 */
[----:B------:R-:W1:Y:S01]  /*29230*/  LDCU UR6, c[0x0][0x39c] ;  /* 0x00007380ff0677ac */ /* 0x000e620008000800 */
[----:B------:R3:W-:Y:S01]  /*29240*/  @P5 STG.E.U8 desc[UR20][R8.64], R109 ;  /* 0x0000006d08005986 */ /* 0x0007e2000c101114 */
[----:B------:R-:W-:-:S02]  /*29250*/  IADD3 R2, P5, PT, R68, R145, RZ ;  /* 0x0000009144027210 */ /* 0x000fc40007fbe0ff */
[----:B0-----:R-:W-:Y:S01]  /*29260*/  PRMT R4, R45, 0x9910, RZ ;  /* 0x000099102d047816 */ /* 0x001fe200000000ff */
[----:B------:R-:W0:Y:S01]  /*29270*/  LDCU UR10, c[0x0][0x398] ;  /* 0x00007300ff0a77ac */ /* 0x000e220008000800 */
[----:B--2---:R-:W-:Y:S01]  /*29280*/  ISETP.GE.AND P2, PT, R3, UR4, PT ;  /* 0x0000000403007c0c */ /* 0x004fe2000bf46270 */
[----:B------:R-:W-:Y:S01]  /*29290*/  IMAD.X R3, R10, 0x1, R161, P5 ;  /* 0x000000010a037824 */ /* 0x000fe200028e06a1 */
[----:B------:R-:W2:Y:S01]  /*292a0*/  LDCU UR4, c[0x0][0x39c] ;  /* 0x00007380ff0477ac */ /* 0x000ea20008000800 */
[----:B---3--:R-:W-:Y:S02]  /*292b0*/  SHF.R.S32.HI R9, RZ, 0x8, R4 ;  /* 0x00000008ff097819 */ /* 0x008fe40000011404 */
[----:B----4-:R-:W-:Y:S01]  /*292c0*/  ISETP.LT.AND P5, PT, R160, UR9, !P4 ;  /* 0x00000009a0007c0c */ /* 0x010fe2000e7a1270 */
[----:B------:R-:W3:Y:S02]  /*292d0*/  LDCU UR9, c[0x0][0x398] ;  /* 0x00007300ff0977ac */ /* 0x000ee40008000800 */
[----:B------:R4:W-:Y:S01]  /*292e0*/  @P6 STG.E.U8 desc[UR20][R2.64], R9 ;  /* 0x0000000902006986 */ /* 0x0009e2000c101114 */
[C---:B------:R-:W-:Y:S01]  /*292f0*/  IADD3 R4, P6, PT, R68.reuse, R164, RZ ;  /* 0x000000a444047210 */ /* 0x040fe20007fde0ff */
[----:B------:R-:W-:Y:S01]  /*29300*/  VIADD R68, R68, UR32 ;  /* 0x0000002044447c36 */ /* 0x000fe20008000000 */
[----:B------:R-:W-:-:S02]  /*29310*/  PRMT R11, R109, 0x9910, RZ ;  /* 0x000099106d0b7816 */ /* 0x000fc400000000ff */
[----:B------:R-:W-:Y:S01]  /*29320*/  ISETP.LT.AND P4, PT, R144, UR12, !P3 ;  /* 0x0000000c90007c0c */ /* 0x000fe2000df81270 */
[----:B------:R-:W-:Y:S01]  /*29330*/  IMAD.X R5, R10, 0x1, R165, P6 ;  /* 0x000000010a057824 */ /* 0x000fe200030e06a5 */
[----:B------:R-:W-:Y:S01]  /*29340*/  SHF.R.S32.HI R8, RZ, 0x1f, R68 ;  /* 0x0000001fff087819 */ /* 0x000fe20000011444 */
[----:B------:R-:W0:Y:S01]  /*29350*/  LDCU UR12, c[0x0][0x398] ;  /* 0x00007300ff0c77ac */ /* 0x000e220008000800 */
[----:B------:R-:W-:Y:S02]  /*29360*/  IADD3 R6, P6, PT, R68, R145, RZ ;  /* 0x0000009144067210 */ /* 0x000fe40007fde0ff */
[----:B------:R-:W-:Y:S01]  /*29370*/  SHF.R.S32.HI R11, RZ, 0x8, R11 ;  /* 0x00000008ff0b7819 */ /* 0x000fe2000001140b */
[----:B----4-:R-:W-:Y:S01]  /*29380*/  VIADD R2, R0, 0x2d ;  /* 0x0000002d00027836 */ /* 0x010fe20000000000 */
[----:B------:R-:W-:Y:S01]  /*29390*/  ISETP.LT.AND P3, PT, R160, UR14, !P3 ;  /* 0x0000000ea0007c0c */ /* 0x000fe2000df61270 */
[----:B------:R-:W-:Y:S01]  /*293a0*/  IMAD.X R7, R8, 0x1, R161, P6 ;  /* 0x0000000108077824 */ /* 0x000fe200030e06a1 */
[----:B------:R-:W-:Y:S01]  /*293b0*/  F2FP.SATFINITE.E4M3.F32.PACK_AB_MERGE_C R47, R47, R46, RZ ;  /* 0x0000002e2f2f723e */ /* 0x000fe200048070ff */
[----:B------:R-:W-:Y:S01]  /*293c0*/  @P5 STG.E.U8 desc[UR20][R4.64], R11 ;  /* 0x0000000b04005986 */ /* 0x000fe2000c101114 */
[----:B--2---:R-:W-:Y:S01]  /*293d0*/  ISETP.GE.AND P6, PT, R2, UR4, PT ;  /* 0x0000000402007c0c */ /* 0x004fe2000bfc6270 */
[----:B------:R-:W-:Y:S01]  /*293e0*/  VIADD R3, R0, 0x2e ;  /* 0x0000002e00037836 */ /* 0x000fe20000000000 */
[----:B------:R-:W-:Y:S01]  /*293f0*/  IADD3 R2, P5, PT, R68, R164, RZ ;  /* 0x000000a444027210 */ /* 0x000fe20007fbe0ff */
[----:B------:R2:W-:Y:S01]  /*29400*/  @P4 STG.E.U8 desc[UR20][R6.64], R47 ;  /* 0x0000002f06004986 */ /* 0x0005e2000c101114 */
[----:B------:R-:W-:Y:S01]  /*29410*/  F2FP.SATFINITE.E4M3.F32.PACK_AB_MERGE_C R111, R111, R110, RZ ;  /* 0x0000006e6f6f723e */ /* 0x000fe200048070ff */
[----:B------:R-:W4:Y:S01]  /*29420*/  LDCU UR4, c[0x0][0x39c] ;  /* 0x00007380ff0477ac */ /* 0x000f220008000800 */
[----:B-1----:R-:W-:Y:S01]  /*29430*/  ISETP.GE.AND P4, PT, R3, UR6, PT ;  /* 0x0000000603007c0c */ /* 0x002fe2000bf86270 */
[----:B------:R-:W-:-:S02]  /*29440*/  IMAD.X R3, R8, 0x1, R165, P5 ;  /* 0x0000000108037824 */ /* 0x000fc400028e06a5 */
[----:B------:R-:W-:Y:S01]  /*29450*/  VIADD R68, R68, UR32 ;  /* 0x0000002044447c36 */ /* 0x000fe20008000000 */
[----:B0-----:R-:W-:Y:S01]  /*29460*/  ISETP.LT.AND P5, PT, R144, UR10, !P1 ;  /* 0x0000000a90007c0c */ /* 0x001fe2000cfa1270 */
[----:B------:R-:W0:Y:S01]  /*29470*/  LDCU UR6, c[0x0][0x398] ;  /* 0x00007300ff0677ac */ /* 0x000e220008000800 */
[----:B------:R1:W-:Y:S01]  /*29480*/  @P3 STG.E.U8 desc[UR20][R2.64], R111 ;  /* 0x0000006f02003986 */ /* 0x0003e2000c101114 */
[----:B------:R-:W-:Y:S02]  /*29490*/  PRMT R9, R47, 0x9910, RZ ;  /* 0x000099102f097816 */ /* 0x000fe400000000ff */
[----:B--2---:R-:W-:Y:S01]  /*294a0*/  SHF.R.S32.HI R6, RZ, 0x1f, R68 ;  /* 0x0000001fff067819 */ /* 0x004fe20000011444 */
[----:B------:R-:W2:Y:S01]  /*294b0*/  LDCU UR10, c[0x0][0x398] ;  /* 0x00007300ff0a77ac */ /* 0x000ea20008000800 */
[----:B------:R-:W-:Y:S02]  /*294c0*/  IADD3 R4, P3, PT, R68, R145, RZ ;  /* 0x0000009144047210 */ /* 0x000fe40007f7e0ff */
[----:B------:R-:W-:-:S03]  /*294d0*/  SHF.R.S32.HI R9, RZ, 0x8, R9 ;  /* 0x00000008ff097819 */ /* 0x000fc60000011409 */
[----:B------:R-:W-:Y:S01]  /*294e0*/  IMAD.X R5, R6, 0x1, R161, P3 ;  /* 0x0000000106057824 */ /* 0x000fe200018e06a1 */
[----:B---3--:R-:W-:Y:S01]  /*294f0*/  ISETP.LT.AND P1, PT, R160, UR9, !P1 ;  /* 0x00000009a0007c0c */ /* 0x008fe2000cf21270 */
[----:B------:R-:W3:Y:S01]  /*29500*/  LDCU UR9, c[0x0][0x398] ;  /* 0x00007300ff0977ac */ /* 0x000ee20008000800 */
[----:B------:R-:W-:Y:S02]  /*29510*/  PRMT R11, R111, 0x9910, RZ ;  /* 0x000099106f0b7816 */ /* 0x000fe400000000ff */
[----:B------:R2:W-:Y:S01]  /*29520*/  @P5 STG.E.U8 desc[UR20][R4.64], R9 ;  /* 0x0000000904005986 */ /* 0x0005e2000c101114 */
[C---:B-1----:R-:W-:Y:S02]  /*29530*/  IADD3 R2, P5, PT, R68.reuse, R164, RZ ;  /* 0x000000a444027210 */ /* 0x042fe40007fbe0ff */
[----:B------:R-:W-:Y:S01]  /*29540*/  SHF.R.S32.HI R11, RZ, 0x8, R11 ;  /* 0x00000008ff0b7819 */ /* 0x000fe2000001140b */
[----:B------:R-:W-:Y:S02]  /*29550*/  VIADD R68, R68, UR32 ;  /* 0x0000002044447c36 */ /* 0x000fe40008000000 */
[----:B------:R-:W-:Y:S01]  /*29560*/  IMAD.X R3, R6, 0x1, R165, P5 ;  /* 0x0000000106037824 */ /* 0x000fe200028e06a5 */
[----:B0-----:R-:W-:Y:S01]  /*29570*/  ISETP.LT.AND P3, PT, R144, UR6, !P2 ;  /* 0x0000000690007c0c */ /* 0x001fe2000d761270 */
[----:B--2---:R-:W-:-:S03]  /*29580*/  VIADD R4, R0, 0x2f ;  /* 0x0000002f00047836 */ /* 0x004fc60000000000 */
[----:B------:R0:W-:Y:S01]  /*29590*/  @P1 STG.E.U8 desc[UR20][R2.64], R11 ;  /* 0x0000000b02001986 */ /* 0x0001e2000c101114 */
[----:B------:R-:W-:Y:S02]  /*295a0*/  SHF.R.S32.HI R10, RZ, 0x1f, R68 ;  /* 0x0000001fff0a7819 */ /* 0x000fe40000011444 */
[----:B------:R-:W-:Y:S01]  /*295b0*/  F2FP.SATFINITE.E4M3.F32.PACK_AB_MERGE_C R49, R49, R48, RZ ;  /* 0x000000303131723e */ /* 0x000fe200048070ff */
[----:B------:R-:W-:Y:S01]  /*295c0*/  VIADD R8, R68, UR32 ;  /* 0x0000002044087c36 */ /* 0x000fe20008000000 */
[----:B----4-:R-:W-:Y:S01]  /*295d0*/  ISETP.GE.AND P1, PT, R4, UR4, PT ;  /* 0x0000000404007c0c */ /* 0x010fe2000bf26270 */
[----:B------:R-:W1:Y:S01]  /*295e0*/  LDCU UR4, c[0x0][0x39c] ;  /* 0x00007380ff0477ac */ /* 0x000e620008000800 */
[----:B------:R-:W-:Y:S02]  /*295f0*/  IADD3 R6, P5, PT, R68, R145, RZ ;  /* 0x0000009144067210 */ /* 0x000fe40007fbe0ff */
[----:B------:R-:W-:Y:S01]  /*29600*/  ISETP.LT.AND P2, PT, R160, UR10, !P2 ;  /* 0x0000000aa0007c0c */ /* 0x000fe2000d741270 */
[----:B------:R-:W2:Y:S02]  /*29610*/  LDCU UR6, c[0x0][0x398] ;  /* 0x00007300ff0677ac */ /* 0x000ea40008000800 */
[----:B------:R-:W-:Y:S01]  /*29620*/  IMAD.X R7, R10, 0x1, R161, P5 ;  /* 0x000000010a077824 */ /* 0x000fe200028e06a1 */
[----:B------:R-:W-:-:S02]  /*29630*/  IADD3 R4, P5, PT, R68, R164, RZ ;  /* 0x000000a444047210 */ /* 0x000fc40007fbe0ff */
[----:B------:R-:W-:Y:S01]  /*29640*/  F2FP.SATFINITE.E4M3.F32.PACK_AB_MERGE_C R113, R113, R112, RZ ;  /* 0x000000707171723e */ /* 0x000fe200048070ff */
[----:B------:R-:W-:Y:S01]  /*29650*/  VIADD R13, R0, 0x31 ;  /* 0x00000031000d7836 */ /* 0x000fe20000000000 */
[----:B------:R4:W-:Y:S01]  /*29660*/  @P3 STG.E.U8 desc[UR20][R6.64], R49 ;  /* 0x0000003106003986 */ /* 0x0009e2000c101114 */
[----:B---3--:R-:W-:Y:S01]  /*29670*/  ISETP.LT.AND P3, PT, R144, UR9, !P6 ;  /* 0x0000000990007c0c */ /* 0x008fe2000f761270 */
[----:B------:R-:W-:Y:S01]  /*29680*/  IMAD.X R5, R10, 0x1, R165, P5 ;  /* 0x000000010a057824 */ /* 0x000fe200028e06a5 */
[----:B------:R-:W-:Y:S01]  /*29690*/  SHF.R.S32.HI R12, RZ, 0x1f, R8 ;  /* 0x0000001fff0c7819 */ /* 0x000fe20000011408 */
[----:B------:R-:W3:Y:S01]  /*296a0*/  LDCU UR9, c[0x0][0x398] ;  /* 0x00007300ff0977ac */ /* 0x000ee20008000800 */
[----:B0-----:R-:W-:Y:S02]  /*296b0*/  IADD3 R2, P5, PT, R8, R145, RZ ;  /* 0x0000009108027210 */ /* 0x001fe40007fbe0ff */
[----:B------:R-:W-:Y:S01]  /*296c0*/  PRMT R9, R49, 0x9910, RZ ;  /* 0x0000991031097816 */ /* 0x000fe200000000ff */
[----:B------:R-:W-:Y:S01]  /*296d0*/  @P2 STG.E.U8 desc[UR20][R4.64], R113 ;  /* 0x0000007104002986 */ /* 0x000fe2000c101114 */
[----:B------:R-:W-:Y:S01]  /*296e0*/  F2FP.SATFINITE.E4M3.F32.PACK_AB_MERGE_C R51, R51, R50, RZ ;  /* 0x000000323333723e */ /* 0x000fe200048070ff */
[----:B------:R-:W0:Y:S01]  /*296f0*/  LDCU UR10, c[0x0][0x398] ;  /* 0x00007300ff0a77ac */ /* 0x000e220008000800 */
[----:B----4-:R-:W-:Y:S01]  /*29700*/  VIADD R6, R0, 0x30 ;  /* 0x0000003000067836 */ /* 0x010fe20000000000 */
[----:B------:R-:W-:Y:S01]  /*29710*/  SHF.R.S32.HI R9, RZ, 0x8, R9 ;  /* 0x00000008ff097819 */ /* 0x000fe20000011409 */
[----:B------:R-:W-:-:S03]  /*29720*/  IMAD.X R3, R12, 0x1, R161, P5 ;  /* 0x000000010c037824 */ /* 0x000fc600028e06a1 */
[----:B-1----:R-:W-:Y:S01]  /*29730*/  ISETP.GE.AND P2, PT, R6, UR4, PT ;  /* 0x0000000406007c0c */ /* 0x002fe2000bf46270 */
[----:B------:R-:W1:Y:S01]  /*29740*/  LDCU UR4, c[0x0][0x39c] ;  /* 0x00007380ff0477ac */ /* 0x000e620008000800 */
[----:B------:R4:W-:Y:S01]  /*29750*/  @P3 STG.E.U8 desc[UR20][R2.64], R9 ;  /* 0x0000000902003986 */ /* 0x0009e2000c101114 */
[C---:B------:R-:W-:Y:S01]  /*29760*/  IADD3 R6, P3, PT, R8.reuse, R164, RZ ;  /* 0x000000a408067210 */ /* 0x040fe20007f7e0ff */
[----:B------:R-:W-:Y:S01]  /*29770*/  VIADD R8, R8, UR32 ;  /* 0x0000002008087c36 */ /* 0x000fe20008000000 */
[----:B--2---:R-:W-:Y:S01]  /*29780*/  ISETP.LT.AND P6, PT, R160, UR6, !P6 ;  /* 0x00000006a0007c0c */ /* 0x004fe2000f7c1270 */
[----:B------:R-:W2:Y:S02]  /*29790*/  LDCU UR6, c[0x0][0x398] ;  /* 0x00007300ff0677ac */ /* 0x000ea40008000800 */
[----:B------:R-:W-:Y:S01]  /*297a0*/  IMAD.X R7, R12, 0x1, R165, P3 ;  /* 0x000000010c077824 */ /* 0x000fe200018e06a5 */
[----:B------:R-:W-:Y:S02]  /*297b0*/  SHF.R.S32.HI R10, RZ, 0x1f, R8 ;  /* 0x0000001fff0a7819 */ /* 0x000fe40000011408 */
[----:B----4-:R-:W-:-:S02]  /*297c0*/  IADD3 R2, P3, PT, R8, R145, RZ ;  /* 0x0000009108027210 */ /* 0x010fc40007f7e0ff */
[----:B------:R-:W-:Y:S02]  /*297d0*/  PRMT R11, R113, 0x9910, RZ ;  /* 0x00009910710b7816 */ /* 0x000fe400000000ff */
[----:B------:R-:W-:Y:S01]  /*297e0*/  ISETP.LT.AND P5, PT, R144, UR12, !P4 ;  /* 0x0000000c90007c0c */ /* 0x000fe2000e7a1270 */
[----:B------:R-:W-:Y:S01]  /*297f0*/  IMAD.X R3, R10, 0x1, R161, P3 ;  /* 0x000000010a037824 */ /* 0x000fe200018e06a1 */
[----:B---3--:R-:W-:Y:S01]  /*29800*/  ISETP.LT.AND P4, PT, R160, UR9, !P4 ;  /* 0x00000009a0007c0c */ /* 0x008fe2000e781270 */
[----:B------:R-:W3:Y:S01]  /*29810*/  LDCU UR9, c[0x0][0x398] ;  /* 0x00007300ff0977ac */ /* 0x000ee20008000800 */
[----:B-1----:R-:W-:Y:S02]  /*29820*/  ISETP.GE.AND P3, PT, R13, UR4, PT ;  /* 0x000000040d007c0c */ /* 0x002fe4000bf66270 */
[----:B------:R-:W-:Y:S01]  /*29830*/  SHF.R.S32.HI R11, RZ, 0x8, R11 ;  /* 0x00000008ff0b7819 */ /* 0x000fe2000001140b */
[----:B------:R-:W1:Y:S04]  /*29840*/  LDCU UR4, c[0x0][0x39c] ;  /* 0x00007380ff0477ac */ /* 0x000e680008000800 */
[----:B------:R4:W-:Y:S01]  /*29850*/  @P6 STG.E.U8 desc[UR20][R6.64], R11 ;  /* 0x0000000b06006986 */ /* 0x0009e2000c101114 */
[C---:B------:R-:W-:Y:S01]  /*29860*/  IADD3 R4, P6, PT, R8.reuse, R164, RZ ;  /* 0x000000a408047210 */ /* 0x040fe20007fde0ff */
[----:B------:R-:W-:Y:S01]  /*29870*/  VIADD R8, R8, UR32 ;  /* 0x0000002008087c36 */ /* 0x000fe20008000000 */
[----:B------:R-:W-:Y:S01]  /*29880*/  F2FP.SATFINITE.E4M3.F32.PACK_AB_MERGE_C R115, R115, R114, RZ ;  /* 0x000000727373723e */ /* 0x000fe200048070ff */
[----:B------:R0:W-:Y:S01]  /*29890*/  @P5 STG.E.U8 desc[UR20][R2.64], R51 ;  /* 0x0000003302005986 */ /* 0x0001e2000c101114 */
[----:B--2---:R-:W-:Y:S01]  /*298a0*/  ISETP.LT.AND P5, PT, R144, UR6, !P1 ;  /* 0x0000000690007c0c */ /* 0x004fe2000cfa1270 */
[----:B------:R-:W-:Y:S01]  /*298b0*/  IMAD.X R5, R10, 0x1, R165, P6 ;  /* 0x000000010a057824 */ /* 0x000fe200030e06a5 */
[----:B------:R-:W2:Y:S01]  /*298c0*/  LDCU UR6, c[0x0][0x39c] ;  /* 0x00007380ff0677ac */ /* 0x000ea20008000800 */
[----:B------:R-:W-:Y:S01]  /*298d0*/  SHF.R.S32.HI R10, RZ, 0x1f, R8 ;  /* 0x0000001fff0a7819 */ /* 0x000fe20000011408 */
[----:B------:R-:W2:Y:S01]  /*298e0*/  LDCU UR12, c[0x0][0x398] ;  /* 0x00007300ff0c77ac */ /* 0x000ea20008000800 */
[----:B----4-:R-:W-:Y:S01]  /*298f0*/  VIADD R7, R0, 0x32 ;  /* 0x0000003200077836 */ /* 0x010fe20000000000 */
[----:B------:R-:W-:Y:S01]  /*29900*/  IADD3 R6, P6, PT, R8, R145, RZ ;  /* 0x0000009108067210 */ /* 0x000fe20007fde0ff */
[----:B------:R4:W-:Y:S01]  /*29910*/  @P4 STG.E.U8 desc[UR20][R4.64], R115 ;  /* 0x0000007304004986 */ /* 0x0009e2000c101114 */
[----:B---3--:R-:W-:Y:S01]  /*29920*/  ISETP.LT.AND P1, PT, R160, UR9, !P1 ;  /* 0x00000009a0007c0c */ /* 0x008fe2000cf21270 */
[----:B------:R-:W3:Y:S01]  /*29930*/  LDCU UR9, c[0x0][0x398] ;  /* 0x00007300ff0977ac */ /* 0x000ee20008000800 */
[----:B-1----:R-:W-:Y:S01]  /*29940*/  ISETP.GE.AND P4, PT, R7, UR4, PT ;  /* 0x0000000407007c0c */ /* 0x002fe2000bf86270 */
[----:B------:R-:W-:Y:S01]  /*29950*/  IMAD.X R7, R10, 0x1, R161, P6 ;  /* 0x000000010a077824 */ /* 0x000fe200030e06a1 */
[----:B------:R-:W-:Y:S01]  /*29960*/  PRMT R9, R51, 0x9910, RZ ;  /* 0x0000991033097816 */ /* 0x000fe200000000ff */
[----:B------:R-:W1:Y:S01]  /*29970*/  LDCU UR4, c[0x0][0x39c] ;  /* 0x00007380ff0477ac */ /* 0x000e620008000800 */
[----:B0-----:R-:W-:-:S02]  /*29980*/  IADD3 R2, P6, PT, R8, R164, RZ ;  /* 0x000000a408027210 */ /* 0x001fc40007fde0ff */
[----:B------:R-:W-:Y:S02]  /*29990*/  PRMT R11, R115, 0x9910, RZ ;  /* 0x00009910730b7816 */ /* 0x000fe400000000ff */
[----:B------:R-:W-:Y:S01]  /*299a0*/  SHF.R.S32.HI R9, RZ, 0x8, R9 ;  /* 0x00000008ff097819 */ /* 0x000fe20000011409 */
[----:B------:R-:W-:Y:S01]  /*299b0*/  IMAD.X R3, R10, 0x1, R165, P6 ;  /* 0x000000010a037824 */ /* 0x000fe200030e06a5 */
[----:B------:R-:W-:Y:S01]  /*299c0*/  SHF.R.S32.HI R11, RZ, 0x8, R11 ;  /* 0x00000008ff0b7819 */ /* 0x000fe2000001140b */
[----:B----4-:R-:W-:Y:S02]  /*299d0*/  VIADD R5, R0, 0x33 ;  /* 0x0000003300057836 */ /* 0x010fe40000000000 */
[----:B------:R-:W-:Y:S01]  /*299e0*/  VIADD R8, R8, UR32 ;  /* 0x0000002008087c36 */ /* 0x000fe20008000000 */
[----:B------:R0:W-:Y:S04]  /*299f0*/  @P5 STG.E.U8 desc[UR20][R6.64], R9 ;  /* 0x0000000906005986 */ /* 0x0001e8000c101114 */
[----:B------:R4:W-:Y:S01]  /*29a00*/  @P1 STG.E.U8 desc[UR20][R2.64], R11 ;  /* 0x0000000b02001986 */ /* 0x0009e2000c101114 */
[----:B--2---:R-:W-:Y:S01]  /*29a10*/  ISETP.GE.AND P1, PT, R5, UR6, PT ;  /* 0x0000000605007c0c */ /* 0x004fe2000bf26270 */
[----:B------:R-:W2:Y:S01]  /*29a20*/  LDCU UR6, c[0x0][0x398] ;  /* 0x00007300ff0677ac */ /* 0x000ea20008000800 */
[----:B------:R-:W-:-:S02]  /*29a30*/  SHF.R.S32.HI R10, RZ, 0x1f, R8 ;  /* 0x0000001fff0a7819 */ /* 0x000fc40000011408 */
[----:B------:R-:W-:Y:S02]  /*29a40*/  IADD3 R4, P6, PT, R8, R145, RZ ;  /* 0x0000009108047210 */ /* 0x000fe40007fde0ff */
[----:B------:R-:W-:Y:S01]  /*29a50*/  ISETP.LT.AND P5, PT, R144, UR10, !P2 ;  /* 0x0000000a90007c0c */ /* 0x000fe2000d7a1270 */
[----:B------:R-:W1:Y:S01]  /*29a60*/  LDCU UR10, c[0x0][0x398] ;  /* 0x00007300ff0a77ac */ /* 0x000e620008000800 */
[----:B------:R-:W-:Y:S01]  /*29a70*/  ISETP.LT.AND P2, PT, R160, UR12, !P2 ;  /* 0x0000000ca0007c0c */ /* 0x000fe2000d741270 */
[----:B------:R-:W-:Y:S01]  /*29a80*/  IMAD.X R5, R10, 0x1, R161, P6 ;  /* 0x000000010a057824 */ /* 0x000fe200030e06a1 */
[C---:B0-----:R-:W-:Y:S01]  /*29a90*/  IADD3 R6, P6, PT, R8.reuse, R164, RZ ;  /* 0x000000a408067210 */ /* 0x041fe20007fde0ff */
[----:B------:R-:W-:Y:S01]  /*29aa0*/  VIADD R8, R8, UR32 ;  /* 0x0000002008087c36 */ /* 0x000fe20008000000 */
[----:B------:R-:W-:Y:S01]  /*29ab0*/  F2FP.SATFINITE.E4M3.F32.PACK_AB_MERGE_C R53, R53, R52, RZ ;  /* 0x000000343535723e */ /* 0x000fe200048070ff */
[----:B----4-:R-:W-:Y:S01]  /*29ac0*/  VIADD R3, R0, 0x34 ;  /* 0x0000003400037836 */ /* 0x010fe20000000000 */
[----:B------:R-:W-:Y:S01]  /*29ad0*/  F2FP.SATFINITE.E4M3.F32.PACK_AB_MERGE_C R117, R117, R116, RZ ;  /* 0x000000747575723e */ /* 0x000fe200048070ff */
[----:B------:R-:W-:Y:S01]  /*29ae0*/  IMAD.X R7, R10, 0x1, R165, P6 ;  /* 0x000000010a077824 */ /* 0x000fe200030e06a5 */
[----:B------:R-:W-:-:S02]  /*29af0*/  SHF.R.S32.HI R10, RZ, 0x1f, R8 ;  /* 0x0000001fff0a7819 */ /* 0x000fc40000011408 */
[----:B------:R-:W-:Y:S01]  /*29b00*/  IADD3 R2, P6, PT, R8, R145, RZ ;  /* 0x0000009108027210 */ /* 0x000fe20007fde0ff */
[----:B------:R0:W-:Y:S01]  /*29b10*/  @P5 STG.E.U8 desc[UR20][R4.64], R53 ;  /* 0x0000003504005986 */ /* 0x0001e2000c101114 */
[----:B---3--:R-:W-:Y:S01]  /*29b20*/  ISETP.LT.AND P5, PT, R144, UR9, !P3 ;  /* 0x0000000990007c0c */ /* 0x008fe2000dfa1270 */
[----:B------:R-:W3:Y:S01]  /*29b30*/  LDCU UR9, c[0x0][0x398] ;  /* 0x00007300ff0977ac */ /* 0x000ee20008000800 */
[----:B--2---:R-:W-:Y:S01]  /*29b40*/  ISETP.LT.AND P3, PT, R160, UR6, !P3 ;  /* 0x00000006a0007c0c */ /* 0x004fe2000df61270 */
[----:B------:R2:W-:Y:S01]  /*29b50*/  @P2 STG.E.U8 desc[UR20][R6.64], R117 ;  /* 0x0000007506002986 */ /* 0x0005e2000c101114 */
[----:B-1----:R-:W-:Y:S01]  /*29b60*/  ISETP.GE.AND P2, PT, R3, UR4, PT ;  /* 0x0000000403007c0c */ /* 0x002fe2000bf46270 */
[----:B------:R-:W1:Y:S01]  /*29b70*/  LDCU UR4, c[0x0][0x398] ;  /* 0x00007300ff0477ac */ /* 0x000e620008000800 */
[----:B------:R-:W-:Y:S01]  /*29b80*/  PRMT R9, R53, 0x9910, RZ ;  /* 0x0000991035097816 */ /* 0x000fe200000000ff */
[----:B------:R-:W-:Y:S01]  /*29b90*/  IMAD.X R3, R10, 0x1, R161, P6 ;  /* 0x000000010a037824 */ /* 0x000fe200030e06a1 */
[----:B------:R-:W-:Y:S01]  /*29ba0*/  PRMT R11, R117, 0x9910, RZ ;  /* 0x00009910750b7816 */ /* 0x000fe200000000ff */
[----:B------:R-:W4:Y:S01]  /*29bb0*/  LDCU UR6, c[0x0][0x398] ;  /* 0x00007300ff0677ac */ /* 0x000f220008000800 */
[----:B0-----:R-:W-:-:S02]  /*29bc0*/  IADD3 R4, P6, PT, R8, R164, RZ ;  /* 0x000000a408047210 */ /* 0x001fc40007fde0ff */
[----:B------:R-:W-:Y:S02]  /*29bd0*/  SHF.R.S32.HI R9, RZ, 0x8, R9 ;  /* 0x00000008ff097819 */ /* 0x000fe40000011409 */
[----:B------:R-:W-:Y:S01]  /*29be0*/  SHF.R.S32.HI R11, RZ, 0x8, R11 ;  /* 0x00000008ff0b7819 */ /* 0x000fe2000001140b */
[----:B------:R-:W-:Y:S02]  /*29bf0*/  IMAD.X R5, R10, 0x1, R165, P6 ;  /* 0x000000010a057824 */ /* 0x000fe400030e06a5 */
[----:B--2---:R-:W-:Y:S01]  /*29c00*/  VIADD R7, R0, 0x35 ;  /* 0x0000003500077836 */ /* 0x004fe20000000000 */
[----:B------:R0:W-:Y:S01]  /*29c10*/  @P5 STG.E.U8 desc[UR20][R2.64], R9 ;  /* 0x0000000902005986 */ /* 0x0001e2000c101114 */
[----:B------:R-:W-:Y:S01]  /*29c20*/  VIADD R8, R8, UR32 ;  /* 0x0000002008087c36 */ /* 0x000fe20008000000 */
[----:B------:R-:W-:Y:S01]  /*29c30*/  ISETP.LT.AND P5, PT, R144, UR10, !P4 ;  /* 0x0000000a90007c0c */ /* 0x000fe2000e7a1270 */
[----:B------:R-:W2:Y:S01]  /*29c40*/  LDCU UR10, c[0x0][0x398] ;  /* 0x00007300ff0a77ac */ /* 0x000ea20008000800 */
[----:B------:R2:W-:Y:S01]  /*29c50*/  @P3 STG.E.U8 desc[UR20][R4.64], R11 ;  /* 0x0000000b04003986 */ /* 0x0005e2000c101114 */
[----:B------:R-:W-:-:S02]  /*29c60*/  ISETP.GE.AND P3, PT, R7, UR5, PT ;  /* 0x0000000507007c0c */ /* 0x000fc4000bf66270 */
[----:B------:R-:W-:Y:S01]  /*29c70*/  SHF.R.S32.HI R10, RZ, 0x1f, R8 ;  /* 0x0000001fff0a7819 */ /* 0x000fe20000011408 */
[----:B------:R-:W3:Y:S01]  /*29c80*/  LDCU UR5, c[0x0][0x398] ;  /* 0x00007300ff0577ac */ /* 0x000ee20008000800 */
[----:B------:R-:W-:Y:S02]  /*29c90*/  IADD3 R6, P6, PT, R8, R145, RZ ;  /* 0x0000009108067210 */ /* 0x000fe40007fde0ff */
[----:B-1----:R-:W-:Y:S01]  /*29ca0*/  ISETP.LT.AND P4, PT, R160, UR4, !P4 ;  /* 0x00000004a0007c0c */ /* 0x002fe2000e781270 */
[----:B------:R-:W1:Y:S01]  /*29cb0*/  LDCU UR4, c[0x0][0x398] ;  /* 0x00007300ff0477ac */ /* 0x000e620008000800 */
[----:B------:R-:W-:Y:S01]  /*29cc0*/  F2FP.SATFINITE.E4M3.F32.PACK_AB_MERGE_C R55, R55, R54, RZ ;  /* 0x000000363737723e */ /* 0x000fe200048070ff */
[----:B------:R-:W-:Y:S01]  /*29cd0*/  IMAD.X R7, R10, 0x1, R161, P6 ;  /* 0x000000010a077824 */ /* 0x000fe200030e06a1 */
[C---:B0-----:R-:W-:Y:S01]  /*29ce0*/  IADD3 R2, P6, PT, R8.reuse, R164, RZ ;  /* 0x000000a408027210 */ /* 0x041fe20007fde0ff */
[----:B------:R-:W-:Y:S01]  /*29cf0*/  VIADD R8, R8, UR32 ;  /* 0x0000002008087c36 */ /* 0x000fe20008000000 */
[----:B------:R-:W-:-:S02]  /*29d00*/  F2FP.SATFINITE.E4M3.F32.PACK_AB_MERGE_C R119, R119, R118, RZ ;  /* 0x000000767777723e */ /* 0x000fc400048070ff */
[----:B------:R0:W-:Y:S01]  /*29d10*/  @P5 STG.E.U8 desc[UR20][R6.64], R55 ;  /* 0x0000003706005986 */ /* 0x0001e2000c101114 */
[----:B----4-:R-:W-:Y:S01]  /*29d20*/  ISETP.LT.AND P5, PT, R144, UR6, !P1 ;  /* 0x0000000690007c0c */ /* 0x010fe2000cfa1270 */
[----:B------:R-:W-:Y:S01]  /*29d30*/  IMAD.X R3, R10, 0x1, R165, P6 ;  /* 0x000000010a037824 */ /* 0x000fe200030e06a5 */
[----:B------:R-:W-:Y:S01]  /*29d40*/  SHF.R.S32.HI R10, RZ, 0x1f, R8 ;  /* 0x0000001fff0a7819 */ /* 0x000fe20000011408 */
[----:B--2---:R-:W-:Y:S01]  /*29d50*/  VIADD R5, R0, 0x36 ;  /* 0x0000003600057836 */ /* 0x004fe20000000000 */
[----:B------:R-:W-:Y:S01]  /*29d60*/  IADD3 R4, P6, PT, R8, R145, RZ ;  /* 0x0000009108047210 */ /* 0x000fe20007fde0ff */
[----:B------:R-:W2:Y:S01]  /*29d70*/  LDCU UR6, c[0x0][0x398] ;  /* 0x00007300ff0677ac */ /* 0x000ea20008000800 */
[----:B------:R-:W-:Y:S01]  /*29d80*/  PRMT R9, R55, 0x9910, RZ ;  /* 0x0000991037097816 */ /* 0x000fe200000000ff */
[----:B------:R4:W-:Y:S01]  /*29d90*/  @P4 STG.E.U8 desc[UR20][R2.64], R119 ;  /* 0x0000007702004986 */ /* 0x0009e2000c101114 */
[----:B------:R-:W-:Y:S01]  /*29da0*/  ISETP.GE.AND P4, PT, R5, UR11, PT ;  /* 0x0000000b05007c0c */ /* 0x000fe2000bf86270 */
[----:B------:R-:W-:Y:S01]  /*29db0*/  IMAD.X R5, R10, 0x1, R161, P6 ;  /* 0x000000010a057824 */ /* 0x000fe200030e06a1 */
[----:B---3--:R-:W-:Y:S01]  /*29dc0*/  ISETP.LT.AND P1, PT, R160, UR5, !P1 ;  /* 0x00000005a0007c0c */ /* 0x008fe2000cf21270 */
[----:B------:R-:W3:Y:S01]  /*29dd0*/  LDCU UR5, c[0x0][0x398] ;  /* 0x00007300ff0577ac */ /* 0x000ee20008000800 */
[----:B------:R-:W-:-:S02]  /*29de0*/  SHF.R.S32.HI R9, RZ, 0x8, R9 ;  /* 0x00000008ff097819 */ /* 0x000fc40000011409 */
[C---:B0-----:R-:W-:Y:S01]  /*29df0*/  IADD3 R6, P6, PT, R8.reuse, R164, RZ ;  /* 0x000000a408067210 */ /* 0x041fe20007fde0ff */
[----:B------:R-:W-:Y:S01]  /*29e00*/  VIADD R8, R8, UR32 ;  /* 0x0000002008087c36 */ /* 0x000fe20008000000 */
[----:B------:R-:W-:Y:S01]  /*29e10*/  PRMT R11, R119, 0x9910, RZ ;  /* 0x00009910770b7816 */ /* 0x000fe200000000ff */
[----:B------:R0:W-:Y:S01]  /*29e20*/  @P5 STG.E.U8 desc[UR20][R4.64], R9 ;  /* 0x0000000904005986 */ /* 0x0001e2000c101114 */
[----:B-1----:R-:W-:Y:S01]  /*29e30*/  ISETP.LT.AND P5, PT, R144, UR4, !P2 ;  /* 0x0000000490007c0c */ /* 0x002fe2000d7a1270 */
[----:B------:R-:W-:Y:S01]  /*29e40*/  IMAD.X R7, R10, 0x1, R165, P6 ;  /* 0x000000010a077824 */ /* 0x000fe200030e06a5 */
[----:B------:R-:W-:Y:S01]  /*29e50*/  SHF.R.S32.HI R11, RZ, 0x8, R11 ;  /* 0x00000008ff0b7819 */ /* 0x000fe2000001140b */
[----:B----4-:R-:W-:Y:S01]  /*29e60*/  VIADD R3, R0, 0x37 ;  /* 0x0000003700037836 */ /* 0x010fe20000000000 */
[----:B------:R-:W-:Y:S01]  /*29e70*/  SHF.R.S32.HI R10, RZ, 0x1f, R8 ;  /* 0x0000001fff0a7819 */ /* 0x000fe20000011408 */
[----:B------:R-:W1:Y:S01]  /*29e80*/  LDCU UR4, c[0x0][0x398] ;  /* 0x00007300ff0477ac */ /* 0x000e620008000800 */
[----:B------:R-:W-:Y:S01]  /*29e90*/  IADD3 R2, P6, PT, R8, R145, RZ ;  /* 0x0000009108027210 */ /* 0x000fe20007fde0ff */
[----:B------:R4:W-:Y:S01]  /*29ea0*/  @P1 STG.E.U8 desc[UR20][R6.64], R11 ;  /* 0x0000000b06001986 */ /* 0x0009e2000c101114 */
[----:B------:R-:W-:Y:S01]  /*29eb0*/  ISETP.GE.AND P1, PT, R3, UR7, PT ;  /* 0x0000000703007c0c */ /* 0x000fe2000bf26270 */
[----:B------:R-:W1:Y:S01]  /*29ec0*/  LDCU UR7, c[0x0][0x398] ;  /* 0x00007300ff0777ac */ /* 0x000e620008000800 */
[----:B--2---:R-:W-:Y:S01]  /*29ed0*/  ISETP.LT.AND P2, PT, R160, UR6, !P2 ;  /* 0x00000006a0007c0c */ /* 0x004fe2000d741270 */
[----:B------:R-:W-:Y:S01]  /*29ee0*/  IMAD.X R3, R10, 0x1, R161, P6 ;  /* 0x000000010a037824 */ /* 0x000fe200030e06a1 */
[----:B------:R-:W-:Y:S01]  /*29ef0*/  F2FP.SATFINITE.E4M3.F32.PACK_AB_MERGE_C R57, R57, R56, RZ ;  /* 0x000000383939723e */ /* 0x000fe200048070ff */
[----:B------:R-:W2:Y:S01]  /*29f00*/  LDCU UR6, c[0x0][0x398] ;  /* 0x00007300ff0677ac */ /* 0x000ea20008000800 */
[C---:B0-----:R-:W-:Y:S01]  /*29f10*/  IADD3 R4, P6, PT, R8.reuse, R164, RZ ;  /* 0x000000a408047210 */ /* 0x041fe20007fde0ff */
[----:B------:R-:W-:-:S02]  /*29f20*/  VIADD R8, R8, UR32 ;  /* 0x0000002008087c36 */ /* 0x000fc40008000000 */
[----:B------:R0:W-:Y:S01]  /*29f30*/  @P5 STG.E.U8 desc[UR20][R2.64], R57 ;  /* 0x0000003902005986 */ /* 0x0001e2000c101114 */
[----:B---3--:R-:W-:Y:S01]  /*29f40*/  ISETP.LT.AND P5, PT, R144, UR5, !P3 ;  /* 0x0000000590007c0c */ /* 0x008fe2000dfa1270 */
[----:B------:R-:W-:Y:S01]  /*29f50*/  IMAD.X R5, R10, 0x1, R165, P6 ;  /* 0x000000010a057824 */ /* 0x000fe200030e06a5 */
[----:B------:R-:W-:Y:S01]  /*29f60*/  F2FP.SATFINITE.E4M3.F32.PACK_AB_MERGE_C R121, R121, R120, RZ ;  /* 0x000000787979723e */ /* 0x000fe200048070ff */
[----:B----4-:R-:W-:Y:S01]  /*29f70*/  VIADD R7, R0, 0x38 ;  /* 0x0000003800077836 */ /* 0x010fe20000000000 */
[----:B------:R-:W-:Y:S01]  /*29f80*/  SHF.R.S32.HI R10, RZ, 0x1f, R8 ;  /* 0x0000001fff0a7819 */ /* 0x000fe20000011408 */
[----:B------:R-:W3:Y:S01]  /*29f90*/  LDCU UR5, c[0x0][0x398] ;  /* 0x00007300ff0577ac */ /* 0x000ee20008000800 */
[----:B------:R-:W-:Y:S02]  /*29fa0*/  IADD3 R6, P6, PT, R8, R145, RZ ;  /* 0x0000009108067210 */ /* 0x000fe40007fde0ff */
[----:B------:R-:W-:Y:S01]  /*29fb0*/  PRMT R9, R57, 0x9910, RZ ;  /* 0x0000991039097816 */ /* 0x000fe200000000ff */
[----:B------:R4:W-:Y:S01]  /*29fc0*/  @P2 STG.E.U8 desc[UR20][R4.64], R121 ;  /* 0x0000007904002986 */ /* 0x0009e2000c101114 */
[----:B------:R-:W-:Y:S01]  /*29fd0*/  ISETP.GE.AND P2, PT, R7, UR27, PT ;  /* 0x0000001b07007c0c */ /* 0x000fe2000bf46270 */
[----:B------:R-:W-:Y:S01]  /*29fe0*/  IMAD.X R7, R10, 0x1, R161, P6 ;  /* 0x000000010a077824 */ /* 0x000fe200030e06a1 */
[----:B-1----:R-:W-:Y:S01]  /*29ff0*/  ISETP.LT.AND P3, PT, R160, UR4, !P3 ;  /* 0x00000004a0007c0c */ /* 0x002fe2000df61270 */
[----:B------:R-:W1:Y:S01]  /*2a000*/  LDCU UR4, c[0x0][0x398] ;  /* 0x00007300ff0477ac */ /* 0x000e620008000800 */
[----:B------:R-:W-:-:S02]  /*2a010*/  SHF.R.S32.HI R9, RZ, 0x8, R9 ;  /* 0x00000008ff097819 */ /* 0x000fc40000011409 */
[C---:B0-----:R-:W-:Y:S01]  /*2a020*/  IADD3 R2, P6, PT, R8.reuse, R164, RZ ;  /* 0x000000a408027210 */ /* 0x041fe20007fde0ff */
[----:B------:R-:W-:Y:S01]  /*2a030*/  VIADD R8, R8, UR32 ;  /* 0x0000002008087c36 */ /* 0x000fe20008000000 */
[----:B------:R-:W-:Y:S01]  /*2a040*/  PRMT R11, R121, 0x9910, RZ ;  /* 0x00009910790b7816 */ /* 0x000fe200000000ff */
[----:B------:R0:W-:Y:S01]  /*2a050*/  @P5 STG.E.U8 desc[UR20][R6.64], R9 ;  /* 0x0000000906005986 */ /* 0x0001e2000c101114 */
[----:B--2---:R-:W-:Y:S01]  /*2a060*/  ISETP.LT.AND P5, PT, R144, UR6, !P4 ;  /* 0x0000000690007c0c */ /* 0x004fe2000e7a1270 */
[----:B------:R-:W-:Y:S01]  /*2a070*/  IMAD.X R3, R10, 0x1, R165, P6 ;  /* 0x000000010a037824 */ /* 0x000fe200030e06a5 */
[----:B------:R-:W-:Y:S01]  /*2a080*/  SHF.R.S32.HI R11, RZ, 0x8, R11 ;  /* 0x00000008ff0b7819 */ /* 0x000fe2000001140b */
[----:B----4-:R-:W-:Y:S01]  /*2a090*/  VIADD R5, R0, 0x39 ;  /* 0x0000003900057836 */ /* 0x010fe20000000000 */
[----:B------:R-:W-:Y:S01]  /*2a0a0*/  SHF.R.S32.HI R10, RZ, 0x1f, R8 ;  /* 0x0000001fff0a7819 */ /* 0x000fe20000011408 */
[----:B------:R-:W2:Y:S01]  /*2a0b0*/  LDCU UR6, c[0x0][0x398] ;  /* 0x00007300ff0677ac */ /* 0x000ea20008000800 */
[----:B------:R-:W-:Y:S01]  /*2a0c0*/  IADD3 R4, P6, PT, R8, R145, RZ ;  /* 0x0000009108047210 */ /* 0x000fe20007fde0ff */
[----:B------:R4:W-:Y:S01]  /*2a0d0*/  @P3 STG.E.U8 desc[UR20][R2.64], R11 ;  /* 0x0000000b02003986 */ /* 0x0009e2000c101114 */
[----:B------:R-:W-:-:S02]  /*2a0e0*/  ISETP.GE.AND P3, PT, R5, UR25, PT ;  /* 0x0000001905007c0c */ /* 0x000fc4000bf66270 */
[----:B---3--:R-:W-:Y:S01]  /*2a0f0*/  ISETP.LT.AND P4, PT, R160, UR5, !P4 ;  /* 0x00000005a0007c0c */ /* 0x008fe2000e781270 */
[----:B------:R-:W-:Y:S01]  /*2a100*/  IMAD.X R5, R10, 0x1, R161, P6 ;  /* 0x000000010a057824 */ /* 0x000fe200030e06a1 */
[----:B------:R-:W-:Y:S01]  /*2a110*/  F2FP.SATFINITE.E4M3.F32.PACK_AB_MERGE_C R59, R59, R58, RZ ;  /* 0x0000003a3b3b723e */ /* 0x000fe200048070ff */
[----:B------:R-:W3:Y:S01]  /*2a120*/  LDCU UR5, c[0x0][0x398] ;  /* 0x00007300ff0577ac */ /* 0x000ee20008000800 */
[C---:B0-----:R-:W-:Y:S01]  /*2a130*/  IADD3 R6, P6, PT, R8.reuse, R164, RZ ;  /* 0x000000a408067210 */ /* 0x041fe20007fde0ff */
[----:B------:R-:W-:Y:S02]  /*2a140*/  VIADD R8, R8, UR32 ;  /* 0x0000002008087c36 */ /* 0x000fe40008000000 */
[----:B------:R0:W-:Y:S01]  /*2a150*/  @P5 STG.E.U8 desc[UR20][R4.64], R59 ;  /* 0x0000003b04005986 */ /* 0x0001e2000c101114 */
[----:B-1----:R-:W-:Y:S01]  /*2a160*/  ISETP.LT.AND P5, PT, R144, UR4, !P1 ;  /* 0x0000000490007c0c */ /* 0x002fe2000cfa1270 */
[----:B------:R-:W-:Y:S01]  /*2a170*/  IMAD.X R7, R10, 0x1, R165, P6 ;  /* 0x000000010a077824 */ /* 0x000fe200030e06a5 */
[----:B------:R-:W-:Y:S01]  /*2a180*/  F2FP.SATFINITE.E4M3.F32.PACK_AB_MERGE_C R123, R123, R122, RZ ;  /* 0x0000007a7b7b723e */ /* 0x000fe200048070ff */
[----:B----4-:R-:W-:Y:S01]  /*2a190*/  VIADD R3, R0, 0x3a ;  /* 0x0000003a00037836 */ /* 0x010fe20000000000 */
[----:B------:R-:W-:Y:S01]  /*2a1a0*/  SHF.R.S32.HI R10, RZ, 0x1f, R8 ;  /* 0x0000001fff0a7819 */ /* 0x000fe20000011408 */
[----:B------:R-:W1:Y:S01]  /*2a1b0*/  LDCU UR4, c[0x0][0x398] ;  /* 0x00007300ff0477ac */ /* 0x000e620008000800 */
[----:B------:R-:W-:-:S02]  /*2a1c0*/  IADD3 R2, P6, PT, R8, R145, RZ ;  /* 0x0000009108027210 */ /* 0x000fc40007fde0ff */
[----:B------:R-:W-:Y:S01]  /*2a1d0*/  PRMT R9, R59, 0x9910, RZ ;  /* 0x000099103b097816 */ /* 0x000fe200000000ff */
[----:B------:R4:W-:Y:S01]  /*2a1e0*/  @P4 STG.E.U8 desc[UR20][R6.64], R123 ;  /* 0x0000007b06004986 */ /* 0x0009e2000c101114 */
[----:B------:R-:W-:Y:S01]  /*2a1f0*/  ISETP.GE.AND P4, PT, R3, UR23, PT ;  /* 0x0000001703007c0c */ /* 0x000fe2000bf86270 */
[----:B------:R-:W-:Y:S01]  /*2a200*/  IMAD.X R3, R10, 0x1, R161, P6 ;  /* 0x000000010a037824 */ /* 0x000fe200030e06a1 */
[----:B------:R-:W-:Y:S02]  /*2a210*/  SHF.R.S32.HI R9, RZ, 0x8, R9 ;  /* 0x00000008ff097819 */ /* 0x000fe40000011409 */
[----:B--2---:R-:W-:Y:S01]  /*2a220*/  ISETP.LT.AND P1, PT, R160, UR6, !P1 ;  /* 0x00000006a0007c0c */ /* 0x004fe2000cf21270 */
[----:B------:R-:W2:Y:S01]  /*2a230*/  LDCU UR6, c[0x0][0x398] ;  /* 0x00007300ff0677ac */ /* 0x000ea20008000800 */
[C---:B0-----:R-:W-:Y:S01]  /*2a240*/  IADD3 R4, P6, PT, R8.reuse, R164, RZ ;  /* 0x000000a408047210 */ /* 0x041fe20007fde0ff */
[----:B------:R0:W-:Y:S01]  /*2a250*/  @P5 STG.E.U8 desc[UR20][R2.64], R9 ;  /* 0x0000000902005986 */ /* 0x0001e2000c101114 */
[----:B------:R-:W-:Y:S01]  /*2a260*/  PRMT R11, R123, 0x9910, RZ ;  /* 0x000099107b0b7816 */ /* 0x000fe200000000ff */
[----:B------:R-:W-:Y:S01]  /*2a270*/  VIADD R8, R8, UR32 ;  /* 0x0000002008087c36 */ /* 0x000fe20008000000 */
[----:B---3--:R-:W-:Y:S01]  /*2a280*/  ISETP.LT.AND P5, PT, R144, UR5, !P2 ;  /* 0x0000000590007c0c */ /* 0x008fe2000d7a1270 */
[----:B------:R-:W3:Y:S01]  /*2a290*/  LDCU UR5, c[0x0][0x398] ;  /* 0x00007300ff0577ac */ /* 0x000ee20008000800 */
[----:B------:R-:W-:Y:S01]  /*2a2a0*/  SHF.R.S32.HI R11, RZ, 0x8, R11 ;  /* 0x00000008ff0b7819 */ /* 0x000fe2000001140b */
[----:B------:R-:W-:Y:S01]  /*2a2b0*/  IMAD.X R5, R10, 0x1, R165, P6 ;  /* 0x000000010a057824 */ /* 0x000fe200030e06a5 */
[----:B------:R-:W-:-:S02]  /*2a2c0*/  SHF.R.S32.HI R10, RZ, 0x1f, R8 ;  /* 0x0000001fff0a7819 */ /* 0x000fc40000011408 */
[----:B----4-:R-:W-:Y:S01]  /*2a2d0*/  IADD3 R6, P6, PT, R8, R145, RZ ;  /* 0x0000009108067210 */ /* 0x010fe20007fde0ff */
[----:B0-----:R-:W-:Y:S01]  /*2a2e0*/  VIADD R2, R0, 0x3b ;  /* 0x0000003b00027836 */ /* 0x001fe20000000000 */
[----:B-1----:R-:W-:Y:S01]  /*2a2f0*/  ISETP.LT.AND P2, PT, R160, UR4, !P2 ;  /* 0x00000004a0007c0c */ /* 0x002fe2000d741270 */
[----:B------:R0:W-:Y:S01]  /*2a300*/  @P1 STG.E.U8 desc[UR20][R4.64], R11 ;  /* 0x0000000b04001986 */ /* 0x0001e2000c101114 */
[----:B------:R-:W-:Y:S01]  /*2a310*/  F2FP.SATFINITE.E4M3.F32.PACK_AB_MERGE_C R61, R61, R60, RZ ;  /* 0x0000003c3d3d723e */ /* 0x000fe200048070ff */
[----:B------:R-:W-:Y:S01]  /*2a320*/  IMAD.X R7, R10, 0x1, R161, P6 ;  /* 0x000000010a077824 */ /* 0x000fe200030e06a1 */
[----:B------:R-:W-:Y:S01]  /*2a330*/  ISETP.GE.AND P1, PT, R2, UR19, PT ;  /* 0x0000001302007c0c */ /* 0x000fe2000bf26270 */
[C---:B------:R-:W-:Y:S01]  /*2a340*/  VIADD R9, R8.reuse, UR32 ;  /* 0x0000002008097c36 */ /* 0x040fe20008000000 */
[----:B------:R-:W-:Y:S01]  /*2a350*/  IADD3 R2, P6, PT, R8, R164, RZ ;  /* 0x000000a408027210 */ /* 0x000fe20007fde0ff */
[----:B------:R-:W1:Y:S01]  /*2a360*/  LDCU UR4, c[0x0][0x398] ;  /* 0x00007300ff0477ac */ /* 0x000e620008000800 */
[----:B------:R-:W-:Y:S01]  /*2a370*/  PRMT R12, R61, 0x9910, RZ ;  /* 0x000099103d0c7816 */ /* 0x000fe200000000ff */
[----:B------:R4:W-:Y:S01]  /*2a380*/  @P5 STG.E.U8 desc[UR20][R6.64], R61 ;  /* 0x0000003d06005986 */ /* 0x0009e2000c101114 */
[----:B------:R-:W-:Y:S01]  /*2a390*/  F2FP.SATFINITE.E4M3.F32.PACK_AB_MERGE_C R125, R125, R124, RZ ;  /* 0x0000007c7d7d723e */ /* 0x000fe200048070ff */
[----:B------:R-:W-:Y:S01]  /*2a3a0*/  IMAD.X R3, R10, 0x1, R165, P6 ;  /* 0x000000010a037824 */ /* 0x000fe200030e06a5 */
[----:B--2---:R-:W-:-:S02]  /*2a3b0*/  ISETP.LT.AND P5, PT, R144, UR6, !P3 ;  /* 0x0000000690007c0c */ /* 0x004fc4000dfa1270 */
[----:B------:R-:W-:Y:S01]  /*2a3c0*/  SHF.R.S32.HI R8, RZ, 0x1f, R9 ;  /* 0x0000001fff087819 */ /* 0x000fe20000011409 */
[----:B0-----:R-:W-:Y:S01]  /*2a3d0*/  IMAD.MOV.U32 R11, RZ, RZ, R12 ;  /* 0x000000ffff0b7224 */ /* 0x001fe200078e000c */
[----:B------:R-:W-:Y:S01]  /*2a3e0*/  IADD3 R4, P6, PT, R9, R145, RZ ;  /* 0x0000009109047210 */ /* 0x000fe20007fde0ff */
[----:B------:R0:W-:Y:S01]  /*2a3f0*/  @P2 STG.E.U8 desc[UR20][R2.64], R125 ;  /* 0x0000007d02002986 */ /* 0x0001e2000c101114 */
[----:B---3--:R-:W-:Y:S01]  /*2a400*/  ISETP.LT.AND P3, PT, R160, UR5, !P3 ;  /* 0x00000005a0007c0c */ /* 0x008fe2000df61270 */
[----:B------:R-:W2:Y:S01]  /*2a410*/  LDCU UR5, c[0x0][0x398] ;  /* 0x00007300ff0577ac */ /* 0x000ea20008000800 */
[----:B----4-:R-:W-:Y:S02]  /*2a420*/  VIADD R6, R0, 0x3c ;  /* 0x0000003c00067836 */ /* 0x010fe40000000000 */
[----:B------:R-:W-:Y:S01]  /*2a430*/  IMAD.X R5, R8, 0x1, R161, P6 ;  /* 0x0000000108057824 */ /* 0x000fe200030e06a1 */
[----:B------:R-:W-:Y:S01]  /*2a440*/  SHF.R.S32.HI R11, RZ, 0x8, R11 ;  /* 0x00000008ff0b7819 */ /* 0x000fe2000001140b */
[----:B------:R-:W3:Y:S01]  /*2a450*/  LDCU UR6, c[0x0][0x398] ;  /* 0x00007300ff0677ac */ /* 0x000ee20008000800 */
[----:B------:R-:W-:-:S02]  /*2a460*/  ISETP.GE.AND P2, PT, R6, UR17, PT ;  /* 0x0000001106007c0c */ /* 0x000fc4000bf46270 */
[----:B------:R-:W-:Y:S02]  /*2a470*/  IADD3 R6, P6, PT, R9, R164, RZ ;  /* 0x000000a409067210 */ /* 0x000fe40007fde0ff */
[----:B------:R-:W-:Y:S01]  /*2a480*/  PRMT R13, R125, 0x9910, RZ ;  /* 0x000099107d0d7816 */ /* 0x000fe200000000ff */
[----:B------:R-:W-:Y:S01]  /*2a490*/  VIADD R9, R9, UR32 ;  /* 0x0000002009097c36 */ /* 0x000fe20008000000 */
[----:B------:R4:W-:Y:S01]  /*2a4a0*/  @P5 STG.E.U8 desc[UR20][R4.64], R11 ;  /* 0x0000000b04005986 */ /* 0x0009e2000c101114 */
[----:B------:R-:W-:Y:S01]  /*2a4b0*/  IMAD.X R7, R8, 0x1, R165, P6 ;  /* 0x0000000108077824 */ /* 0x000fe200030e06a5 */
[----:B------:R-:W-:Y:S02]  /*2a4c0*/  SHF.R.S32.HI R13, RZ, 0x8, R13 ;  /* 0x00000008ff0d7819 */ /* 0x000fe4000001140d */
[----:B------:R-:W-:Y:S01]  /*2a4d0*/  ISETP.LT.AND P5, PT, R144, UR7, !P4 ;  /* 0x0000000790007c0c */ /* 0x000fe2000e7a1270 */
[----:B------:R-:W2:Y:S01]  /*2a4e0*/  LDCU UR7, c[0x0][0x398] ;  /* 0x00007300ff0777ac */ /* 0x000ea20008000800 */
[----:B-1----:R-:W-:Y:S01]  /*2a4f0*/  ISETP.LT.AND P4, PT, R160, UR4, !P4 ;  /* 0x00000004a0007c0c */ /* 0x002fe2000e781270 */
[----:B------:R1:W-:Y:S01]  /*2a500*/  @P3 STG.E.U8 desc[UR20][R6.64], R13 ;  /* 0x0000000d06003986 */ /* 0x0003e2000c101114 */
[----:B------:R-:W-:Y:S01]  /*2a510*/  SHF.R.S32.HI R8, RZ, 0x1f, R9 ;  /* 0x0000001fff087819 */ /* 0x000fe20000011409 */
[----:B------:R-:W3:Y:S01]  /*2a520*/  LDCU UR4, c[0x0][0x398] ;  /* 0x00007300ff0477ac */ /* 0x000ee20008000800 */
[----:B0-----:R-:W-:-:S02]  /*2a530*/  IADD3 R2, P6, PT, R9, R145, RZ ;  /* 0x0000009109027210 */ /* 0x001fc40007fde0ff */
[----:B----4-:R-:W-:Y:S02]  /*2a540*/  IADD3 R4, P3, PT, R9, R164, RZ ;  /* 0x000000a409047210 */ /* 0x010fe40007f7e0ff */
[----:B------:R-:W-:Y:S01]  /*2a550*/  F2FP.SATFINITE.E4M3.F32.PACK_AB_MERGE_C R63, R63, R62, RZ ;  /* 0x0000003e3f3f723e */ /* 0x000fe200048070ff */
[C---:B------:R-:W-:Y:S01]  /*2a560*/  IMAD.X R3, R8.reuse, 0x1, R161, P6 ;  /* 0x0000000108037824 */ /* 0x040fe200030e06a1 */
[----:B------:R-:W-:Y:S01]  /*2a570*/  F2FP.SATFINITE.E4M3.F32.PACK_AB_MERGE_C R127, R127, R126, RZ ;  /* 0x0000007e7f7f723e */ /* 0x000fe200048070ff */
[----:B------:R-:W-:Y:S02]  /*2a580*/  IMAD.X R5, R8, 0x1, R165, P3 ;  /* 0x0000000108057824 */ /* 0x000fe400018e06a5 */
[----:B------:R-:W-:Y:S01]  /*2a590*/  VIADD R9, R9, UR32 ;  /* 0x0000002009097c36 */ /* 0x000fe20008000000 */
[----:B------:R0:W-:Y:S01]  /*2a5a0*/  @P5 STG.E.U8 desc[UR20][R2.64], R63 ;  /* 0x0000003f02005986 */ /* 0x0001e2000c101114 */
[----:B------:R-:W-:-:S03]  /*2a5b0*/  VIADD R10, R0, 0x3d ;  /* 0x0000003d000a7836 */ /* 0x000fc60000000000 */
[----:B------:R4:W-:Y:S01]  /*2a5c0*/  @P4 STG.E.U8 desc[UR20][R4.64], R127 ;  /* 0x0000007f04004986 */ /* 0x0009e2000c101114 */
[----:B--2---:R-:W-:Y:S01]  /*2a5d0*/  ISETP.LT.AND P4, PT, R144, UR5, !P1 ;  /* 0x0000000590007c0c */ /* 0x004fe2000cf81270 */
[----:B-1----:R-:W-:Y:S01]  /*2a5e0*/  VIADD R7, R0, 0x3e ;  /* 0x0000003e00077836 */ /* 0x002fe20000000000 */
[----:B------:R-:W-:Y:S01]  /*2a5f0*/  SHF.R.S32.HI R0, RZ, 0x1f, R9 ;  /* 0x0000001fff007819 */ /* 0x000fe20000011409 */
[----:B------:R-:W1:Y:S01]  /*2a600*/  LDCU UR5, c[0x0][0x398] ;  /* 0x00007300ff0577ac */ /* 0x000e620008000800 */
[----:B------:R-:W-:Y:S02]  /*2a610*/  IADD3 R6, P5, PT, R9, R145, RZ ;  /* 0x0000009109067210 */ /* 0x000fe40007fbe0ff */
[----:B------:R-:W-:Y:S02]  /*2a620*/  PRMT R11, R63, 0x9910, RZ ;  /* 0x000099103f0b7816 */ /* 0x000fe400000000ff */
[----:B------:R-:W-:Y:S01]  /*2a630*/  ISETP.GE.AND P3, PT, R7, UR13, PT ;  /* 0x0000000d07007c0c */ /* 0x000fe2000bf66270 */
[----:B------:R-:W-:Y:S01]  /*2a640*/  IMAD.X R7, R0, 0x1, R161, P5 ;  /* 0x0000000100077824 */ /* 0x000fe200028e06a1 */
[----:B---3--:R-:W-:Y:S01]  /*2a650*/  ISETP.LT.AND P1, PT, R160, UR4, !P1 ;  /* 0x00000004a0007c0c */ /* 0x008fe2000cf21270 */
[----:B------:R-:W2:Y:S01]  /*2a660*/  LDCU UR4, c[0x0][0x398] ;  /* 0x00007300ff0477ac */ /* 0x000ea20008000800 */
[----:B------:R-:W-:-:S02]  /*2a670*/  SHF.R.S32.HI R11, RZ, 0x8, R11 ;  /* 0x00000008ff0b7819 */ /* 0x000fc4000001140b */
[C---:B0-----:R-:W-:Y:S01]  /*2a680*/  IADD3 R2, P5, PT, R9.reuse, R164, RZ ;  /* 0x000000a409027210 */ /* 0x041fe20007fbe0ff */
[----:B------:R-:W-:Y:S01]  /*2a690*/  VIADD R9, R9, UR32 ;  /* 0x0000002009097c36 */ /* 0x000fe20008000000 */
[----:B------:R-:W-:Y:S01]  /*2a6a0*/  PRMT R13, R127, 0x9910, RZ ;  /* 0x000099107f0d7816 */ /* 0x000fe200000000ff */
[----:B------:R0:W-:Y:S01]  /*2a6b0*/  @P4 STG.E.U8 desc[UR20][R6.64], R11 ;  /* 0x0000000b06004986 */ /* 0x0001e2000c101114 */
[----:B------:R-:W-:Y:S01]  /*2a6c0*/  ISETP.LT.AND P4, PT, R144, UR6, !P2 ;  /* 0x0000000690007c0c */ /* 0x000fe2000d781270 */
[----:B------:R-:W-:Y:S01]  /*2a6d0*/  IMAD.X R3, R0, 0x1, R165, P5 ;  /* 0x0000000100037824 */ /* 0x000fe200028e06a5 */
[----:B------:R-:W-:Y:S01]  /*2a6e0*/  SHF.R.S32.HI R13, RZ, 0x8, R13 ;  /* 0x00000008ff0d7819 */ /* 0x000fe2000001140d */
[----:B------:R-:W3:Y:S01]  /*2a6f0*/  LDCU UR6, c[0x0][0x398] ;  /* 0x00007300ff0677ac */ /* 0x000ee20008000800 */
[----:B------:R-:W-:Y:S02]  /*2a700*/  SHF.R.S32.HI R0, RZ, 0x1f, R9 ;  /* 0x0000001fff007819 */ /* 0x000fe40000011409 */
[----:B----4-:R-:W-:-:S02]  /*2a710*/  IADD3 R4, P5, PT, R9, R145, RZ ;  /* 0x0000009109047210 */ /* 0x010fc40007fbe0ff */
[----:B------:R-:W-:Y:S01]  /*2a720*/  ISETP.LT.AND P2, PT, R160, UR7, !P2 ;  /* 0x00000007a0007c0c */ /* 0x000fe2000d741270 */
[----:B------:R4:W-:Y:S01]  /*2a730*/  @P1 STG.E.U8 desc[UR20][R2.64], R13 ;  /* 0x0000000d02001986 */ /* 0x0009e2000c101114 */
[----:B------:R-:W-:Y:S01]  /*2a740*/  F2FP.SATFINITE.E4M3.F32.PACK_AB_MERGE_C R65, R65, R64, RZ ;  /* 0x000000404141723e */ /* 0x000fe200048070ff */
[----:B------:R-:W-:Y:S01]  /*2a750*/  IMAD.X R5, R0, 0x1, R161, P5 ;  /* 0x0000000100057824 */ /* 0x000fe200028e06a1 */
[C---:B0-----:R-:W-:Y:S01]  /*2a760*/  IADD3 R6, P1, PT, R9.reuse, R164, RZ ;  /* 0x000000a409067210 */ /* 0x041fe20007f3e0ff */
[----:B------:R-:W-:Y:S01]  /*2a770*/  VIADD R9, R9, UR32 ;  /* 0x0000002009097c36 */ /* 0x000fe20008000000 */
[----:B------:R-:W-:Y:S01]  /*2a780*/  F2FP.SATFINITE.E4M3.F32.PACK_AB_MERGE_C R129, R129, R128, RZ ;  /* 0x000000808181723e */ /* 0x000fe200048070ff */
[----:B------:R-:W0:Y:S01]  /*2a790*/  LDCU UR7, c[0x0][0x398] ;  /* 0x00007300ff0777ac */ /* 0x000e220008000800 */
[----:B------:R-:W-:Y:S01]  /*2a7a0*/  ISETP.GE.AND P6, PT, R10, UR15, PT ;  /* 0x0000000f0a007c0c */ /* 0x000fe2000bfc6270 */
[----:B------:R-:W-:Y:S01]  /*2a7b0*/  IMAD.X R7, R0, 0x1, R165, P1 ;  /* 0x0000000100077824 */ /* 0x000fe200008e06a5 */
[----:B------:R1:W-:Y:S01]  /*2a7c0*/  @P4 STG.E.U8 desc[UR20][R4.64], R65 ;  /* 0x0000004104004986 */ /* 0x0003e2000c101114 */
[----:B------:R-:W-:Y:S01]  /*2a7d0*/  SHF.R.S32.HI R10, RZ, 0x1f, R9 ;  /* 0x0000001fff0a7819 */ /* 0x000fe20000011409 */
[C---:B------:R-:W-:Y:S01]  /*2a7e0*/  VIADD R0, R9.reuse, UR32 ;  /* 0x0000002009007c36 */ /* 0x040fe20008000000 */
[C---:B------:R-:W-:Y:S01]  /*2a7f0*/  IADD3 R8, P4, PT, R9.reuse, R164, RZ ;  /* 0x000000a409087210 */ /* 0x040fe20007f9e0ff */
[----:B------:R0:W-:Y:S01]  /*2a800*/  @P2 STG.E.U8 desc[UR20][R6.64], R129 ;  /* 0x0000008106002986 */ /* 0x0001e2000c101114 */
[----:B----4-:R-:W-:-:S02]  /*2a810*/  IADD3 R2, P2, PT, R9, R145, RZ ;  /* 0x0000009109027210 */ /* 0x010fc40007f5e0ff */
[----:B------:R-:W-:Y:S01]  /*2a820*/  SHF.R.S32.HI R14, RZ, 0x1f, R0 ;  /* 0x0000001fff0e7819 */ /* 0x000fe20000011400 */
[----:B------:R-:W-:Y:S01]  /*2a830*/  IMAD.X R9, R10, 0x1, R165, P4 ;  /* 0x000000010a097824 */ /* 0x000fe200020e06a5 */
[C---:B-1----:R-:W-:Y:S01]  /*2a840*/  IADD3 R4, P4, PT, R0.reuse, R145, RZ ;  /* 0x0000009100047210 */ /* 0x042fe20007f9e0ff */
[----:B------:R-:W-:-:S04]  /*2a850*/  VIADD R12, R0, UR32 ;  /* 0x00000020000c7c36 */ /* 0x000fc80008000000 */
[--C-:B------:R-:W-:Y:S01]  /*2a860*/  IMAD.X R5, R14, 0x1, R161.reuse, P4 ;  /* 0x000000010e057824 */ /* 0x100fe200020e06a1 */
[----:B0-----:R-:W-:Y:S01]  /*2a870*/  IADD3 R6, P4, PT, R0, R164, RZ ;  /* 0x000000a400067210 */ /* 0x001fe20007f9e0ff */
[----:B------:R-:W-:Y:S01]  /*2a880*/  IMAD.X R3, R10, 0x1, R161, P2 ;  /* 0x000000010a037824 */ /* 0x000fe200010e06a1 */
[----:B--2---:R-:W-:Y:S02]  /*2a890*/  ISETP.LT.AND P5, PT, R144, UR4, !P6 ;  /* 0x0000000490007c0c */ /* 0x004fe4000f7a1270 */
[----:B------:R-:W-:Y:S01]  /*2a8a0*/  ISETP.LT.AND P6, PT, R160, UR5, !P6 ;  /* 0x00000005a0007c0c */ /* 0x000fe2000f7c1270 */
[----:B------:R-:W-:Y:S01]  /*2a8b0*/  IMAD.X R7, R14, 0x1, R165, P4 ;  /* 0x000000010e077824 */ /* 0x000fe200020e06a5 */
[----:B---3--:R-:W-:Y:S02]  /*2a8c0*/  ISETP.LT.AND P2, PT, R144, UR6, !P3 ;  /* 0x0000000690007c0c */ /* 0x008fe4000df41270 */
[----:B------:R-:W-:Y:S02]  /*2a8d0*/  SHF.R.S32.HI R0, RZ, 0x1f, R12 ;  /* 0x0000001fff007819 */ /* 0x000fe4000001140c */
[----:B------:R-:W-:-:S02]  /*2a8e0*/  IADD3 R10, P4, PT, R12, R145, RZ ;  /* 0x000000910c0a7210 */ /* 0x000fc40007f9e0ff */
[----:B------:R-:W-:Y:S02]  /*2a8f0*/  ISETP.LT.AND P3, PT, R160, UR7, !P3 ;  /* 0x00000007a0007c0c */ /* 0x000fe4000df61270 */
[----:B------:R-:W-:Y:S02]  /*2a900*/  ISETP.LT.AND P1, PT, R144, UR9, !P0 ;  /* 0x0000000990007c0c */ /* 0x000fe4000c721270 */
[----:B------:R-:W-:Y:S02]  /*2a910*/  PRMT R13, R65, 0x9910, RZ ;  /* 0x00009910410d7816 */ /* 0x000fe400000000ff */
[----:B------:R-:W-:Y:S02]  /*2a920*/  F2FP.SATFINITE.E4M3.F32.PACK_AB_MERGE_C R67, R67, R66, RZ ;  /* 0x000000424343723e */ /* 0x000fe400048070ff */
[----:B------:R-:W-:Y:S02]  /*2a930*/  ISETP.LT.AND P0, PT, R160, UR10, !P0 ;  /* 0x0000000aa0007c0c */ /* 0x000fe4000c701270 */
[----:B------:R-:W-:-:S02]  /*2a940*/  PRMT R15, R129, 0x9910, RZ ;  /* 0x00009910810f7816 */ /* 0x000fc400000000ff */
[----:B------:R-:W-:Y:S01]  /*2a950*/  F2FP.SATFINITE.E4M3.F32.PACK_AB_MERGE_C R131, R131, R130, RZ ;  /* 0x000000828383723e */ /* 0x000fe200048070ff */
[----:B------:R-:W-:Y:S01]  /*2a960*/  IMAD.X R11, R0, 0x1, R161, P4 ;  /* 0x00000001000b7824 */ /* 0x000fe200020e06a1 */
[----:B------:R-:W-:Y:S02]  /*2a970*/  IADD3 R164, P4, PT, R12, R164, RZ ;  /* 0x000000a40ca47210 */ /* 0x000fe40007f9e0ff */
[----:B------:R-:W-:Y:S02]  /*2a980*/  SHF.R.S32.HI R13, RZ, 0x8, R13 ;  /* 0x00000008ff0d7819 */ /* 0x000fe4000001140d */
[----:B------:R-:W-:Y:S02]  /*2a990*/  PRMT R17, R67, 0x9910, RZ ;  /* 0x0000991043117816 */ /* 0x000fe400000000ff */
[----:B------:R-:W-:Y:S02]  /*2a9a0*/  SHF.R.S32.HI R15, RZ, 0x8, R15 ;  /* 0x00000008ff0f7819 */ /* 0x000fe4000001140f */
[----:B------:R-:W-:Y:S01]  /*2a9b0*/  PRMT R19, R131, 0x9910, RZ ;  /* 0x0000991083137816 */ /* 0x000fe200000000ff */
[----:B------:R-:W-:Y:S01]  /*2a9c0*/  IMAD.X R165, R0, 0x1, R165, P4 ;  /* 0x0000000100a57824 */ /* 0x000fe200020e06a5 */
[----:B------:R-:W-:Y:S01]  /*2a9d0*/  SHF.R.S32.HI R17, RZ, 0x8, R17 ;  /* 0x00000008ff117819 */ /* 0x000fe20000011411 */
[----:B------:R0:W-:Y:S01]  /*2a9e0*/  @P5 STG.E.U8 desc[UR20][R2.64], R13 ;  /* 0x0000000d02005986 */ /* 0x0001e2000c101114 */
[----:B------:R-:W-:-:S03]  /*2a9f0*/  SHF.R.S32.HI R19, RZ, 0x8, R19 ;  /* 0x00000008ff137819 */ /* 0x000fc60000011413 */
[----:B------:R0:W-:Y:S04]  /*2aa00*/  @P6 STG.E.U8 desc[UR20][R8.64], R15 ;  /* 0x0000000f08006986 */ /* 0x0001e8000c101114 */
[----:B------:R0:W-:Y:S04]  /*2aa10*/  @P2 STG.E.U8 desc[UR20][R4.64], R67 ;  /* 0x0000004304002986 */ /* 0x0001e8000c101114 */
[----:B------:R0:W-:Y:S04]  /*2aa20*/  @P3 STG.E.U8 desc[UR20][R6.64], R131 ;  /* 0x0000008306003986 */ /* 0x0001e8000c101114 */
[----:B------:R0:W-:Y:S04]  /*2aa30*/  @P1 STG.E.U8 desc[UR20][R10.64], R17 ;  /* 0x000000110a001986 */ /* 0x0001e8000c101114 */
[----:B------:R0:W-:Y:S01]  /*2aa40*/  @P0 STG.E.U8 desc[UR20][R164.64], R19 ;  /* 0x00000013a4000986 */ /* 0x0001e2000c101114 */
[----:B------:R-:W-:Y:S06]  /*2aa50*/  BAR.SYNC.DEFER_BLOCKING 0x0 ;  /* 0x0000000000007b1d */ /* 0x000fec0000010000 */
[----:B------:R-:W-:Y:S05]  /*2aa60*/  BRA.U UP0, `(.L_x_13) ;  /* 0x0000000100a07547 */ /* 0x000fea000b800000 */
[----:B------:R-:W1:Y:S01]  /*2aa70*/  S2UR UR5, SR_CgaCtaId ;  /* 0x00000000000579c3 */ /* 0x000e620000008800 */
[----:B------:R-:W-:Y:S01]  /*2aa80*/  NOP ;  /* 0x0000000000007918 */ /* 0x000fe20000000000 */
[----:B------:R-:W-:Y:S01]  /*2aa90*/  UMOV UR4, 0x50 ;  /* 0x0000005000047882 */ /* 0x000fe20000000000 */
[----:B------:R-:W-:Y:S02]  /*2aaa0*/  IMAD.U32 R0, RZ, RZ, UR8 ;  /* 0x00000008ff007e24 */ /* 0x000fe4000f8e00ff */
[----:B0-----:R-:W-:Y:S02]  /*2aab0*/  IMAD.MOV.U32 R3, RZ, RZ, 0xf ;  /* 0x0000000fff037424 */ /* 0x001fe400078e00ff */
[----:B------:R-:W-:Y:S01]  /*2aac0*/  IMAD.MOV.U32 R7, RZ, RZ, 0x1 ;  /* 0x00000001ff077424 */ /* 0x000fe200078e00ff */
[----:B------:R-:W-:-:S04]  /*2aad0*/  LOP3.LUT R0, R0, 0xffff, RZ, 0xc0, !PT ;  /* 0x0000ffff00007812 */ /* 0x000fc800078ec0ff */
[----:B------:R-:W-:-:S05]  /*2aae0*/  SHF.R.U32.HI R0, RZ, 0x5, R0 ;  /* 0x00000005ff007819 */ /* 0x000fca0000011600 */
[----:B------:R-:W-:Y:S01]  /*2aaf0*/  VIADD R2, R0, 0x10 ;  /* 0x0000001000027836 */ /* 0x000fe20000000000 */
[----:B------:R-:W-:Y:S01]  /*2ab00*/  SHF.L.U32 R0, R3, R0, RZ ;  /* 0x0000000003007219 */ /* 0x000fe200000006ff */
[----:B-1----:R-:W-:-:S03]  /*2ab10*/  ULEA UR6, UR5, UR4, 0x18 ;  /* 0x0000000405067291 */ /* 0x002fc6000f8ec0ff */
[----:B------:R-:W-:-:S04]  /*2ab20*/  SHF.L.U32 R3, R7, R2, RZ ;  /* 0x0000000207037219 */ /* 0x000fc800000006ff */
[----:B------:R-:W-:Y:S02]  /*2ab30*/  LOP3.LUT R0, R3, R0, RZ, 0xfc, !PT ;  /* 0x0000000003007212 */ /* 0x000fe400078efcff */
[----:B------:R-:W0:Y:S02]  /*2ab40*/  LDS R5, [UR6] ;  /* 0x00000006ff057984 */ /* 0x000e240008000800 */
[C---:B------:R-:W-:Y:S02]  /*2ab50*/  LOP3.LUT R2, R0.reuse, 0xffff, RZ, 0xc0, !PT ;  /* 0x0000ffff00027812 */ /* 0x040fe400078ec0ff */
[----:B0-----:R-:W-:-:S04]  /*2ab60*/  LOP3.LUT R3, R0, 0xffff, R5, 0x80, !PT ;  /* 0x0000ffff00037812 */ /* 0x001fc800078e8005 */
[----:B------:R-:W-:-:S13]  /*2ab70*/  ISETP.NE.AND P0, PT, R3, R2, PT ;  /* 0x000000020300720c */ /* 0x000fda0003f05270 */
[----:B------:R-:W-:Y:S05]  /*2ab80*/  @P0 BRA `(.L_x_14) ;  /* 0x0000000000500947 */ /* 0x000fea0003800000 */
[----:B------:R-:W-:Y:S02]  /*2ab90*/  SHF.R.U32.HI R5, RZ, 0x10, R5 ;  /* 0x00000010ff057819 */ /* 0x000fe40000011605 */
[----:B------:R-:W-:-:S04]  /*2aba0*/  SHF.R.U32.HI R2, RZ, 0x10, R0 ;  /* 0x00000010ff027819 */ /* 0x000fc80000011600 */
[----:B------:R-:W-:-:S04]  /*2abb0*/  LOP3.LUT R5, R5, R2, RZ, 0xc0, !PT ;  /* 0x0000000205057212 */ /* 0x000fc800078ec0ff */
[----:B------:R-:W-:-:S13]  /*2abc0*/  ISETP.NE.AND P0, PT, R5, R2, PT ;  /* 0x000000020500720c */ /* 0x000fda0003f05270 */
[----:B------:R-:W-:Y:S05]  /*2abd0*/  @P0 BRA `(.L_x_15) ;  /* 0x0000000000300947 */ /* 0x000fea0003800000 */
[----:B------:R-:W-:Y:S01]  /*2abe0*/  R2UR UR4, R0 ;  /* 0x00000000000472ca */ /* 0x000fe200000e0000 */
[----:B------:R-:W-:Y:S01]  /*2abf0*/  VOTEU.ANY UR5, UPT, PT ;  /* 0x0000000000057886 */ /* 0x000fe200038e0100 */
[----:B------:R-:W0:Y:S01]  /*2ac00*/  S2R R0, SR_LANEID ;  /* 0x0000000000007919 */ /* 0x000e220000000000 */
[----:B------:R-:W-:-:S10]  /*2ac10*/  UFLO.U32 UR5, UR5 ;  /* 0x00000005000572bd */ /* 0x000fd400080e0000 */
[----:B------:R-:W-:-:S06]  /*2ac20*/  ULOP3.LUT UR4, URZ, UR4, URZ, 0x33, !UPT ;  /* 0x00000004ff047292 */ /* 0x000fcc000f8e33ff */
[----:B------:R-:W-:-:S04]  /*2ac30*/  IMAD.U32 R2, RZ, RZ, UR4 ;  /* 0x00000004ff027e24 */ /* 0x000fc8000f8e00ff */
[----:B------:R-:W1:Y:S02]  /*2ac40*/  REDUX UR7, R2 ;  /* 0x00000000020773c4 */ /* 0x000e640000000000 */
[----:B------:R2:W-:Y:S01]  /*2ac50*/  UTCATOMSWS.AND URZ, UR4 ;  /* 0x0000000400ff79e3 */ /* 0x0005e20008000000 */
[----:B0-----:R-:W-:Y:S01]  /*2ac60*/  ISETP.EQ.U32.AND P0, PT, R0, UR5, PT ;  /* 0x0000000500007c0c */ /* 0x001fe2000bf02070 */
[----:B-1----:R-:W-:-:S12]  /*2ac70*/  IMAD.U32 R0, RZ, RZ, UR7 ;  /* 0x00000007ff007e24 */ /* 0x002fd8000f8e00ff */
[----:B------:R2:W-:Y:S01]  /*2ac80*/  @P0 ATOMS.AND RZ, [UR6], R0 ;  /* 0x00000000ffff098c */ /* 0x0005e2000a800006 */
[----:B------:R-:W-:Y:S05]  /*2ac90*/  BRA `(.L_x_13) ;  /* 0x0000000000147947 */ /* 0x000fea0003800000 */
.L_x_15:
[----:B------:R-:W-:-:S07]  /*2aca0*/  MOV R2, 0x2acc0 ;  /* 0x0002acc000027802 */ /* 0x000fce0000000f00 */
[----:B------:R-:W-:Y:S05]  /*2acb0*/  CALL.REL.NOINC `($__internal_0_$__cuda_sm10x_tcgen05_guardrail_trap_col_being_dealloced_not_returned_by_alloc) ;  /* 0x00000000002c7944 */ /* 0x000fea0003c00000 */
[----:B------:R-:W-:Y:S05]  /*2acc0*/  BRA `(.L_x_13) ;  /* 0x0000000000087947 */ /* 0x000fea0003800000 */
.L_x_14:
[----:B------:R-:W-:-:S07]  /*2acd0*/  MOV R2, 0x2acf0 ;  /* 0x0002acf000027802 */ /* 0x000fce0000000f00 */
[----:B------:R-:W-:Y:S05]  /*2ace0*/  CALL.REL.NOINC `($__internal_2_$__cuda_sm10x_tcgen05_guardrail_trap_unallocated_columns_being_dealloced) ;  /* 0x0000000000387944 */ /* 0x000fea0003c00000 */
.L_x_13:
[----:B------:R-:W-:Y:S01]  /*2acf0*/  NOP ;  /* 0x0000000000007918 */ /* 0x000fe20000000000 */
[----:B--2---:R-:W-:Y:S05]  /*2ad00*/  EXIT ;  /* 0x000000000000794d */ /* 0x004fea0003800000 */
.L_x_8:
[----:B------:R-:W0:Y:S02]  /*2ad10*/  SYNCS.PHASECHK.TRANS64.TRYWAIT P2, [UR11], R17 ;  /* 0x00000011ff0075a7 */ /* 0x000e24000804110b */
[----:B0-----:R-:W-:Y:S05]  /*2ad20*/  @!P2 BRA `(.L_x_8) ;  /* 0xfffffffc00f8a947 */ /* 0x001fea000383ffff */
[----:B------:R-:W-:Y:S05]  /*2ad30*/  BRA `(.L_x_16) ;  /* 0xffffff0c000c7947 */ /* 0x000fea000383ffff */
.L_x_12:
[----:B------:R-:W0:Y:S02]  /*2ad40*/  SYNCS.PHASECHK.TRANS64.TRYWAIT P0, [UR11], R2 ;  /* 0x00000002ff0075a7 */ /* 0x000e24000800110b */
[----:B0-----:R-:W-:Y:S05]  /*2ad50*/  @!P0 BRA `(.L_x_12) ;  /* 0xfffffffc00f88947 */ /* 0x001fea000383ffff */
[----:B------:R-:W-:Y:S05]  /*2ad60*/  BRA `(.L_x_11) ;  /* 0xffffffb400187947 */ /* 0x000fea000383ffff */
        .weak           $__internal_0_$__cuda_sm10x_tcgen05_guardrail_trap_col_being_dealloced_not_returned_by_alloc
        .type           $__internal_0_$__cuda_sm10x_tcgen05_guardrail_trap_col_being_dealloced_not_returned_by_alloc,@function
        .size           $__internal_0_$__cuda_sm10x_tcgen05_guardrail_trap_col_being_dealloced_not_returned_by_alloc,($__internal_1_$__cuda_sm10x_tcgen05_guardrail_trap_phase_invalid_during_alloc - $__internal_0_$__cuda_sm10x_tcgen05_guardrail_trap_col_being_dealloced_not_returned_by_alloc)
$__internal_0_$__cuda_sm10x_tcgen05_guardrail_trap_col_being_dealloced_not_returned_by_alloc:
[----:B------:R-:W-:Y:S05]  /*2ad70*/  BPT.TRAP 0x1 ;  /* 0x000000040000795c */ /* 0x000fea0000300000 */
[----:B------:R-:W-:-:S04]  /*2ad80*/  IMAD.MOV.U32 R3, RZ, RZ, 0x0 ;  /* 0x00000000ff037424 */ /* 0x000fc800078e00ff */
[----:B------:R-:W-:Y:S05]  /*2ad90*/  RET.REL.NODEC R2 `(matmul_kernel) ;  /* 0xfffffd5002987950 */ /* 0x000fea0003c3ffff */
        .weak           $__internal_1_$__cuda_sm10x_tcgen05_guardrail_trap_phase_invalid_during_alloc
        .type           $__internal_1_$__cuda_sm10x_tcgen05_guardrail_trap_phase_invalid_during_alloc,@function
        .size           $__internal_1_$__cuda_sm10x_tcgen05_guardrail_trap_phase_invalid_during_alloc,($__internal_2_$__cuda_sm10x_tcgen05_guardrail_trap_unallocated_columns_being_dealloced - $__internal_1_$__cuda_sm10x_tcgen05_guardrail_trap_phase_invalid_during_alloc)
$__internal_1_$__cuda_sm10x_tcgen05_guardrail_trap_phase_invalid_during_alloc:
[----:B------:R-:W-:Y:S05]  /*2ada0*/  BPT.TRAP 0x1 ;  /* 0x000000040000795c */ /* 0x000fea0000300000 */
[----:B------:R-:W-:-:S04]  /*2adb0*/  IMAD.MOV.U32 R5, RZ, RZ, 0x0 ;  /* 0x00000000ff057424 */ /* 0x000fc800078e00ff */
[----:B------:R-:W-:Y:S05]  /*2adc0*/  RET.REL.NODEC R4 `(matmul_kernel) ;  /* 0xfffffd50048c7950 */ /* 0x000fea0003c3ffff */
        .weak           $__internal_2_$__cuda_sm10x_tcgen05_guardrail_trap_unallocated_columns_being_dealloced
        .type           $__internal_2_$__cuda_sm10x_tcgen05_guardrail_trap_unallocated_columns_being_dealloced,@function
        .size           $__internal_2_$__cuda_sm10x_tcgen05_guardrail_trap_unallocated_columns_being_dealloced,(.L_x_20 - $__internal_2_$__cuda_sm10x_tcgen05_guardrail_trap_unallocated_columns_being_dealloced)
$__internal_2_$__cuda_sm10x_tcgen05_guardrail_trap_unallocated_columns_being_dealloced:
[----:B------:R-:W-:Y:S05]  /*2add0*/  BPT.TRAP 0x1 ;  /* 0x000000040000795c */ /* 0x000fea0000300000 */
[----:B------:R-:W-:-:S04]  /*2ade0*/  IMAD.MOV.U32 R3, RZ, RZ, 0x0 ;  /* 0x00000000ff037424 */ /* 0x000fc800078e00ff */
[----:B------:R-:W-:Y:S05]  /*2adf0*/  RET.REL.NODEC R2 `(matmul_kernel) ;  /* 0xfffffd5002807950 */ /* 0x000fea0003c3ffff */
.L_x_17:
[----:B------:R-:W-:-:S00]  /*2ae00*/  BRA `(.L_x_17) ;  /* 0xfffffffc00fc7947 */ /* 0x000fc0000383ffff */
[----:B------:R-:W-:-:S00]  /*2ae10*/  NOP ;  /* 0x0000000000007918 */ /* 0x000fc00000000000 */
        /* <DEDUP_REMOVED lines=14> */
.L_x_20:


//--------------------- .nv.shared.matmul_kernel  --------------------------
	.section	.nv.shared.matmul_kernel,"aw",@nobits
	.sectionflags	@""
	.align	16
	.zero		1024


//--------------------- .nv.shared.reserved.0     --------------------------
	.section	.nv.shared.reserved.0,"aw",@nobits
	.align	8
	.weak		__nv_reservedSMEM_offset_0_alias
	.size		__nv_reservedSMEM_offset_0_alias, 0, 64
	.other		__nv_reservedSMEM_offset_0_alias,@"STO_CUDA_RESERVED_SHARED STV_DEFAULT"
__nv_reservedSMEM_offset_0_alias:
	.zero		0
.nv.shared.reserved.0:
	.zero		64
	.weak		__nv_reservedSMEM_allocation_phase
	.type		__nv_reservedSMEM_allocation_phase,@object
	.size		__nv_reservedSMEM_allocation_phase,(.L_0 - __nv_reservedSMEM_allocation_phase)
__nv_reservedSMEM_allocation_phase:
	.zero		1
.L_0:
	.zero		7
	.weak		__nv_reservedSMEM_devtool_atexit_pc
	.type		__nv_reservedSMEM_devtool_atexit_pc,@object
	.size		__nv_reservedSMEM_devtool_atexit_pc,(__nv_reservedSMEM_allocation_mask - __nv_reservedSMEM_devtool_atexit_pc)
__nv_reservedSMEM_devtool_atexit_pc:
	.zero		8
	.weak		__nv_reservedSMEM_allocation_mask
	.type		__nv_reservedSMEM_allocation_mask,@object
	.size		__nv_reservedSMEM_allocation_mask,(.L_2 - __nv_reservedSMEM_allocation_mask)
__nv_reservedSMEM_allocation_mask:
	.zero		4
.L_2:


//--------------------- .nv.constant0.matmul_kernel --------------------------
	.section	.nv.constant0.matmul_kernel,"a",@progbits
	.sectionflags	@""
	.align	4
.nv.constant0.matmul_kernel:
	.zero		976


//--------------------- SYMBOLS --------------------------

	.type		.nv.reservedSmem.offset0,@object
	.size		.nv.reservedSmem.offset0,0x4
	.type		.nv.reservedSmem.cap,@object
	.size		.nv.reservedSmem.cap,0x4
